def matmul_kernel(
    a_ptr,
    b_ptr,
    c_ptr,
    M,
    N,
    K,
    stride_am,
    stride_ak,
    stride_bk,
    stride_bn,
    stride_cm,
    stride_cn,
    BLOCK_M: tl.constexpr,
    BLOCK_N: tl.constexpr,
    BLOCK_K: tl.constexpr,
    GROUP_M: tl.constexpr,
):
    pid = tl.program_id(axis=0)
    num_pid_m = tl.cdiv(M, BLOCK_M)
    num_pid_n = tl.cdiv(N, BLOCK_N)
    num_pid_in_group = GROUP_M * num_pid_n
    group_id = pid // num_pid_in_group
    first_pid_m = group_id * GROUP_M
    group_size_m = min(num_pid_m - first_pid_m, GROUP_M)
    pid_m = first_pid_m + ((pid % num_pid_in_group) % group_size_m)
    pid_n = (pid % num_pid_in_group) // group_size_m

    offs_am = (pid_m * BLOCK_M + tl.arange(0, BLOCK_M)) % M
    offs_bn = (pid_n * BLOCK_N + tl.arange(0, BLOCK_N)) % N
    offs_k = tl.arange(0, BLOCK_K)
    a_ptrs = a_ptr + offs_am[:, None] * stride_am + offs_k[None, :] * stride_ak
    b_ptrs = b_ptr + offs_k[:, None] * stride_bk + offs_bn[None, :] * stride_bn

    acc = tl.zeros((BLOCK_M, BLOCK_N), dtype=tl.float32)
    for kk in range(0, tl.cdiv(K, BLOCK_K)):
        a = tl.load(a_ptrs, mask=offs_k[None, :] < K - kk * BLOCK_K, other=0.0)
        b = tl.load(b_ptrs, mask=offs_k[:, None] < K - kk * BLOCK_K, other=0.0)
        acc = tl.dot(a, b, acc)
        a_ptrs += BLOCK_K * stride_ak
        b_ptrs += BLOCK_K * stride_bk

    c = acc.to(c_ptr.dtype.element_ty)
    offs_cm = pid_m * BLOCK_M + tl.arange(0, BLOCK_M)
    offs_cn = pid_n * BLOCK_N + tl.arange(0, BLOCK_N)
    c_ptrs = c_ptr + offs_cm[:, None] * stride_cm + offs_cn[None, :] * stride_cn
    mask = (offs_cm[:, None] < M) & (offs_cn[None, :] < N)
    tl.store(c_ptrs, c, mask=mask)

# config = {"BLOCK_K": 32, "BLOCK_M": 64, "BLOCK_N": 512, "GROUP_M": 8, "arch": "sm_100", "dtype": "fp32", "num_ctas": 1, "num_stages": 7, "num_warps": 4}
# arch = sm_100


// ===== COMPILED SASS (sm_100a) =====

	.target	sm_100a

	.elftype	@"ET_EXEC"


//--------------------- .note.nv.tkinfo           --------------------------
	.section	.note.nv.tkinfo,"",@"SHT_NOTE"
	.sectionflags	@"SHF_NOTE_NV_TKINFO"
	.tkinfo
        /*0018*/ 	.word	0x00000081
        /*0030*/ 	.string	""
        /*0030*/ 	.string	"ptxas-blackwell"
        /*0030*/ 	.string	"Cuda compilation tools, release 12.9, V12.9.86"
        /*0030*/ 	.string	"Build cuda_12.9.r12.9/compiler.36037853_0"
        /*0030*/ 	.string	"-v  -suppress-debug-info  -lineinfo  -arch sm_100a "



//--------------------- .note.nv.cuver            --------------------------
	.section	.note.nv.cuver,"",@"SHT_NOTE"
	.sectionflags	@"SHF_NOTE_NV_CUVER"
        /*0018*/ 	.short	0x0001
        /*001a*/ 	.short	0x0064
        /*001c*/ 	.short	0x0001
        /*001e*/ 	.short	0x0000
        /*0020*/ 	.short	0x0001
        /*0022*/ 	.short	0x0000


//--------------------- .nv.info                  --------------------------
	.section	.nv.info,"",@"SHT_CUDA_INFO"
	.align	4


	//----- nvinfo : EIATTR_REGCOUNT
	.align		4
        /*0000*/ 	.byte	0x04, 0x2f
        /*0002*/ 	.short	(.L_4 - .L_3)
	.align		4
.L_3:
        /*0004*/ 	.word	index@(matmul_kernel)
        /*0008*/ 	.word	0x000000ff


	//----- nvinfo : EIATTR_FRAME_SIZE
	.align		4
.L_4:
        /*000c*/ 	.byte	0x04, 0x11
        /*000e*/ 	.short	(.L_6 - .L_5)
	.align		4
.L_5:
        /*0010*/ 	.word	index@($__internal_2_$__cuda_sm10x_tcgen05_guardrail_trap_unallocated_columns_being_dealloced)
        /*0014*/ 	.word	0x000006b0


	//----- nvinfo : EIATTR_FRAME_SIZE
	.align		4
.L_6:
        /*0018*/ 	.byte	0x04, 0x11
        /*001a*/ 	.short	(.L_8 - .L_7)
	.align		4
.L_7:
        /*001c*/ 	.word	index@($__internal_1_$__cuda_sm10x_tcgen05_guardrail_trap_phase_invalid_during_alloc)
        /*0020*/ 	.word	0x000006b0


	//----- nvinfo : EIATTR_FRAME_SIZE
	.align		4
.L_8:
        /*0024*/ 	.byte	0x04, 0x11
        /*0026*/ 	.short	(.L_10 - .L_9)
	.align		4
.L_9:
        /*0028*/ 	.word	index@($__internal_0_$__cuda_sm10x_tcgen05_guardrail_trap_col_being_dealloced_not_returned_by_alloc)
        /*002c*/ 	.word	0x000006b0


	//----- nvinfo : EIATTR_FRAME_SIZE
	.align		4
.L_10:
        /*0030*/ 	.byte	0x04, 0x11
        /*0032*/ 	.short	(.L_12 - .L_11)
	.align		4
.L_11:
        /*0034*/ 	.word	index@(matmul_kernel)
        /*0038*/ 	.word	0x000006b0


	//----- nvinfo : EIATTR_MIN_STACK_SIZE
	.align		4
.L_12:
        /*003c*/ 	.byte	0x04, 0x12
        /*003e*/ 	.short	(.L_14 - .L_13)
	.align		4
.L_13:
        /*0040*/ 	.word	index@(matmul_kernel)
        /*0044*/ 	.word	0x000006b0
.L_14:


//--------------------- .nv.info.matmul_kernel    --------------------------
	.section	.nv.info.matmul_kernel,"",@"SHT_CUDA_INFO"
	.sectionflags	@""
	.align	4


	//----- nvinfo : EIATTR_CUDA_API_VERSION
	.align		4
        /*0000*/ 	.byte	0x04, 0x37
        /*0002*/ 	.short	(.L_16 - .L_15)
.L_15:
        /*0004*/ 	.word	0x00000081


	//----- nvinfo : EIATTR_KPARAM_INFO
	.align		4
.L_16:
        /*0008*/ 	.byte	0x04, 0x17
        /*000a*/ 	.short	(.L_18 - .L_17)
.L_17:
        /*000c*/ 	.word	0x00000000
        /*0010*/ 	.short	0x000d
        /*0012*/ 	.short	0x0048
        /*0014*/ 	.byte	0x00, 0xf4, 0x21, 0x00


	//----- nvinfo : EIATTR_KPARAM_INFO
	.align		4
.L_18:
        /*0018*/ 	.byte	0x04, 0x17
        /*001a*/ 	.short	(.L_20 - .L_19)
.L_19:
        /*001c*/ 	.word	0x00000000
        /*0020*/ 	.short	0x000c
        /*0022*/ 	.short	0x0040
        /*0024*/ 	.byte	0x00, 0xf4, 0x21, 0x00


	//----- nvinfo : EIATTR_KPARAM_INFO
	.align		4
.L_20:
        /*0028*/ 	.byte	0x04, 0x17
        /*002a*/ 	.short	(.L_22 - .L_21)
.L_21:
        /*002c*/ 	.word	0x00000000
        /*0030*/ 	.short	0x000b
        /*0032*/ 	.short	0x0038
        /*0034*/ 	.byte	0x00, 0xf0, 0x11, 0x00


	//----- nvinfo : EIATTR_KPARAM_INFO
	.align		4
.L_22:
        /*0038*/ 	.byte	0x04, 0x17
        /*003a*/ 	.short	(.L_24 - .L_23)
.L_23:
        /*003c*/ 	.word	0x00000000
        /*0040*/ 	.short	0x000a
        /*0042*/ 	.short	0x0034
        /*0044*/ 	.byte	0x00, 0xf0, 0x11, 0x00


	//----- nvinfo : EIATTR_KPARAM_INFO
	.align		4
.L_24:
        /*0048*/ 	.byte	0x04, 0x17
        /*004a*/ 	.short	(.L_26 - .L_25)
.L_25:
        /*004c*/ 	.word	0x00000000
        /*0050*/ 	.short	0x0009
        /*0052*/ 	.short	0x0030
        /*0054*/ 	.byte	0x00, 0xf0, 0x11, 0x00


	//----- nvinfo : EIATTR_KPARAM_INFO
	.align		4
.L_26:
        /*0058*/ 	.byte	0x04, 0x17
        /*005a*/ 	.short	(.L_28 - .L_27)
.L_27:
        /*005c*/ 	.word	0x00000000
        /*0060*/ 	.short	0x0008
        /*0062*/ 	.short	0x002c
        /*0064*/ 	.byte	0x00, 0xf0, 0x11, 0x00


	//----- nvinfo : EIATTR_KPARAM_INFO
	.align		4
.L_28:
        /*0068*/ 	.byte	0x04, 0x17
        /*006a*/ 	.short	(.L_30 - .L_29)
.L_29:
        /*006c*/ 	.word	0x00000000
        /*0070*/ 	.short	0x0007
        /*0072*/ 	.short	0x0028
        /*0074*/ 	.byte	0x00, 0xf0, 0x11, 0x00


	//----- nvinfo : EIATTR_KPARAM_INFO
	.align		4
.L_30:
        /*0078*/ 	.byte	0x04, 0x17
        /*007a*/ 	.short	(.L_32 - .L_31)
.L_31:
        /*007c*/ 	.word	0x00000000
        /*0080*/ 	.short	0x0006
        /*0082*/ 	.short	0x0024
        /*0084*/ 	.byte	0x00, 0xf0, 0x11, 0x00


	//----- nvinfo : EIATTR_KPARAM_INFO
	.align		4
.L_32:
        /*0088*/ 	.byte	0x04, 0x17
        /*008a*/ 	.short	(.L_34 - .L_33)
.L_33:
        /*008c*/ 	.word	0x00000000
        /*0090*/ 	.short	0x0005
        /*0092*/ 	.short	0x0020
        /*0094*/ 	.byte	0x00, 0xf0, 0x11, 0x00


	//----- nvinfo : EIATTR_KPARAM_INFO
	.align		4
.L_34:
        /*0098*/ 	.byte	0x04, 0x17
        /*009a*/ 	.short	(.L_36 - .L_35)
.L_35:
        /*009c*/ 	.word	0x00000000
        /*00a0*/ 	.short	0x0004
        /*00a2*/ 	.short	0x001c
        /*00a4*/ 	.byte	0x00, 0xf0, 0x11, 0x00


	//----- nvinfo : EIATTR_KPARAM_INFO
	.align		4
.L_36:
        /*00a8*/ 	.byte	0x04, 0x17
        /*00aa*/ 	.short	(.L_38 - .L_37)
.L_37:
        /*00ac*/ 	.word	0x00000000
        /*00b0*/ 	.short	0x0003
        /*00b2*/ 	.short	0x0018
        /*00b4*/ 	.byte	0x00, 0xf0, 0x11, 0x00


	//----- nvinfo : EIATTR_KPARAM_INFO
	.align		4
.L_38:
        /*00b8*/ 	.byte	0x04, 0x17
        /*00ba*/ 	.short	(.L_40 - .L_39)
.L_39:
        /*00bc*/ 	.word	0x00000000
        /*00c0*/ 	.short	0x0002
        /*00c2*/ 	.short	0x0010
        /*00c4*/ 	.byte	0x00, 0xf4, 0x21, 0x00


	//----- nvinfo : EIATTR_KPARAM_INFO
	.align		4
.L_40:
        /*00c8*/ 	.byte	0x04, 0x17
        /*00ca*/ 	.short	(.L_42 - .L_41)
.L_41:
        /*00cc*/ 	.word	0x00000000
        /*00d0*/ 	.short	0x0001
        /*00d2*/ 	.short	0x0008
        /*00d4*/ 	.byte	0x00, 0xf4, 0x21, 0x00


	//----- nvinfo : EIATTR_KPARAM_INFO
	.align		4
.L_42:
        /*00d8*/ 	.byte	0x04, 0x17
        /*00da*/ 	.short	(.L_44 - .L_43)
.L_43:
        /*00dc*/ 	.word	0x00000000
        /*00e0*/ 	.short	0x0000
        /*00e2*/ 	.short	0x0000
        /*00e4*/ 	.byte	0x00, 0xf4, 0x21, 0x00


	//----- nvinfo : EIATTR_AT_ENTRY_FRAGMENTS
	.align		4
.L_44:
        /*00e8*/ 	.byte	0x04, 0x4f
        /*00ea*/ 	.short	(.L_46 - .L_45)


	//   ....[0]....
.L_45:
        /*00ec*/ 	.word	0x00000004


	//----- nvinfo : EIATTR_RESERVED_SMEM_USED
	.align		4
.L_46:
        /*00f0*/ 	.byte	0x01, 0x41
	.zero		2


	//----- nvinfo : EIATTR_SPARSE_MMA_MASK
	.align		4
        /*00f4*/ 	.byte	0x03, 0x50
        /*00f6*/ 	.short	0x0000


	//----- nvinfo : EIATTR_TCGEN05_1CTA_USED
	.align		4
        /*00f8*/ 	.byte	0x01, 0x51
	.zero		2


	//----- nvinfo : EIATTR_MAXREG_COUNT
	.align		4
        /*00fc*/ 	.byte	0x03, 0x1b
        /*00fe*/ 	.short	0x00ff


	//----- nvinfo : EIATTR_NUM_BARRIERS
	.align		4
        /*0100*/ 	.byte	0x02, 0x4c
        /*0102*/ 	.byte	0x01
	.zero		1


	//----- nvinfo : EIATTR_ANNOTATIONS
	.align		4
        /*0104*/ 	.byte	0x04, 0x55
        /*0106*/ 	.short	(.L_48 - .L_47)


	//   ....[0]....
.L_47:
        /*0108*/ 	.word	0x00000001
        /*010c*/ 	.byte	0x90, 0x09, 0x00, 0x00, 0x01, 0x00, 0x00, 0x00, 0xc0, 0x09, 0x00, 0x00, 0x01, 0x00, 0x00, 0x00
        /* <DEDUP_REMOVED lines=620> */
        /*27dc*/ 	.byte	0xf0, 0x30, 0x02, 0x00, 0x01, 0x00, 0x00, 0x00, 0x00, 0x31, 0x02, 0x00


	//----- nvinfo : EIATTR_INT_WARP_WIDE_INSTR_OFFSETS
	.align		4
.L_48:
        /*27e8*/ 	.byte	0x04, 0x31
        /*27ea*/ 	.short	(.L_50 - .L_49)


	//   ....[0]....
.L_49:
        /*27ec*/ 	.word	0x0000a5f0


	//   ....[1]....
        /*27f0*/ 	.word	0x0000a640


	//   ....[2]....
        /*27f4*/ 	.word	0x0000a6b0


	//   ....[3]....
        /*27f8*/ 	.word	0x000268a0


	//   ....[4]....
        /*27fc*/ 	.word	0x000268f0


	//----- nvinfo : EIATTR_COOP_GROUP_MASK_REGIDS
	.align		4
.L_50:
        /*2800*/ 	.byte	0x04, 0x29
        /*2802*/ 	.short	(.L_52 - .L_51)


	//   ....[0]....
.L_51:
        /*2804*/ 	.word	0xffffffff


	//   ....[1]....
        /*2808*/ 	.word	0xffffffff


	//   ....[2]....
        /*280c*/ 	.word	0xffffffff


	//   ....[3]....
        /*2810*/ 	.word	0xffffffff


	//----- nvinfo : EIATTR_COOP_GROUP_INSTR_OFFSETS
	.align		4
.L_52:
        /*2814*/ 	.byte	0x04, 0x28
        /*2816*/ 	.short	(.L_54 - .L_53)


	//   ....[0]....
.L_53:
        /*2818*/ 	.word	0x00000070


	//   ....[1]....
        /*281c*/ 	.word	0x00000330


	//   ....[2]....
        /*2820*/ 	.word	0x00026730


	//   ....[3]....
        /*2824*/ 	.word	0x000269a0


	//----- nvinfo : EIATTR_VRC_CTA_INIT_COUNT
	.align		4
.L_54:
        /*2828*/ 	.byte	0x02, 0x4a
        /*282a*/ 	.byte	0x80
	.zero		1


	//----- nvinfo : EIATTR_MBARRIER_INSTR_OFFSETS
	.align		4
        /*282c*/ 	.byte	0x04, 0x39
        /*282e*/ 	.short	(.L_56 - .L_55)


	//   ....[0]....
.L_55:
        /*2830*/ 	.word	0x0000a6d0
        /*2834*/ 	.word	0x000000ff
        /*2838*/ 	.word	0x00000000
        /*283c*/ 	.short	0x0100
        /*283e*/ 	.byte	0x1d
	.zero		1


	//   ....[1]....
        /*2840*/ 	.word	0x0000a740
        /*2844*/ 	.word	0x000000ff
        /*2848*/ 	.word	0x0007e008
        /*284c*/ 	.short	0x0100
        /*284e*/ 	.byte	0x1c
	.zero		1


	//   ....[2]....
        /*2850*/ 	.word	0x0001ae20
        /*2854*/ 	.word	0x000000ff
        /*2858*/ 	.word	0x00000000
        /*285c*/ 	.short	0x010a
        /*285e*/ 	.byte	0x23
	.zero		1


	//   ....[3]....
        /*2860*/ 	.word	0x0001d490
        /*2864*/ 	.word	0x000000ff
        /*2868*/ 	.word	0x00000000
        /*286c*/ 	.short	0x010a
        /*286e*/ 	.byte	0x1d
	.zero		1


	//   ....[4]....
        /*2870*/ 	.word	0x0001d540
        /*2874*/ 	.word	0x000000ff
        /*2878*/ 	.word	0x0007e000
        /*287c*/ 	.short	0x0108
        /*287e*/ 	.byte	0x1c
	.zero		1


	//   ....[5]....
        /*2880*/ 	.word	0x0001d5e0
        /*2884*/ 	.word	0x000000ff
        /*2888*/ 	.word	0x0007e008
        /*288c*/ 	.short	0x0108
        /*288e*/ 	.byte	0x1c
	.zero		1


	//   ....[6]....
        /*2890*/ 	.word	0x000269c0
        /*2894*/ 	.word	0x000000ff
        /*2898*/ 	.word	0x00000000
        /*289c*/ 	.short	0x010a
        /*289e*/ 	.byte	0x23
	.zero		1


	//   ....[7]....
        /*28a0*/ 	.word	0x000269f0
        /*28a4*/ 	.word	0x000000ff
        /*28a8*/ 	.word	0x00000000
        /*28ac*/ 	.short	0x010a
        /*28ae*/ 	.byte	0x1d
	.zero		1


	//----- nvinfo : EIATTR_NUM_MBARRIERS
	.align		4
.L_56:
        /*28b0*/ 	.byte	0x03, 0x38
        /*28b2*/ 	.short	0x0002


	//----- nvinfo : EIATTR_EXIT_INSTR_OFFSETS
	.align		4
        /*28b4*/ 	.byte	0x04, 0x1c
        /*28b6*/ 	.short	(.L_58 - .L_57)


	//   ....[0]....
.L_57:
        /*28b8*/ 	.word	0x000269b0


	//----- nvinfo : EIATTR_REQNTID
	.align		4
.L_58:
        /*28bc*/ 	.byte	0x04, 0x10
        /*28be*/ 	.short	(.L_60 - .L_59)
.L_59:
        /*28c0*/ 	.word	0x00000080
        /*28c4*/ 	.word	0x00000001
        /*28c8*/ 	.word	0x00000001


	//----- nvinfo : EIATTR_CRS_STACK_SIZE
	.align		4
.L_60:
        /*28cc*/ 	.byte	0x04, 0x1e
        /*28ce*/ 	.short	(.L_62 - .L_61)
.L_61:
        /*28d0*/ 	.word	0x00000000


	//----- nvinfo : EIATTR_CBANK_PARAM_SIZE
	.align		4
.L_62:
        /*28d4*/ 	.byte	0x03, 0x19
        /*28d6*/ 	.short	0x0050


	//----- nvinfo : EIATTR_PARAM_CBANK
	.align		4
        /*28d8*/ 	.byte	0x04, 0x0a
        /*28da*/ 	.short	(.L_64 - .L_63)
	.align		4
.L_63:
        /*28dc*/ 	.word	index@(.nv.constant0.matmul_kernel)
        /*28e0*/ 	.short	0x0380
        /*28e2*/ 	.short	0x0050


	//----- nvinfo : EIATTR_SW_WAR
	.align		4
.L_64:
        /*28e4*/ 	.byte	0x04, 0x36
        /*28e6*/ 	.short	(.L_66 - .L_65)
.L_65:
        /*28e8*/ 	.word	0x00000008
.L_66:


//--------------------- .nv.compat                --------------------------
	.section	.nv.compat,"",@"SHT_CUDA_COMPAT_INFO"
	.align	4
        /*0000*/ 	.byte	0x02, 0x02, 0x02, 0x00, 0x02, 0x05, 0x05, 0x00, 0x02, 0x03, 0x00, 0x00, 0x02, 0x06, 0x01, 0x00


//--------------------- .nv.callgraph             --------------------------
	.section	.nv.callgraph,"",@"SHT_CUDA_CALLGRAPH"
	.align	4
	.sectionentsize	8
	.align		4
        /*0000*/ 	.word	0x00000000
	.align		4
        /*0004*/ 	.word	0xffffffff
	.align		4
        /*0008*/ 	.word	0x00000000
	.align		4
        /*000c*/ 	.word	0xfffffffe
	.align		4
        /*0010*/ 	.word	0x00000000
	.align		4
        /*0014*/ 	.word	0xfffffffd
	.align		4
        /*0018*/ 	.word	0x00000000
	.align		4
        /*001c*/ 	.word	0xfffffffc


//--------------------- .text.matmul_kernel       --------------------------
	.section	.text.matmul_kernel,"ax",@progbits
	.align	128
        .global         matmul_kernel
        .type           matmul_kernel,@function
        .size           matmul_kernel,(.L_x_20 - matmul_kernel)
        .other          matmul_kernel,@"STO_CUDA_ENTRY STV_DEFAULT"
matmul_kernel:
.text.matmul_kernel:
[----:B------:R-:W1:Y:S01]  /*0000*/  LDC R1, c[0x0][0x37c] ;  /* 0x0000df00ff017b82 */ /* 0x000e620000000800 */
[----:B------:R-:W2:Y:S01]  /*0010*/  S2R R0, SR_TID.X ;  /* 0x0000000000007919 */ /* 0x000ea20000002100 */
[----:B-1----:R-:W-:Y:S01]  /*0020*/  VIADD R1, R1, 0xfffff950 ;  /* 0xfffff95001017836 */ /* 0x002fe20000000000 */
[----:B--2---:R-:W-:-:S13]  /*0030*/  ISETP.GE.U32.AND P0, PT, R0, 0x20, PT ;  /* 0x000000200000780c */ /* 0x004fda0003f06070 */
[----:B------:R-:W-:Y:S02]  /*0040*/  VOTEU.ANY UP0, P0 ;  /* 0x0000000000ff7886 */ /* 0x000fe40000000100 */
[----:B------:R-:W-:Y:S05]  /*0050*/  BRA.U UP0, `(.L_x_0) ;  /* 0x0000000100b87547 */ /* 0x000fea000b800000 */
[----:B------:R-:W1:Y:S01]  /*0060*/  S2UR UR6, SR_CgaCtaId ;  /* 0x00000000000679c3 */ /* 0x000e620000008800 */
[----:B------:R-:W-:Y:S01]  /*0070*/  NOP ;  /* 0x0000000000007918 */ /* 0x000fe20000000000 */
[----:B------:R-:W-:Y:S02]  /*0080*/  UMOV UR4, 0x40 ;  /* 0x0000004000047882 */ /* 0x000fe40000000000 */
[----:B-1----:R-:W-:-:S09]  /*0090*/  ULEA UR4, UR6, UR4, 0x18 ;  /* 0x0000000406047291 */ /* 0x002fd2000f8ec0ff */
[----:B------:R-:W1:Y:S01]  /*00a0*/  LDS.U8 R0, [UR4] ;  /* 0x00000004ff007984 */ /* 0x000e620008000000 */
[----:B------:R-:W-:Y:S02]  /*00b0*/  UMOV UR4, 0x400 ;  /* 0x0000040000047882 */ /* 0x000fe40000000000 */
[----:B------:R-:W-:Y:S01]  /*00c0*/  ULEA UR4, UR6, UR4, 0x18 ;  /* 0x0000000406047291 */ /* 0x000fe2000f8ec0ff */
[----:B-1----:R-:W-:-:S13]  /*00d0*/  ISETP.NE.AND P0, PT, R0, RZ, PT ;  /* 0x000000ff0000720c */ /* 0x002fda0003f05270 */
[----:B------:R-:W-:Y:S05]  /*00e0*/  @P0 BRA `(.L_x_1) ;  /* 0x00000000007c0947 */ /* 0x000fea0003800000 */
[----:B------:R-:W-:-:S13]  /*00f0*/  ELECT P0, URZ, PT ;  /* 0x0000000000ff782f */ /* 0x000fda0003800000 */
[----:B------:R-:W-:Y:S05]  /*0100*/  @!P0 BRA `(.L_x_2) ;  /* 0x0000000000848947 */ /* 0x000fea0003800000 */
[----:B------:R-:W-:Y:S01]  /*0110*/  UMOV UR5, 0x8 ;  /* 0x0000000800057882 */ /* 0x000fe20000000000 */
[----:B------:R-:W-:Y:S02]  /*0120*/  IMAD.MOV.U32 R4, RZ, RZ, 0x1 ;  /* 0x00000001ff047424 */ /* 0x000fe400078e00ff */
[----:B------:R-:W-:Y:S02]  /*0130*/  IMAD.MOV.U32 R5, RZ, RZ, 0xff ;  /* 0x000000ffff057424 */ /* 0x000fe400078e00ff */
[----:B------:R-:W-:Y:S04]  /*0140*/  DEPBAR.LE SB1, 0x36 ;  /* 0x00009d800000791a */ /* 0x000fe80000000000 */
[----:B------:R-:W1:Y:S02]  /*0150*/  UTCATOMSWS.FIND_AND_SET.ALIGN UP1, UR5, UR5 ;  /* 0x00000005000575e3 */ /* 0x000e640008020800 */
[----:B-1----:R-:W-:-:S04]  /*0160*/  PLOP3.LUT P0, PT, PT, PT, UP1, 0x80, 0x8 ;  /* 0x000000000008781c */ /* 0x002fc80003f0f018 */
[----:B------:R-:W-:-:S04]  /*0170*/  SEL R0, RZ, 0xffffffff, !P0 ;  /* 0xffffffffff007807 */ /* 0x000fc80004000000 */
[----:B------:R-:W-:Y:S01]  /*0180*/  ISETP.NE.AND P0, PT, R0, RZ, PT ;  /* 0x000000ff0000720c */ /* 0x000fe20003f05270 */
[----:B------:R-:W-:-:S12]  /*0190*/  IMAD.U32 R0, RZ, RZ, UR5 ;  /* 0x00000005ff007e24 */ /* 0x000fd8000f8e00ff */
[----:B------:R-:W-:Y:S05]  /*01a0*/  @P0 BRA `(.L_x_3) ;  /* 0x0000000000240947 */ /* 0x000fea0003800000 */
.L_x_4:
[----:B------:R-:W-:Y:S05]  /*01b0*/  NANOSLEEP 0x64 ;  /* 0x000000640000795d */ /* 0x000fea0003800000 */
[----:B------:R-:W-:-:S05]  /*01c0*/  UMOV UR5, 0x8 ;  /* 0x0000000800057882 */ /* 0x000fca0000000000 */
[----:B------:R-:W-:Y:S04]  /*01d0*/  DEPBAR.LE SB1, 0x36 ;  /* 0x00009d800000791a */ /* 0x000fe80000000000 */
[----:B------:R-:W1:Y:S02]  /*01e0*/  UTCATOMSWS.FIND_AND_SET.ALIGN UP1, UR5, UR5 ;  /* 0x00000005000575e3 */ /* 0x000e640008020800 */
[----:B-1----:R-:W-:-:S04]  /*01f0*/  PLOP3.LUT P0, PT, PT, PT, UP1, 0x80, 0x8 ;  /* 0x000000000008781c */ /* 0x002fc80003f0f018 */
[----:B------:R-:W-:-:S04]  /*0200*/  SEL R0, RZ, 0xffffffff, !P0 ;  /* 0xffffffffff007807 */ /* 0x000fc80004000000 */
[----:B------:R-:W-:Y:S01]  /*0210*/  ISETP.NE.AND P0, PT, R0, RZ, PT ;  /* 0x000000ff0000720c */ /* 0x000fe20003f05270 */
[----:B------:R-:W-:-:S12]  /*0220*/  IMAD.U32 R0, RZ, RZ, UR5 ;  /* 0x00000005ff007e24 */ /* 0x000fd8000f8e00ff */
[----:B------:R-:W-:Y:S05]  /*0230*/  @!P0 BRA `(.L_x_4) ;  /* 0xfffffffc00dc8947 */ /* 0x000fea000383ffff */
.L_x_3:
[C---:B------:R-:W-:Y:S01]  /*0240*/  VIADD R3, R0.reuse, 0x10 ;  /* 0x0000001000037836 */ /* 0x040fe20000000000 */
[----:B------:R-:W-:Y:S01]  /*0250*/  UMOV UR5, 0x50 ;  /* 0x0000005000057882 */ /* 0x000fe20000000000 */
[----:B------:R-:W-:Y:S01]  /*0260*/  SHF.L.U32 R2, R5, R0, RZ ;  /* 0x0000000005027219 */ /* 0x000fe200000006ff */
[----:B------:R-:W-:Y:S01]  /*0270*/  ULEA UR5, UR6, UR5, 0x18 ;  /* 0x0000000506057291 */ /* 0x000fe2000f8ec0ff */
[----:B------:R-:W-:Y:S01]  /*0280*/  IMAD.SHL.U32 R0, R0, 0x20, RZ ;  /* 0x0000002000007824 */ /* 0x000fe200078e00ff */
[----:B------:R-:W-:-:S04]  /*0290*/  SHF.L.U32 R3, R4, R3, RZ ;  /* 0x0000000304037219 */ /* 0x000fc800000006ff */
[----:B------:R-:W-:-:S05]  /*02a0*/  LOP3.LUT R2, R3, R2, RZ, 0xfc, !PT ;  /* 0x0000000203027212 */ /* 0x000fca00078efcff */
[----:B------:R1:W-:Y:S04]  /*02b0*/  ATOMS.OR RZ, [UR5], R2 ;  /* 0x00000002ffff798c */ /* 0x0003e8000b000005 */
[----:B------:R1:W-:Y:S01]  /*02c0*/  STS [UR4], R0 ;  /* 0x00000000ff007988 */ /* 0x0003e20008000804 */
[----:B------:R-:W-:Y:S05]  /*02d0*/  BRA `(.L_x_2) ;  /* 0x0000000000107947 */ /* 0x000fea0003800000 */
.L_x_1:
[----:B------:R-:W-:Y:S01]  /*02e0*/  IMAD.MOV.U32 R0, RZ, RZ, -0x1 ;  /* 0xffffffffff007424 */ /* 0x000fe200078e00ff */
[----:B------:R-:W-:-:S04]  /*02f0*/  MOV R2, 0x320 ;  /* 0x0000032000027802 */ /* 0x000fc80000000f00 */
[----:B------:R1:W-:Y:S03]  /*0300*/  STS [UR4], R0 ;  /* 0x00000000ff007988 */ /* 0x0003e60008000804 */
[----:B-1----:R-:W-:Y:S05]  /*0310*/  CALL.REL.NOINC `($__internal_1_$__cuda_sm10x_tcgen05_guardrail_trap_phase_invalid_during_alloc) ;  /* 0x0000026400cc7944 */ /* 0x002fea0003c00000 */
.L_x_2:
[----:B------:R-:W-:Y:S05]  /*0320*/  WARPSYNC.ALL ;  /* 0x0000000000007948 */ /* 0x000fea0003800000 */
[----:B------:R-:W-:Y:S01]  /*0330*/  NOP ;  /* 0x0000000000007918 */ /* 0x000fe20000000000 */
.L_x_0:
[----:B------:R-:W2:Y:S01]  /*0340*/  LDC.64 R8, c[0x0][0x398] ;  /* 0x0000e600ff087b82 */ /* 0x000ea20000000a00 */
[----:B------:R-:W3:Y:S01]  /*0350*/  S2R R5, SR_CTAID.X ;  /* 0x0000000000057919 */ /* 0x000ee20000002500 */
[----:B------:R-:W4:Y:S01]  /*0360*/  LDCU UR4, c[0x0][0x3a4] ;  /* 0x00007480ff0477ac */ /* 0x000f220008000800 */
[----:B------:R-:W5:Y:S01]  /*0370*/  S2R R7, SR_TID.X ;  /* 0x0000000000077919 */ /* 0x000f620000002100 */
[----:B------:R-:W1:Y:S04]  /*0380*/  LDCU.128 UR8, c[0x0][0x380] ;  /* 0x00007000ff0877ac */ /* 0x000e680008000c00 */
[----:B------:R-:W1:Y:S01]  /*0390*/  S2UR UR6, SR_CgaCtaId ;  /* 0x00000000000679c3 */ /* 0x000e620000008800 */
[----:B------:R-:W1:Y:S01]  /*03a0*/  LDCU.64 UR16, c[0x0][0x3a8] ;  /* 0x00007500ff1077ac */ /* 0x000e620008000a00 */
[----:B------:R-:W1:Y:S01]  /*03b0*/  LDCU UR5, c[0x0][0x3b0] ;  /* 0x00007600ff0577ac */ /* 0x000e620008000800 */
[----:B------:R-:W-:Y:S01]  /*03c0*/  UMOV UR28, 0x400 ;  /* 0x00000400001c7882 */ /* 0x000fe20000000000 */
[----:B-12---:R-:W-:-:S05]  /*03d0*/  VIADD R0, R9, 0x1ff ;  /* 0x000001ff09007836 */ /* 0x006fca0000000000 */
[----:B------:R-:W-:Y:S01]  /*03e0*/  SHF.R.S32.HI R3, RZ, 0x1f, R0 ;  /* 0x0000001fff037819 */ /* 0x000fe20000011400 */
[----:B------:R-:W-:-:S03]  /*03f0*/  ULEA UR28, UR6, UR28, 0x18 ;  /* 0x0000001c061c7291 */ /* 0x000fc6000f8ec0ff */
[----:B------:R-:W-:Y:S02]  /*0400*/  LEA.HI R3, R3, R0, RZ, 0x9 ;  /* 0x0000000003037211 */ /* 0x000fe400078f48ff */
[----:B---3--:R-:W-:Y:S02]  /*0410*/  IABS R10, R5 ;  /* 0x00000005000a7213 */ /* 0x008fe40000000000 */
[----:B------:R-:W-:Y:S02]  /*0420*/  SHF.R.S32.HI R3, RZ, 0x9, R3 ;  /* 0x00000009ff037819 */ /* 0x000fe40000011403 */
[C---:B-----5:R-:W-:Y:S02]  /*0430*/  LOP3.LUT R228, R7.reuse, 0x3f, RZ, 0xc0, !PT ;  /* 0x0000003f07e47812 */ /* 0x060fe400078ec0ff */
[----:B------:R-:W-:Y:S01]  /*0440*/  LOP3.LUT R230, R7, 0x1f, RZ, 0xc0, !PT ;  /* 0x0000001f07e67812 */ /* 0x000fe200078ec0ff */
[----:B------:R-:W-:-:S04]  /*0450*/  IMAD.SHL.U32 R4, R3, 0x8, RZ ;  /* 0x0000000803047824 */ /* 0x000fc800078e00ff */
[----:B------:R-:W-:Y:S01]  /*0460*/  IMAD R244, R230, UR17, RZ ;  /* 0x00000011e6f47c24 */ /* 0x000fe2000f8e02ff */
[-C--:B------:R-:W-:Y:S02]  /*0470*/  IABS R11, R4.reuse ;  /* 0x00000004000b7213 */ /* 0x080fe40000000000 */
[----:B------:R-:W-:Y:S02]  /*0480*/  IABS R12, R4 ;  /* 0x00000004000c7213 */ /* 0x000fe40000000000 */
[----:B------:R-:W1:Y:S08]  /*0490*/  I2F.RP R0, R11 ;  /* 0x0000000b00007306 */ /* 0x000e700000209400 */
[----:B-1----:R-:W1:Y:S02]  /*04a0*/  MUFU.RCP R0, R0 ;  /* 0x0000000000007308 */ /* 0x002e640000001000 */
[----:B-1----:R-:W-:-:S02]  /*04b0*/  VIADD R2, R0, 0xffffffe ;  /* 0x0ffffffe00027836 */ /* 0x002fc40000000000 */
[----:B------:R-:W-:-:S04]  /*04c0*/  IMAD.MOV R0, RZ, RZ, -R12 ;  /* 0x000000ffff007224 */ /* 0x000fc800078e0a0c */
[----:B------:R1:W2:Y:S02]  /*04d0*/  F2I.FTZ.U32.TRUNC.NTZ R3, R2 ;  /* 0x0000000200037305 */ /* 0x0002a4000021f000 */
[----:B-1----:R-:W-:Y:S02]  /*04e0*/  IMAD.MOV.U32 R2, RZ, RZ, RZ ;  /* 0x000000ffff027224 */ /* 0x002fe400078e00ff */
[----:B--2---:R-:W-:-:S04]  /*04f0*/  IMAD.MOV R6, RZ, RZ, -R3 ;  /* 0x000000ffff067224 */ /* 0x004fc800078e0a03 */
[----:B------:R-:W-:Y:S02]  /*0500*/  IMAD R13, R6, R11, RZ ;  /* 0x0000000b060d7224 */ /* 0x000fe400078e02ff */
[----:B------:R-:W-:Y:S02]  /*0510*/  IMAD.MOV.U32 R6, RZ, RZ, R10 ;  /* 0x000000ffff067224 */ /* 0x000fe400078e000a */
[----:B------:R-:W-:-:S06]  /*0520*/  IMAD.HI.U32 R3, R3, R13, R2 ;  /* 0x0000000d03037227 */ /* 0x000fcc00078e0002 */
[----:B------:R-:W-:-:S04]  /*0530*/  IMAD.HI.U32 R3, R3, R6, RZ ;  /* 0x0000000603037227 */ /* 0x000fc800078e00ff */
[----:B------:R-:W-:Y:S01]  /*0540*/  IMAD R0, R3, R0, R6 ;  /* 0x0000000003007224 */ /* 0x000fe200078e0206 */
[----:B------:R-:W-:Y:S04]  /*0550*/  BAR.SYNC.DEFER_BLOCKING 0x0 ;  /* 0x0000000000007b1d */ /* 0x000fe80000010000 */
[----:B------:R-:W-:-:S13]  /*0560*/  ISETP.GT.U32.AND P1, PT, R11, R0, PT ;  /* 0x000000000b00720c */ /* 0x000fda0003f24070 */
[----:B------:R-:W-:Y:S02]  /*0570*/  @!P1 IMAD.IADD R0, R0, 0x1, -R11 ;  /* 0x0000000100009824 */ /* 0x000fe400078e0a0b */
[----:B------:R-:W-:Y:S01]  /*0580*/  @!P1 VIADD R3, R3, 0x1 ;  /* 0x0000000103039836 */ /* 0x000fe20000000000 */
[----:B------:R-:W-:Y:S02]  /*0590*/  ISETP.NE.AND P1, PT, R4, RZ, PT ;  /* 0x000000ff0400720c */ /* 0x000fe40003f25270 */
[----:B------:R-:W-:Y:S02]  /*05a0*/  ISETP.GE.U32.AND P0, PT, R0, R11, PT ;  /* 0x0000000b0000720c */ /* 0x000fe40003f06070 */
[----:B------:R-:W-:-:S04]  /*05b0*/  LOP3.LUT R0, R5, R4, RZ, 0x3c, !PT ;  /* 0x0000000405007212 */ /* 0x000fc800078e3cff */
[----:B------:R-:W-:Y:S01]  /*05c0*/  ISETP.GE.AND P2, PT, R0, RZ, PT ;  /* 0x000000ff0000720c */ /* 0x000fe20003f46270 */
[----:B------:R-:W-:-:S06]  /*05d0*/  VIADD R0, R8, 0x3f ;  /* 0x0000003f08007836 */ /* 0x000fcc0000000000 */
[----:B------:R-:W-:-:S04]  /*05e0*/  @P0 VIADD R3, R3, 0x1 ;  /* 0x0000000103030836 */ /* 0x000fc80000000000 */
[----:B------:R-:W-:Y:S01]  /*05f0*/  IMAD.MOV.U32 R2, RZ, RZ, R3 ;  /* 0x000000ffff027224 */ /* 0x000fe200078e0003 */
[----:B------:R-:W-:-:S03]  /*0600*/  SHF.R.S32.HI R3, RZ, 0x1f, R0 ;  /* 0x0000001fff037819 */ /* 0x000fc60000011400 */
[----:B------:R-:W-:Y:S01]  /*0610*/  @!P2 IMAD.MOV R2, RZ, RZ, -R2 ;  /* 0x000000ffff02a224 */ /* 0x000fe200078e0a02 */
[----:B------:R-:W-:Y:S02]  /*0620*/  @!P1 LOP3.LUT R2, RZ, R4, RZ, 0x33, !PT ;  /* 0x00000004ff029212 */ /* 0x000fe400078e33ff */
[----:B------:R-:W-:-:S03]  /*0630*/  LEA.HI R3, R3, R0, RZ, 0x6 ;  /* 0x0000000003037211 */ /* 0x000fc600078f30ff */
[----:B------:R-:W-:Y:S02]  /*0640*/  IMAD.SHL.U32 R10, R2, 0x8, RZ ;  /* 0x00000008020a7824 */ /* 0x000fe400078e00ff */
[----:B------:R-:W-:-:S03]  /*0650*/  IMAD.MOV R2, RZ, RZ, -R2 ;  /* 0x000000ffff027224 */ /* 0x000fc600078e0a02 */
[----:B------:R-:W-:Y:S01]  /*0660*/  LEA.HI.SX32 R3, R3, -R10, 0x1a ;  /* 0x8000000a03037211 */ /* 0x000fe200078fd2ff */
[----:B------:R-:W-:-:S03]  /*0670*/  IMAD R12, R4, R2, R5 ;  /* 0x00000002040c7224 */ /* 0x000fc600078e0205 */
[----:B------:R-:W-:Y:S02]  /*0680*/  VIMNMX R15, PT, PT, R3, 0x8, PT ;  /* 0x00000008030f7848 */ /* 0x000fe40003fe0100 */
[----:B------:R-:W-:Y:S02]  /*0690*/  IABS R13, R12 ;  /* 0x0000000c000d7213 */ /* 0x000fe40000000000 */
[-C--:B------:R-:W-:Y:S02]  /*06a0*/  IABS R11, R15.reuse ;  /* 0x0000000f000b7213 */ /* 0x080fe40000000000 */
[----:B------:R-:W-:Y:S02]  /*06b0*/  IABS R4, R15 ;  /* 0x0000000f00047213 */ /* 0x000fe40000000000 */
[----:B------:R-:W1:Y:S08]  /*06c0*/  I2F.RP R0, R11 ;  /* 0x0000000b00007306 */ /* 0x000e700000209400 */
[----:B-1----:R-:W1:Y:S02]  /*06d0*/  MUFU.RCP R0, R0 ;  /* 0x0000000000007308 */ /* 0x002e640000001000 */
[----:B-1----:R-:W-:-:S02]  /*06e0*/  VIADD R3, R0, 0xffffffe ;  /* 0x0ffffffe00037836 */ /* 0x002fc40000000000 */
[----:B------:R-:W-:-:S04]  /*06f0*/  IMAD.MOV R0, RZ, RZ, -R4 ;  /* 0x000000ffff007224 */ /* 0x000fc800078e0a04 */
[----:B------:R-:W1:Y:S02]  /*0700*/  F2I.FTZ.U32.TRUNC.NTZ R3, R3 ;  /* 0x0000000300037305 */ /* 0x000e64000021f000 */
[----:B-1----:R-:W-:-:S04]  /*0710*/  IMAD.MOV R6, RZ, RZ, -R3 ;  /* 0x000000ffff067224 */ /* 0x002fc800078e0a03 */
[----:B------:R-:W-:-:S04]  /*0720*/  IMAD.MOV.U32 R2, RZ, RZ, R6 ;  /* 0x000000ffff027224 */ /* 0x000fc800078e0006 */
[----:B------:R-:W-:Y:S02]  /*0730*/  IMAD R5, R2, R11, RZ ;  /* 0x0000000b02057224 */ /* 0x000fe400078e02ff */
[----:B------:R-:W-:-:S04]  /*0740*/  IMAD.MOV.U32 R2, RZ, RZ, RZ ;  /* 0x000000ffff027224 */ /* 0x000fc800078e00ff */
[----:B------:R-:W-:Y:S01]  /*0750*/  IMAD.HI.U32 R2, R3, R5, R2 ;  /* 0x0000000503027227 */ /* 0x000fe200078e0002 */
[----:B------:R-:W-:-:S05]  /*0760*/  IABS R3, R8 ;  /* 0x0000000800037213 */ /* 0x000fca0000000000 */
[----:B------:R-:W-:-:S04]  /*0770*/  IMAD.HI.U32 R2, R2, R13, RZ ;  /* 0x0000000d02027227 */ /* 0x000fc800078e00ff */
[----:B------:R-:W-:Y:S02]  /*0780*/  IMAD R0, R2, R0, R13 ;  /* 0x0000000002007224 */ /* 0x000fe400078e020d */
[----:B------:R-:W-:Y:S01]  /*0790*/  IMAD.MOV.U32 R13, RZ, RZ, R3 ;  /* 0x000000ffff0d7224 */ /* 0x000fe200078e0003 */
[----:B------:R-:W-:Y:S02]  /*07a0*/  LOP3.LUT R3, R12, R15, RZ, 0x3c, !PT ;  /* 0x0000000f0c037212 */ /* 0x000fe400078e3cff */
[----:B------:R-:W-:Y:S01]  /*07b0*/  ISETP.GT.U32.AND P1, PT, R11, R0, PT ;  /* 0x000000000b00720c */ /* 0x000fe20003f24070 */
[----:B------:R-:W1:Y:S01]  /*07c0*/  I2F.RP R4, R13 ;  /* 0x0000000d00047306 */ /* 0x000e620000209400 */
[----:B------:R-:W-:-:S11]  /*07d0*/  ISETP.GE.AND P2, PT, R3, RZ, PT ;  /* 0x000000ff0300720c */ /* 0x000fd60003f46270 */
[----:B------:R-:W-:Y:S02]  /*07e0*/  @!P1 IMAD.IADD R0, R0, 0x1, -R11 ;  /* 0x0000000100009824 */ /* 0x000fe400078e0a0b */
[----:B------:R-:W-:Y:S01]  /*07f0*/  @!P1 VIADD R2, R2, 0x1 ;  /* 0x0000000102029836 */ /* 0x000fe20000000000 */
[----:B-1----:R-:W1:Y:S01]  /*0800*/  MUFU.RCP R4, R4 ;  /* 0x0000000400047308 */ /* 0x002e620000001000 */
[----:B------:R-:W-:Y:S02]  /*0810*/  ISETP.NE.AND P1, PT, R15, RZ, PT ;  /* 0x000000ff0f00720c */ /* 0x000fe40003f25270 */
[----:B------:R-:W-:Y:S02]  /*0820*/  ISETP.GE.U32.AND P0, PT, R0, R11, PT ;  /* 0x0000000b0000720c */ /* 0x000fe40003f06070 */
[----:B------:R-:W-:-:S04]  /*0830*/  IABS R0, R9 ;  /* 0x0000000900007213 */ /* 0x000fc80000000000 */
[----:B------:R-:W2:Y:S07]  /*0840*/  I2F.RP R6, R0 ;  /* 0x0000000000067306 */ /* 0x000eae0000209400 */
[----:B------:R-:W-:Y:S02]  /*0850*/  @P0 VIADD R2, R2, 0x1 ;  /* 0x0000000102020836 */ /* 0x000fe40000000000 */
[----:B-1----:R-:W-:Y:S02]  /*0860*/  VIADD R3, R4, 0xffffffe ;  /* 0x0ffffffe04037836 */ /* 0x002fe40000000000 */
[----:B------:R-:W-:-:S04]  /*0870*/  IMAD.MOV.U32 R14, RZ, RZ, R2 ;  /* 0x000000ffff0e7224 */ /* 0x000fc800078e0002 */
[----:B------:R-:W1:Y:S01]  /*0880*/  F2I.FTZ.U32.TRUNC.NTZ R3, R3 ;  /* 0x0000000300037305 */ /* 0x000e62000021f000 */
[----:B------:R-:W-:Y:S01]  /*0890*/  @!P2 IMAD.MOV R14, RZ, RZ, -R14 ;  /* 0x000000ffff0ea224 */ /* 0x000fe200078e0a0e */
[----:B------:R-:W-:-:S05]  /*08a0*/  @!P1 LOP3.LUT R14, RZ, R15, RZ, 0x33, !PT ;  /* 0x0000000fff0e9212 */ /* 0x000fca00078e33ff */
[----:B------:R-:W-:Y:S01]  /*08b0*/  IMAD.MOV R2, RZ, RZ, -R14 ;  /* 0x000000ffff027224 */ /* 0x000fe200078e0a0e */
[----:B--2---:R-:W2:Y:S01]  /*08c0*/  MUFU.RCP R6, R6 ;  /* 0x0000000600067308 */ /* 0x004ea20000001000 */
[----:B------:R-:W-:Y:S02]  /*08d0*/  IMAD.SHL.U32 R17, R14, 0x200, RZ ;  /* 0x000002000e117824 */ /* 0x000fe400078e00ff */
[----:B------:R-:W-:Y:S02]  /*08e0*/  IMAD R2, R15, R2, R12 ;  /* 0x000000020f027224 */ /* 0x000fe400078e020c */
[----:B-1----:R-:W-:Y:S02]  /*08f0*/  IMAD.MOV R4, RZ, RZ, -R3 ;  /* 0x000000ffff047224 */ /* 0x002fe400078e0a03 */
[----:B------:R-:W-:Y:S02]  /*0900*/  IMAD.IADD R5, R10, 0x1, R2 ;  /* 0x000000010a057824 */ /* 0x000fe400078e0202 */
[----:B------:R-:W-:-:S02]  /*0910*/  IMAD.MOV.U32 R2, RZ, RZ, R4 ;  /* 0x000000ffff027224 */ /* 0x000fc400078e0004 */
[----:B------:R-:W-:Y:S02]  /*0920*/  IMAD R16, R5, 0x40, R228 ;  /* 0x0000004005107824 */ /* 0x000fe400078e02e4 */
[----:B------:R-:W-:Y:S02]  /*0930*/  IMAD R11, R2, R13, RZ ;  /* 0x0000000d020b7224 */ /* 0x000fe400078e02ff */
[----:B--2---:R-:W-:Y:S01]  /*0940*/  VIADD R4, R6, 0xffffffe ;  /* 0x0ffffffe06047836 */ /* 0x004fe20000000000 */
[----:B------:R-:W-:Y:S01]  /*0950*/  IABS R6, R16 ;  /* 0x0000001000067213 */ /* 0x000fe20000000000 */
[----:B------:R-:W-:Y:S01]  /*0960*/  IMAD.MOV.U32 R2, RZ, RZ, RZ ;  /* 0x000000ffff027224 */ /* 0x000fe200078e00ff */
[----:B------:R-:W-:Y:S01]  /*0970*/  ISETP.GE.AND P1, PT, R16, RZ, PT ;  /* 0x000000ff1000720c */ /* 0x000fe20003f26270 */
[----:B------:R1:W2:Y:S01]  /*0980*/  F2I.FTZ.U32.TRUNC.NTZ R5, R4 ;  /* 0x0000000400057305 */ /* 0x0002a2000021f000 */
[----:B------:R3:W-:Y:S01]  /*0990*/  STL [R1+0x420], R16 ;  /* 0x0004201001007387 */ /* 0x0007e20000100800 */
[----:B------:R-:W-:Y:S01]  /*09a0*/  IMAD.HI.U32 R2, R3, R11, R2 ;  /* 0x0000000b03027227 */ /* 0x000fe200078e0002 */
[----:B------:R-:W-:-:S02]  /*09b0*/  SHF.R.U32.HI R3, RZ, 0x5, R7 ;  /* 0x00000005ff037819 */ /* 0x000fc40000011607 */
[----:B------:R5:W-:Y:S03]  /*09c0*/  STL [R1+0x1b8], R17 ;  /* 0x0001b81101007387 */ /* 0x000be60000100800 */
[----:B------:R-:W-:-:S04]  /*09d0*/  IMAD.HI.U32 R2, R2, R6, RZ ;  /* 0x0000000602027227 */ /* 0x000fc800078e00ff */
[----:B------:R-:W-:Y:S02]  /*09e0*/  IMAD.MOV R2, RZ, RZ, -R2 ;  /* 0x000000ffff027224 */ /* 0x000fe400078e0a02 */
[----:B-1----:R-:W-:Y:S02]  /*09f0*/  IMAD.MOV.U32 R4, RZ, RZ, RZ ;  /* 0x000000ffff047224 */ /* 0x002fe400078e00ff */
[----:B--2---:R-:W-:Y:S02]  /*0a00*/  IMAD.MOV R10, RZ, RZ, -R5 ;  /* 0x000000ffff0a7224 */ /* 0x004fe400078e0a05 */
[----:B------:R-:W-:Y:S01]  /*0a10*/  IMAD R6, R13, R2, R6 ;  /* 0x000000020d067224 */ /* 0x000fe200078e0206 */
[----:B------:R-:W-:Y:S01]  /*0a20*/  SGXT.U32 R2, R3, 0x2 ;  /* 0x000000020302781a */ /* 0x000fe20000000000 */
[----:B------:R-:W-:-:S03]  /*0a30*/  IMAD.MOV.U32 R3, RZ, RZ, R10 ;  /* 0x000000ffff037224 */ /* 0x000fc600078e000a */
[----:B------:R-:W-:Y:S01]  /*0a40*/  LOP3.LUT R2, R17, R2, RZ, 0xfc, !PT ;  /* 0x0000000211027212 */ /* 0x000fe200078efcff */
[----:B------:R-:W-:Y:S01]  /*0a50*/  IMAD R3, R3, R0, RZ ;  /* 0x0000000003037224 */ /* 0x000fe200078e02ff */
[----:B------:R-:W-:Y:S02]  /*0a60*/  ISETP.GT.U32.AND P0, PT, R13, R6, PT ;  /* 0x000000060d00720c */ /* 0x000fe40003f04070 */
[C---:B------:R-:W-:Y:S01]  /*0a70*/  LOP3.LUT R10, R2.reuse, 0x1fc, RZ, 0xfc, !PT ;  /* 0x000001fc020a7812 */ /* 0x040fe200078efcff */
[----:B------:R-:W-:Y:S01]  /*0a80*/  IMAD.HI.U32 R3, R5, R3, R4 ;  /* 0x0000000305037227 */ /* 0x000fe200078e0004 */
[----:B------:R-:W-:Y:S02]  /*0a90*/  LOP3.LUT R12, R2, 0x8, RZ, 0xfc, !PT ;  /* 0x00000008020c7812 */ /* 0x000fe400078efcff */
[----:B------:R-:W-:Y:S02]  /*0aa0*/  IABS R95, R10 ;  /* 0x0000000a005f7213 */ /* 0x000fe40000000000 */
[----:B------:R-:W-:-:S02]  /*0ab0*/  IABS R97, R12 ;  /* 0x0000000c00617213 */ /* 0x000fc40000000000 */
[----:B------:R-:W-:Y:S01]  /*0ac0*/  IABS R27, R2 ;  /* 0x00000002001b7213 */ /* 0x000fe20000000000 */
[----:B------:R-:W-:Y:S01]  /*0ad0*/  IMAD.HI.U32 R5, R3, R95, RZ ;  /* 0x0000005f03057227 */ /* 0x000fe200078e00ff */
[----:B------:R-:W-:Y:S02]  /*0ae0*/  LOP3.LUT R11, R2, 0x4, RZ, 0xfc, !PT ;  /* 0x00000004020b7812 */ /* 0x000fe400078efcff */
[----:B------:R-:W-:Y:S01]  /*0af0*/  ISETP.GE.AND P6, PT, R10, RZ, PT ;  /* 0x000000ff0a00720c */ /* 0x000fe20003fc6270 */
[----:B------:R-:W-:Y:S01]  /*0b00*/  @!P0 IMAD.IADD R6, R6, 0x1, -R13 ;  /* 0x0000000106068824 */ /* 0x000fe200078e0a0d */
[----:B------:R-:W-:Y:S01]  /*0b10*/  IABS R29, R11 ;  /* 0x0000000b001d7213 */ /* 0x000fe20000000000 */
[----:B------:R-:W-:Y:S01]  /*0b20*/  IMAD.MOV R5, RZ, RZ, -R5 ;  /* 0x000000ffff057224 */ /* 0x000fe200078e0a05 */
[----:B------:R-:W-:Y:S01]  /*0b30*/  ISETP.GE.AND P4, PT, R11, RZ, PT ;  /* 0x000000ff0b00720c */ /* 0x000fe20003f86270 */
[----:B------:R-:W-:Y:S01]  /*0b40*/  IMAD.HI.U32 R4, R3, R27, RZ ;  /* 0x0000001b03047227 */ /* 0x000fe200078e00ff */
[----:B------:R-:W-:-:S02]  /*0b50*/  ISETP.GT.U32.AND P0, PT, R13, R6, PT ;  /* 0x000000060d00720c */ /* 0x000fc40003f04070 */
[----:B------:R-:W-:Y:S01]  /*0b60*/  LOP3.LUT R11, R2, 0x28, RZ, 0xfc, !PT ;  /* 0x00000028020b7812 */ /* 0x000fe200078efcff */
[----:B------:R-:W-:Y:S01]  /*0b70*/  IMAD R95, R0, R5, R95 ;  /* 0x00000005005f7224 */ /* 0x000fe200078e025f */
[----:B------:R-:W-:Y:S01]  /*0b80*/  LOP3.LUT R15, R2, 0x38, RZ, 0xfc, !PT ;  /* 0x00000038020f7812 */ /* 0x000fe200078efcff */
[C---:B------:R-:W-:Y:S01]  /*0b90*/  IMAD.HI.U32 R5, R3.reuse, R97, RZ ;  /* 0x0000006103057227 */ /* 0x040fe200078e00ff */
[----:B------:R-:W-:Y:S02]  /*0ba0*/  IABS R105, R11 ;  /* 0x0000000b00697213 */ /* 0x000fe40000000000 */
[----:B------:R-:W-:Y:S01]  /*0bb0*/  ISETP.GT.U32.AND P3, PT, R0, R95, PT ;  /* 0x0000005f0000720c */ /* 0x000fe20003f64070 */
[----:B------:R-:W-:Y:S01]  /*0bc0*/  IMAD.MOV R5, RZ, RZ, -R5 ;  /* 0x000000ffff057224 */ /* 0x000fe200078e0a05 */
[----:B------:R-:W-:Y:S01]  /*0bd0*/  IABS R109, R15 ;  /* 0x0000000f006d7213 */ /* 0x000fe20000000000 */
[----:B------:R-:W-:Y:S01]  /*0be0*/  IMAD.MOV R4, RZ, RZ, -R4 ;  /* 0x000000ffff047224 */ /* 0x000fe200078e0a04 */
[----:B------:R-:W-:Y:S01]  /*0bf0*/  LOP3.LUT R14, R2, 0x34, RZ, 0xfc, !PT ;  /* 0x00000034020e7812 */ /* 0x000fe200078efcff */
[----:B------:R-:W-:Y:S01]  /*0c00*/  @!P0 IMAD.IADD R6, R6, 0x1, -R13 ;  /* 0x0000000106068824 */ /* 0x000fe200078e0a0d */
[----:B------:R-:W-:Y:S01]  /*0c10*/  ISETP.NE.AND P0, PT, R8, RZ, PT ;  /* 0x000000ff0800720c */ /* 0x000fe20003f05270 */
[----:B------:R-:W-:Y:S01]  /*0c20*/  IMAD R97, R0, R5, R97 ;  /* 0x0000000500617224 */ /* 0x000fe200078e0261 */
[----:B------:R-:W-:Y:S01]  /*0c30*/  LOP3.LUT R13, R2, 0xc, RZ, 0xfc, !PT ;  /* 0x0000000c020d7812 */ /* 0x000fe200078efcff */
[----:B------:R-:W-:Y:S01]  /*0c40*/  IMAD R27, R0, R4, R27 ;  /* 0x00000004001b7224 */ /* 0x000fe200078e021b */
[----:B------:R-:W-:Y:S01]  /*0c50*/  IABS R41, R14 ;  /* 0x0000000e00297213 */ /* 0x000fe20000000000 */
[----:B------:R-:W-:Y:S01]  /*0c60*/  IMAD.HI.U32 R4, R3, R29, RZ ;  /* 0x0000001d03047227 */ /* 0x000fe200078e00ff */
[----:B------:R-:W-:-:S02]  /*0c70*/  IABS R31, R13 ;  /* 0x0000000d001f7213 */ /* 0x000fc40000000000 */
[C---:B------:R-:W-:Y:S01]  /*0c80*/  ISETP.GT.U32.AND P2, PT, R0.reuse, R27, PT ;  /* 0x0000001b0000720c */ /* 0x040fe20003f44070 */
[----:B------:R-:W-:Y:S01]  /*0c90*/  @!P3 IMAD.IADD R95, R95, 0x1, -R0 ;  /* 0x000000015f5fb824 */ /* 0x000fe200078e0a00 */
[----:B------:R-:W-:Y:S01]  /*0ca0*/  ISETP.GT.U32.AND P3, PT, R0, R97, PT ;  /* 0x000000610000720c */ /* 0x000fe20003f64070 */
[----:B------:R-:W-:Y:S01]  /*0cb0*/  IMAD.MOV R10, RZ, RZ, -R4 ;  /* 0x000000ffff0a7224 */ /* 0x000fe200078e0a04 */
[C---:B---3--:R-:W-:Y:S01]  /*0cc0*/  LOP3.LUT R16, R2.reuse, 0x1c8, RZ, 0xfc, !PT ;  /* 0x000001c802107812 */ /* 0x048fe200078efcff */
[----:B------:R-:W-:Y:S01]  /*0cd0*/  IMAD.MOV.U32 R4, RZ, RZ, R6 ;  /* 0x000000ffff047224 */ /* 0x000fe200078e0006 */
[----:B------:R-:W-:Y:S01]  /*0ce0*/  LOP3.LUT R26, R2, 0x1d0, RZ, 0xfc, !PT ;  /* 0x000001d0021a7812 */ /* 0x000fe200078efcff */
[----:B------:R-:W-:Y:S01]  /*0cf0*/  IMAD R29, R0, R10, R29 ;  /* 0x0000000a001d7224 */ /* 0x000fe200078e021d */
[C---:B------:R-:W-:Y:S01]  /*0d00*/  LOP3.LUT R10, R2.reuse, 0x14, RZ, 0xfc, !PT ;  /* 0x00000014020a7812 */ /* 0x040fe200078efcff */
[----:B------:R-:W-:Y:S01]  /*0d10*/  @!P1 IMAD.MOV R4, RZ, RZ, -R4 ;  /* 0x000000ffff049224 */ /* 0x000fe200078e0a04 */
[----:B------:R-:W-:Y:S01]  /*0d20*/  @!P0 LOP3.LUT R4, RZ, R8, RZ, 0x33, !PT ;  /* 0x00000008ff048212 */ /* 0x000fe200078e33ff */
[----:B------:R-:W-:Y:S01]  /*0d30*/  IMAD.HI.U32 R5, R3, R31, RZ ;  /* 0x0000001f03057227 */ /* 0x000fe200078e00ff */
[----:B------:R-:W-:-:S02]  /*0d40*/  LOP3.LUT R8, R2, 0x10, RZ, 0xfc, !PT ;  /* 0x0000001002087812 */ /* 0x000fc400078efcff */
[C---:B------:R-:W-:Y:S01]  /*0d50*/  ISETP.GT.U32.AND P0, PT, R0.reuse, R29, PT ;  /* 0x0000001d0000720c */ /* 0x040fe20003f04070 */
[--C-:B------:R-:W-:Y:S01]  /*0d60*/  @!P3 IMAD.IADD R97, R97, 0x1, -R0.reuse ;  /* 0x000000016161b824 */ /* 0x100fe200078e0a00 */
[----:B------:R-:W-:Y:S01]  /*0d70*/  IABS R99, R8 ;  /* 0x0000000800637213 */ /* 0x000fe20000000000 */
[----:B------:R-:W-:Y:S01]  /*0d80*/  IMAD.MOV R5, RZ, RZ, -R5 ;  /* 0x000000ffff057224 */ /* 0x000fe200078e0a05 */
[----:B------:R-:W-:Y:S01]  /*0d90*/  IABS R33, R10 ;  /* 0x0000000a00217213 */ /* 0x000fe20000000000 */
[----:B------:R-:W-:Y:S01]  /*0da0*/  @!P2 IMAD.IADD R27, R27, 0x1, -R0 ;  /* 0x000000011b1ba824 */ /* 0x000fe200078e0a00 */
[C---:B------:R-:W-:Y:S01]  /*0db0*/  ISETP.GT.U32.AND P2, PT, R0.reuse, R95, PT ;  /* 0x0000005f0000720c */ /* 0x040fe20003f44070 */
[C---:B------:R-:W-:Y:S01]  /*0dc0*/  IMAD R31, R0.reuse, R5, R31 ;  /* 0x00000005001f7224 */ /* 0x040fe200078e021f */
[----:B------:R-:W-:Y:S01]  /*0dd0*/  ISETP.GT.U32.AND P3, PT, R0, R97, PT ;  /* 0x000000610000720c */ /* 0x000fe20003f64070 */
[----:B------:R-:W-:Y:S01]  /*0de0*/  IMAD.HI.U32 R5, R3, R99, RZ ;  /* 0x0000006303057227 */ /* 0x000fe200078e00ff */
[----:B------:R-:W-:-:S02]  /*0df0*/  ISETP.GE.AND P1, PT, R12, RZ, PT ;  /* 0x000000ff0c00720c */ /* 0x000fc40003f26270 */
[----:B------:R-:W-:Y:S01]  /*0e00*/  ISETP.GT.U32.AND P5, PT, R0, R27, PT ;  /* 0x0000001b0000720c */ /* 0x000fe20003fa4070 */
[----:B------:R-:W-:Y:S01]  /*0e10*/  IMAD.MOV R5, RZ, RZ, -R5 ;  /* 0x000000ffff057224 */ /* 0x000fe200078e0a05 */
[----:B------:R-:W-:Y:S01]  /*0e20*/  LOP3.LUT R12, R2, 0x2c, RZ, 0xfc, !PT ;  /* 0x0000002c020c7812 */ /* 0x000fe200078efcff */
[--C-:B------:R-:W-:Y:S01]  /*0e30*/  @!P0 IMAD.IADD R29, R29, 0x1, -R0.reuse ;  /* 0x000000011d1d8824 */ /* 0x100fe200078e0a00 */
[----:B------:R-:W-:Y:S01]  /*0e40*/  IABS R147, R16 ;  /* 0x0000001000937213 */ /* 0x000fe20000000000 */
[----:B------:R-:W-:Y:S01]  /*0e50*/  IMAD R99, R0, R5, R99 ;  /* 0x0000000500637224 */ /* 0x000fe200078e0263 */
[----:B------:R-:W-:Y:S01]  /*0e60*/  LOP3.LUT R5, R2, 0x18, RZ, 0xfc, !PT ;  /* 0x0000001802057812 */ /* 0x000fe200078efcff */
[--C-:B------:R-:W-:Y:S01]  /*0e70*/  @!P2 IMAD.IADD R95, R95, 0x1, -R0.reuse ;  /* 0x000000015f5fa824 */ /* 0x100fe200078e0a00 */
[C---:B------:R-:W-:Y:S01]  /*0e80*/  ISETP.GT.U32.AND P0, PT, R0.reuse, R29, PT ;  /* 0x0000001d0000720c */ /* 0x040fe20003f04070 */
[----:B------:R-:W-:Y:S01]  /*0e90*/  @!P3 IMAD.IADD R97, R97, 0x1, -R0 ;  /* 0x000000016161b824 */ /* 0x000fe200078e0a00 */
[C---:B------:R-:W-:Y:S01]  /*0ea0*/  ISETP.GT.U32.AND P2, PT, R0.reuse, R31, PT ;  /* 0x0000001f0000720c */ /* 0x040fe20003f44070 */
[----:B------:R-:W-:Y:S01]  /*0eb0*/  IMAD.HI.U32 R6, R3, R33, RZ ;  /* 0x0000002103067227 */ /* 0x000fe200078e00ff */
[----:B------:R-:W-:-:S02]  /*0ec0*/  ISETP.GT.U32.AND P3, PT, R0, R99, PT ;  /* 0x000000630000720c */ /* 0x000fc40003f64070 */
[----:B------:R-:W-:Y:S01]  /*0ed0*/  IABS R101, R5 ;  /* 0x0000000500657213 */ /* 0x000fe20000000000 */
[----:B------:R-:W-:Y:S01]  /*0ee0*/  IMAD.MOV R6, RZ, RZ, -R6 ;  /* 0x000000ffff067224 */ /* 0x000fe200078e0a06 */
[----:B------:R-:W-:Y:S01]  /*0ef0*/  IABS R39, R12 ;  /* 0x0000000c00277213 */ /* 0x000fe20000000000 */
[----:B------:R-:W-:Y:S01]  /*0f00*/  @!P6 IMAD.MOV R95, RZ, RZ, -R95 ;  /* 0x000000ffff5fe224 */ /* 0x000fe200078e0a5f */
[----:B------:R-:W-:Y:S01]  /*0f10*/  ISETP.GE.AND P6, PT, R13, RZ, PT ;  /* 0x000000ff0d00720c */ /* 0x000fe20003fc6270 */
[----:B------:R-:W-:Y:S01]  /*0f20*/  IMAD R33, R0, R6, R33 ;  /* 0x0000000600217224 */ /* 0x000fe200078e0221 */
[----:B------:R-:W-:Y:S01]  /*0f30*/  LOP3.LUT R6, R2, 0x1c, RZ, 0xfc, !PT ;  /* 0x0000001c02067812 */ /* 0x000fe200078efcff */
[--C-:B------:R-:W-:Y:S01]  /*0f40*/  @!P0 IMAD.IADD R29, R29, 0x1, -R0.reuse ;  /* 0x000000011d1d8824 */ /* 0x100fe200078e0a00 */
[----:B------:R-:W-:Y:S01]  /*0f50*/  ISETP.GE.AND P0, PT, R10, RZ, PT ;  /* 0x000000ff0a00720c */ /* 0x000fe20003f06270 */
[--C-:B------:R-:W-:Y:S01]  /*0f60*/  @!P2 IMAD.IADD R31, R31, 0x1, -R0.reuse ;  /* 0x000000011f1fa824 */ /* 0x100fe200078e0a00 */
[----:B------:R-:W-:Y:S01]  /*0f70*/  IABS R35, R6 ;  /* 0x0000000600237213 */ /* 0x000fe20000000000 */
[----:B------:R-:W-:Y:S01]  /*0f80*/  @!P3 IMAD.IADD R99, R99, 0x1, -R0 ;  /* 0x000000016363b824 */ /* 0x000fe200078e0a00 */
[----:B------:R-:W-:Y:S01]  /*0f90*/  LOP3.LUT R10, R2, 0x24, RZ, 0xfc, !PT ;  /* 0x00000024020a7812 */ /* 0x000fe200078efcff */
[----:B------:R-:W-:Y:S01]  /*0fa0*/  @!P4 IMAD.MOV R29, RZ, RZ, -R29 ;  /* 0x000000ffff1dc224 */ /* 0x000fe200078e0a1d */
[C---:B------:R-:W-:Y:S01]  /*0fb0*/  ISETP.GT.U32.AND P2, PT, R0.reuse, R31, PT ;  /* 0x0000001f0000720c */ /* 0x040fe20003f44070 */
[----:B------:R-:W-:Y:S01]  /*0fc0*/  @!P1 IMAD.MOV R97, RZ, RZ, -R97 ;  /* 0x000000ffff619224 */ /* 0x000fe200078e0a61 */
[----:B------:R-:W-:Y:S01]  /*0fd0*/  ISETP.GE.AND P4, PT, R5, RZ, PT ;  /* 0x000000ff0500720c */ /* 0x000fe20003f86270 */
[----:B------:R-:W-:Y:S01]  /*0fe0*/  IMAD.HI.U32 R5, R3, R101, RZ ;  /* 0x0000006503057227 */ /* 0x000fe200078e00ff */
[----:B------:R-:W-:-:S02]  /*0ff0*/  ISETP.GT.U32.AND P3, PT, R0, R99, PT ;  /* 0x000000630000720c */ /* 0x000fc40003f64070 */
[----:B------:R-:W-:Y:S01]  /*1000*/  ISETP.GE.AND P1, PT, R6, RZ, PT ;  /* 0x000000ff0600720c */ /* 0x000fe20003f26270 */
[----:B------:R-:W-:Y:S01]  /*1010*/  IMAD.HI.U32 R6, R3, R35, RZ ;  /* 0x0000002303067227 */ /* 0x000fe200078e00ff */
[----:B------:R-:W-:Y:S02]  /*1020*/  IABS R37, R10 ;  /* 0x0000000a00257213 */ /* 0x000fe40000000000 */
[C---:B------:R-:W-:Y:S01]  /*1030*/  LOP3.LUT R13, R2.reuse, 0x30, RZ, 0xfc, !PT ;  /* 0x00000030020d7812 */ /* 0x040fe200078efcff */
[----:B------:R-:W-:Y:S01]  /*1040*/  IMAD.MOV R5, RZ, RZ, -R5 ;  /* 0x000000ffff057224 */ /* 0x000fe200078e0a05 */
[----:B------:R-:W-:Y:S01]  /*1050*/  IABS R145, R26 ;  /* 0x0000001a00917213 */ /* 0x000fe20000000000 */
[----:B------:R-:W-:Y:S01]  /*1060*/  @!P5 IMAD.IADD R27, R27, 0x1, -R0 ;  /* 0x000000011b1bd824 */ /* 0x000fe200078e0a00 */
[----:B------:R-:W-:Y:S01]  /*1070*/  ISETP.GE.AND P5, PT, R2, RZ, PT ;  /* 0x000000ff0200720c */ /* 0x000fe20003fa6270 */
[----:B------:R-:W-:Y:S01]  /*1080*/  IMAD.MOV R6, RZ, RZ, -R6 ;  /* 0x000000ffff067224 */ /* 0x000fe200078e0a06 */
[----:B------:R-:W-:Y:S01]  /*1090*/  IABS R107, R13 ;  /* 0x0000000d006b7213 */ /* 0x000fe20000000000 */
[----:B------:R-:W-:Y:S01]  /*10a0*/  IMAD R101, R0, R5, R101 ;  /* 0x0000000500657224 */ /* 0x000fe200078e0265 */
[----:B------:R-:W-:Y:S01]  /*10b0*/  LOP3.LUT R24, R2, 0x1cc, RZ, 0xfc, !PT ;  /* 0x000001cc02187812 */ /* 0x000fe200078efcff */
[--C-:B------:R-:W-:Y:S01]  /*10c0*/  @!P2 IMAD.IADD R31, R31, 0x1, -R0.reuse ;  /* 0x000000011f1fa824 */ /* 0x100fe200078e0a00 */
[C---:B------:R-:W-:Y:S01]  /*10d0*/  ISETP.GT.U32.AND P2, PT, R0.reuse, R33, PT ;  /* 0x000000210000720c */ /* 0x040fe20003f44070 */
[----:B------:R-:W-:Y:S01]  /*10e0*/  IMAD R35, R0, R6, R35 ;  /* 0x0000000600237224 */ /* 0x000fe200078e0223 */
[----:B------:R-:W-:Y:S01]  /*10f0*/  LOP3.LUT R32, R2, 0x1d4, RZ, 0xfc, !PT ;  /* 0x000001d402207812 */ /* 0x000fe200078efcff */
[----:B------:R-:W-:Y:S01]  /*1100*/  @!P3 IMAD.IADD R99, R99, 0x1, -R0 ;  /* 0x000000016363b824 */ /* 0x000fe200078e0a00 */
[C---:B------:R-:W-:Y:S01]  /*1110*/  ISETP.GT.U32.AND P3, PT, R0.reuse, R101, PT ;  /* 0x000000650000720c */ /* 0x040fe20003f64070 */
[----:B------:R-:W-:Y:S01]  /*1120*/  @!P6 IMAD.MOV R31, RZ, RZ, -R31 ;  /* 0x000000ffff1fe224 */ /* 0x000fe200078e0a1f */
[----:B------:R-:W-:Y:S01]  /*1130*/  ISETP.GT.U32.AND P6, PT, R0, R35, PT ;  /* 0x000000230000720c */ /* 0x000fe20003fc4070 */
[----:B------:R-:W-:Y:S01]  /*1140*/  @!P5 IMAD.MOV R27, RZ, RZ, -R27 ;  /* 0x000000ffff1bd224 */ /* 0x000fe200078e0a1b */
[----:B------:R-:W-:Y:S01]  /*1150*/  ISETP.GE.AND P5, PT, R8, RZ, PT ;  /* 0x000000ff0800720c */ /* 0x000fe20003fa6270 */
[----:B------:R-:W-:Y:S01]  /*1160*/  IMAD.HI.U32 R6, R3, R37, RZ ;  /* 0x0000002503067227 */ /* 0x000fe200078e00ff */
[----:B------:R-:W-:-:S02]  /*1170*/  LOP3.LUT R8, R2, 0x20, RZ, 0xfc, !PT ;  /* 0x0000002002087812 */ /* 0x000fc400078efcff */
[----:B------:R-:W-:Y:S01]  /*1180*/  IABS R19, R24 ;  /* 0x0000001800137213 */ /* 0x000fe20000000000 */
[----:B------:R-:W-:Y:S01]  /*1190*/  @!P2 IMAD.IADD R33, R33, 0x1, -R0 ;  /* 0x000000012121a824 */ /* 0x000fe200078e0a00 */
[----:B------:R-:W-:Y:S01]  /*11a0*/  IABS R103, R8 ;  /* 0x0000000800677213 */ /* 0x000fe20000000000 */
[----:B------:R-:W-:Y:S01]  /*11b0*/  IMAD.MOV R6, RZ, RZ, -R6 ;  /* 0x000000ffff067224 */ /* 0x000fe200078e0a06 */
[----:B-----5:R-:W-:Y:S01]  /*11c0*/  IABS R17, R32 ;  /* 0x0000002000117213 */ /* 0x020fe20000000000 */
[--C-:B------:R-:W-:Y:S01]  /*11d0*/  @!P3 IMAD.IADD R101, R101, 0x1, -R0.reuse ;  /* 0x000000016565b824 */ /* 0x100fe200078e0a00 */
[----:B------:R-:W-:Y:S01]  /*11e0*/  ISETP.GT.U32.AND P2, PT, R0, R33, PT ;  /* 0x000000210000720c */ /* 0x000fe20003f44070 */
[----:B------:R-:W-:Y:S01]  /*11f0*/  @!P6 IMAD.IADD R35, R35, 0x1, -R0 ;  /* 0x000000012323e824 */ /* 0x000fe200078e0a00 */
[----:B------:R-:W-:Y:S01]  /*1200*/  LOP3.LUT R34, R2, 0x1d8, RZ, 0xfc, !PT ;  /* 0x000001d802227812 */ /* 0x000fe200078efcff */
[----:B------:R-:W-:Y:S01]  /*1210*/  IMAD.HI.U32 R5, R3, R103, RZ ;  /* 0x0000006703057227 */ /* 0x000fe200078e00ff */
[----:B------:R-:W-:-:S02]  /*1220*/  ISETP.GT.U32.AND P3, PT, R0, R101, PT ;  /* 0x000000650000720c */ /* 0x000fc40003f64070 */
[C---:B------:R-:W-:Y:S01]  /*1230*/  ISETP.GT.U32.AND P6, PT, R0.reuse, R35, PT ;  /* 0x000000230000720c */ /* 0x040fe20003fc4070 */
[----:B------:R-:W-:Y:S01]  /*1240*/  IMAD.MOV R5, RZ, RZ, -R5 ;  /* 0x000000ffff057224 */ /* 0x000fe200078e0a05 */
[----:B------:R-:W-:Y:S01]  /*1250*/  IABS R143, R34 ;  /* 0x00000022008f7213 */ /* 0x000fe20000000000 */
[----:B------:R-:W-:Y:S01]  /*1260*/  IMAD R37, R0, R6, R37 ;  /* 0x0000000600257224 */ /* 0x000fe200078e0225 */
[----:B------:R-:W-:Y:S01]  /*1270*/  LOP3.LUT R36, R2, 0x1dc, RZ, 0xfc, !PT ;  /* 0x000001dc02247812 */ /* 0x000fe200078efcff */
[----:B------:R-:W-:Y:S01]  /*1280*/  IMAD R103, R0, R5, R103 ;  /* 0x0000000500677224 */ /* 0x000fe200078e0267 */
[C---:B------:R-:W-:Y:S01]  /*1290*/  LOP3.LUT R38, R2.reuse, 0x1e0, RZ, 0xfc, !PT ;  /* 0x000001e002267812 */ /* 0x040fe200078efcff */
[----:B------:R-:W-:Y:S01]  /*12a0*/  IMAD.HI.U32 R5, R3, R105, RZ ;  /* 0x0000006903057227 */ /* 0x000fe200078e00ff */
[----:B------:R-:W-:Y:S02]  /*12b0*/  LOP3.LUT R40, R2, 0x1e4, RZ, 0xfc, !PT ;  /* 0x000001e402287812 */ /* 0x000fe400078efcff */
[----:B------:R-:W-:Y:S01]  /*12c0*/  IABS R141, R38 ;  /* 0x00000026008d7213 */ /* 0x000fe20000000000 */
[--C-:B------:R-:W-:Y:S01]  /*12d0*/  @!P3 IMAD.IADD R101, R101, 0x1, -R0.reuse ;  /* 0x000000016565b824 */ /* 0x100fe200078e0a00 */
[----:B------:R-:W-:Y:S01]  /*12e0*/  ISETP.GT.U32.AND P3, PT, R0, R103, PT ;  /* 0x000000670000720c */ /* 0x000fe20003f64070 */
[----:B------:R-:W-:Y:S01]  /*12f0*/  @!P5 IMAD.MOV R99, RZ, RZ, -R99 ;  /* 0x000000ffff63d224 */ /* 0x000fe200078e0a63 */
[----:B------:R-:W-:Y:S01]  /*1300*/  ISETP.GE.AND P5, PT, R8, RZ, PT ;  /* 0x000000ff0800720c */ /* 0x000fe20003fa6270 */
[----:B------:R-:W-:Y:S01]  /*1310*/  @!P6 IMAD.IADD R35, R35, 0x1, -R0 ;  /* 0x000000012323e824 */ /* 0x000fe200078e0a00 */
[----:B------:R-:W-:Y:S01]  /*1320*/  ISETP.GT.U32.AND P6, PT, R0, R37, PT ;  /* 0x000000250000720c */ /* 0x000fe20003fc4070 */
[----:B------:R-:W-:Y:S01]  /*1330*/  IMAD.MOV R8, RZ, RZ, -R5 ;  /* 0x000000ffff087224 */ /* 0x000fe200078e0a05 */
[C---:B------:R-:W-:Y:S01]  /*1340*/  LOP3.LUT R42, R2.reuse, 0x1e8, RZ, 0xfc, !PT ;  /* 0x000001e8022a7812 */ /* 0x040fe200078efcff */
[----:B------:R-:W-:Y:S01]  /*1350*/  IMAD.HI.U32 R5, R3, R39, RZ ;  /* 0x0000002703057227 */ /* 0x000fe200078e00ff */
[----:B------:R-:W-:-:S02]  /*1360*/  LOP3.LUT R44, R2, 0x1ec, RZ, 0xfc, !PT ;  /* 0x000001ec022c7812 */ /* 0x000fc400078efcff */
[----:B------:R-:W-:Y:S01]  /*1370*/  LOP3.LUT R46, R2, 0x1f0, RZ, 0xfc, !PT ;  /* 0x000001f0022e7812 */ /* 0x000fe200078efcff */
[--C-:B------:R-:W-:Y:S01]  /*1380*/  @!P2 IMAD.IADD R33, R33, 0x1, -R0.reuse ;  /* 0x000000012121a824 */ /* 0x100fe200078e0a00 */
[----:B------:R-:W-:Y:S01]  /*1390*/  ISETP.GE.AND P2, PT, R10, RZ, PT ;  /* 0x000000ff0a00720c */ /* 0x000fe20003f46270 */
[----:B------:R-:W-:Y:S01]  /*13a0*/  IMAD R105, R0, R8, R105 ;  /* 0x0000000800697224 */ /* 0x000fe200078e0269 */
[----:B------:R-:W-:Y:S01]  /*13b0*/  LOP3.LUT R48, R2, 0x1f4, RZ, 0xfc, !PT ;  /* 0x000001f402307812 */ /* 0x000fe200078efcff */
[----:B------:R-:W-:Y:S01]  /*13c0*/  IMAD.MOV R10, RZ, RZ, -R5 ;  /* 0x000000ffff0a7224 */ /* 0x000fe200078e0a05 */
[----:B------:R-:W-:Y:S01]  /*13d0*/  IABS R139, R42 ;  /* 0x0000002a008b7213 */ /* 0x000fe20000000000 */
[--C-:B------:R-:W-:Y:S01]  /*13e0*/  @!P3 IMAD.IADD R103, R103, 0x1, -R0.reuse ;  /* 0x000000016767b824 */ /* 0x100fe200078e0a00 */
[C---:B------:R-:W-:Y:S01]  /*13f0*/  ISETP.GT.U32.AND P3, PT, R0.reuse, R105, PT ;  /* 0x000000690000720c */ /* 0x040fe20003f64070 */
[----:B------:R-:W-:Y:S01]  /*1400*/  IMAD R39, R0, R10, R39 ;  /* 0x0000000a00277224 */ /* 0x000fe200078e0227 */
[----:B------:R-:W-:Y:S01]  /*1410*/  LOP3.LUT R10, R2, 0x40, RZ, 0xfc, !PT ;  /* 0x00000040020a7812 */ /* 0x000fe200078efcff */
[----:B------:R-:W-:Y:S01]  /*1420*/  @!P6 IMAD.IADD R37, R37, 0x1, -R0 ;  /* 0x000000012525e824 */ /* 0x000fe200078e0a00 */
[----:B------:R-:W-:Y:S01]  /*1430*/  IABS R137, R46 ;  /* 0x0000002e00897213 */ /* 0x000fe20000000000 */
[----:B------:R-:W-:Y:S01]  /*1440*/  IMAD.HI.U32 R6, R3, R107, RZ ;  /* 0x0000006b03067227 */ /* 0x000fe200078e00ff */
[----:B------:R-:W-:-:S02]  /*1450*/  ISETP.GT.U32.AND P6, PT, R0, R39, PT ;  /* 0x000000270000720c */ /* 0x000fc40003fc4070 */
[----:B------:R-:W-:Y:S01]  /*1460*/  IABS R111, R10 ;  /* 0x0000000a006f7213 */ /* 0x000fe20000000000 */
[----:B------:R-:W-:Y:S01]  /*1470*/  IMAD.MOV R6, RZ, RZ, -R6 ;  /* 0x000000ffff067224 */ /* 0x000fe200078e0a06 */
[----:B------:R-:W-:Y:S01]  /*1480*/  LOP3.LUT R22, R2, 0x1f8, RZ, 0xfc, !PT ;  /* 0x000001f802167812 */ /* 0x000fe200078efcff */
[----:B------:R-:W-:-:S03]  /*1490*/  IMAD.HI.U32 R5, R3, R109, RZ ;  /* 0x0000006d03057227 */ /* 0x000fc600078e00ff */
[----:B------:R-:W-:Y:S01]  /*14a0*/  IABS R20, R22 ;  /* 0x0000001600147213 */ /* 0x000fe20000000000 */
[--C-:B------:R-:W-:Y:S01]  /*14b0*/  @!P3 IMAD.IADD R105, R105, 0x1, -R0.reuse ;  /* 0x000000016969b824 */ /* 0x100fe200078e0a00 */
[C---:B------:R-:W-:Y:S01]  /*14c0*/  ISETP.GT.U32.AND P3, PT, R0.reuse, R103, PT ;  /* 0x000000670000720c */ /* 0x040fe20003f64070 */
[C---:B------:R-:W-:Y:S02]  /*14d0*/  IMAD R107, R0.reuse, R6, R107 ;  /* 0x00000006006b7224 */ /* 0x040fe400078e026b */
[----:B------:R-:W-:Y:S01]  /*14e0*/  @!P6 IMAD.IADD R39, R39, 0x1, -R0 ;  /* 0x000000012727e824 */ /* 0x000fe200078e0a00 */
[C---:B------:R-:W-:Y:S01]  /*14f0*/  ISETP.GT.U32.AND P6, PT, R0.reuse, R105, PT ;  /* 0x000000690000720c */ /* 0x040fe20003fc4070 */
[----:B------:R-:W-:Y:S01]  /*1500*/  @!P1 IMAD.MOV R35, RZ, RZ, -R35 ;  /* 0x000000ffff239224 */ /* 0x000fe200078e0a23 */
[C---:B------:R-:W-:Y:S01]  /*1510*/  ISETP.GT.U32.AND P1, PT, R0.reuse, R107, PT ;  /* 0x0000006b0000720c */ /* 0x040fe20003f24070 */
[----:B------:R-:W-:Y:S02]  /*1520*/  IMAD.MOV R5, RZ, RZ, -R5 ;  /* 0x000000ffff057224 */ /* 0x000fe400078e0a05 */
[----:B------:R-:W-:Y:S01]  /*1530*/  @!P4 IMAD.MOV R101, RZ, RZ, -R101 ;  /* 0x000000ffff65c224 */ /* 0x000fe200078e0a65 */
[----:B------:R-:W-:Y:S01]  /*1540*/  ISETP.GT.U32.AND P4, PT, R0, R39, PT ;  /* 0x000000270000720c */ /* 0x000fe20003f84070 */
[----:B------:R-:W-:-:S04]  /*1550*/  IMAD.HI.U32 R8, R3, R41, RZ ;  /* 0x0000002903087227 */ /* 0x000fc800078e00ff */
[C---:B------:R-:W-:Y:S02]  /*1560*/  IMAD R109, R0.reuse, R5, R109 ;  /* 0x00000005006d7224 */ /* 0x040fe400078e026d */
[----:B------:R-:W-:Y:S01]  /*1570*/  @!P0 IMAD.MOV R33, RZ, RZ, -R33 ;  /* 0x000000ffff218224 */ /* 0x000fe200078e0a21 */
[C---:B------:R-:W-:Y:S01]  /*1580*/  ISETP.GT.U32.AND P0, PT, R0.reuse, R37, PT ;  /* 0x000000250000720c */ /* 0x040fe20003f04070 */
[----:B------:R-:W-:Y:S02]  /*1590*/  IMAD.MOV R8, RZ, RZ, -R8 ;  /* 0x000000ffff087224 */ /* 0x000fe400078e0a08 */
[--C-:B------:R-:W-:Y:S01]  /*15a0*/  @!P6 IMAD.IADD R105, R105, 0x1, -R0.reuse ;  /* 0x000000016969e824 */ /* 0x100fe200078e0a00 */
[C---:B------:R-:W-:Y:S01]  /*15b0*/  ISETP.GT.U32.AND P6, PT, R0.reuse, R109, PT ;  /* 0x0000006d0000720c */ /* 0x040fe20003fc4070 */
[----:B------:R-:W-:Y:S01]  /*15c0*/  IMAD R41, R0, R8, R41 ;  /* 0x0000000800297224 */ /* 0x000fe200078e0229 */
[----:B------:R-:W-:Y:S01]  /*15d0*/  LOP3.LUT R8, R2, 0x3c, RZ, 0xfc, !PT ;  /* 0x0000003c02087812 */ /* 0x000fe200078efcff */
[----:B------:R-:W-:-:S02]  /*15e0*/  @!P3 IMAD.IADD R103, R103, 0x1, -R0 ;  /* 0x000000016767b824 */ /* 0x000fc400078e0a00 */
[--C-:B------:R-:W-:Y:S01]  /*15f0*/  @!P1 IMAD.IADD R107, R107, 0x1, -R0.reuse ;  /* 0x000000016b6b9824 */ /* 0x100fe200078e0a00 */
[----:B------:R-:W-:Y:S01]  /*1600*/  IABS R43, R8 ;  /* 0x00000008002b7213 */ /* 0x000fe20000000000 */
[----:B------:R-:W-:Y:S01]  /*1610*/  IMAD.HI.U32 R6, R3, R111, RZ ;  /* 0x0000006f03067227 */ /* 0x000fe200078e00ff */
[----:B------:R-:W-:Y:S02]  /*1620*/  ISETP.GT.U32.AND P3, PT, R0, R41, PT ;  /* 0x000000290000720c */ /* 0x000fe40003f64070 */
[----:B------:R-:W-:Y:S01]  /*1630*/  ISETP.GE.AND P1, PT, R13, RZ, PT ;  /* 0x000000ff0d00720c */ /* 0x000fe20003f26270 */
[----:B------:R-:W-:Y:S01]  /*1640*/  @!P4 IMAD.IADD R39, R39, 0x1, -R0 ;  /* 0x000000012727c824 */ /* 0x000fe200078e0a00 */
[----:B------:R-:W-:Y:S01]  /*1650*/  ISETP.GE.AND P4, PT, R12, RZ, PT ;  /* 0x000000ff0c00720c */ /* 0x000fe20003f86270 */
[----:B------:R-:W-:Y:S01]  /*1660*/  @!P5 IMAD.MOV R103, RZ, RZ, -R103 ;  /* 0x000000ffff67d224 */ /* 0x000fe200078e0a67 */
[----:B------:R-:W-:Y:S01]  /*1670*/  ISETP.GT.U32.AND P5, PT, R0, R107, PT ;  /* 0x0000006b0000720c */ /* 0x000fe20003fa4070 */
[----:B------:R-:W-:Y:S01]  /*1680*/  IMAD.MOV R6, RZ, RZ, -R6 ;  /* 0x000000ffff067224 */ /* 0x000fe200078e0a06 */
[C---:B------:R-:W-:Y:S01]  /*1690*/  LOP3.LUT R12, R2.reuse, 0x64, RZ, 0xfc, !PT ;  /* 0x00000064020c7812 */ /* 0x040fe200078efcff */
[----:B------:R-:W-:Y:S01]  /*16a0*/  @!P0 IMAD.IADD R37, R37, 0x1, -R0 ;  /* 0x0000000125258824 */ /* 0x000fe200078e0a00 */
[----:B------:R-:W-:Y:S01]  /*16b0*/  ISETP.GE.AND P0, PT, R11, RZ, PT ;  /* 0x000000ff0b00720c */ /* 0x000fe20003f06270 */
[----:B------:R-:W-:Y:S01]  /*16c0*/  IMAD.HI.U32 R5, R3, R43, RZ ;  /* 0x0000002b03057227 */ /* 0x000fe200078e00ff */
[----:B------:R-:W-:-:S02]  /*16d0*/  LOP3.LUT R11, R2, 0x48, RZ, 0xfc, !PT ;  /* 0x00000048020b7812 */ /* 0x000fc400078efcff */
[----:B------:R-:W-:Y:S01]  /*16e0*/  IABS R53, R12 ;  /* 0x0000000c00357213 */ /* 0x000fe20000000000 */
[----:B------:R-:W-:Y:S01]  /*16f0*/  IMAD R111, R0, R6, R111 ;  /* 0x00000006006f7224 */ /* 0x000fe200078e026f */
[----:B------:R-:W-:Y:S01]  /*1700*/  LOP3.LUT R6, R2, 0x44, RZ, 0xfc, !PT ;  /* 0x0000004402067812 */ /* 0x000fe200078efcff */
[--C-:B------:R-:W-:Y:S01]  /*1710*/  @!P6 IMAD.IADD R109, R109, 0x1, -R0.reuse ;  /* 0x000000016d6de824 */ /* 0x100fe200078e0a00 */
[----:B------:R-:W-:Y:S01]  /*1720*/  IABS R113, R11 ;  /* 0x0000000b00717213 */ /* 0x000fe20000000000 */
[----:B------:R-:W-:Y:S01]  /*1730*/  IMAD.MOV R5, RZ, RZ, -R5 ;  /* 0x000000ffff057224 */ /* 0x000fe200078e0a05 */
[----:B------:R-:W-:Y:S01]  /*1740*/  IABS R45, R6 ;  /* 0x00000006002d7213 */ /* 0x000fe20000000000 */
[----:B------:R-:W-:Y:S01]  /*1750*/  @!P4 IMAD.MOV R39, RZ, RZ, -R39 ;  /* 0x000000ffff27c224 */ /* 0x000fe200078e0a27 */
[C---:B------:R-:W-:Y:S01]  /*1760*/  ISETP.GT.U32.AND P6, PT, R0.reuse, R109, PT ;  /* 0x0000006d0000720c */ /* 0x040fe20003fc4070 */
[C---:B------:R-:W-:Y:S01]  /*1770*/  IMAD R43, R0.reuse, R5, R43 ;  /* 0x00000005002b7224 */ /* 0x040fe200078e022b */
[----:B------:R-:W-:Y:S01]  /*1780*/  ISETP.GE.AND P4, PT, R15, RZ, PT ;  /* 0x000000ff0f00720c */ /* 0x000fe20003f86270 */
[----:B------:R-:W-:Y:S01]  /*1790*/  @!P5 IMAD.IADD R107, R107, 0x1, -R0 ;  /* 0x000000016b6bd824 */ /* 0x000fe200078e0a00 */
[----:B------:R-:W-:Y:S01]  /*17a0*/  ISETP.GT.U32.AND P5, PT, R0, R111, PT ;  /* 0x0000006f0000720c */ /* 0x000fe20003fa4070 */
[----:B------:R-:W-:Y:S01]  /*17b0*/  IMAD.HI.U32 R5, R3, R45, RZ ;  /* 0x0000002d03057227 */ /* 0x000fe200078e00ff */
[----:B------:R-:W-:-:S02]  /*17c0*/  LOP3.LUT R13, R2, 0x8c, RZ, 0xfc, !PT ;  /* 0x0000008c020d7812 */ /* 0x000fc400078efcff */
[----:B------:R-:W-:Y:S01]  /*17d0*/  LOP3.LUT R15, R2, 0x15c, RZ, 0xfc, !PT ;  /* 0x0000015c020f7812 */ /* 0x000fe200078efcff */
[----:B------:R-:W-:Y:S01]  /*17e0*/  @!P0 IMAD.MOV R105, RZ, RZ, -R105 ;  /* 0x000000ffff698224 */ /* 0x000fe200078e0a69 */
[----:B------:R-:W-:Y:S01]  /*17f0*/  ISETP.GT.U32.AND P0, PT, R0, R43, PT ;  /* 0x0000002b0000720c */ /* 0x000fe20003f04070 */
[----:B------:R-:W-:Y:S01]  /*1800*/  IMAD.MOV R5, RZ, RZ, -R5 ;  /* 0x000000ffff057224 */ /* 0x000fe200078e0a05 */
[----:B------:R-:W-:Y:S01]  /*1810*/  IABS R63, R13 ;  /* 0x0000000d003f7213 */ /* 0x000fe20000000000 */
[--C-:B------:R-:W-:Y:S01]  /*1820*/  @!P6 IMAD.IADD R109, R109, 0x1, -R0.reuse ;  /* 0x000000016d6de824 */ /* 0x100fe200078e0a00 */
[----:B------:R-:W-:Y:S01]  /*1830*/  ISETP.GE.AND P6, PT, R10, RZ, PT ;  /* 0x000000ff0a00720c */ /* 0x000fe20003fc6270 */
[----:B------:R-:W-:Y:S01]  /*1840*/  IMAD R45, R0, R5, R45 ;  /* 0x00000005002d7224 */ /* 0x000fe200078e022d */
[C---:B------:R-:W-:Y:S01]  /*1850*/  LOP3.LUT R5, R2.reuse, 0x4c, RZ, 0xfc, !PT ;  /* 0x0000004c02057812 */ /* 0x040fe200078efcff */
[--C-:B------:R-:W-:Y:S01]  /*1860*/  @!P5 IMAD.IADD R111, R111, 0x1, -R0.reuse ;  /* 0x000000016f6fd824 */ /* 0x100fe200078e0a00 */
[----:B------:R-:W-:Y:S01]  /*1870*/  LOP3.LUT R10, R2, 0x54, RZ, 0xfc, !PT ;  /* 0x00000054020a7812 */ /* 0x000fe200078efcff */
[----:B------:R-:W-:Y:S01]  /*1880*/  @!P4 IMAD.MOV R109, RZ, RZ, -R109 ;  /* 0x000000ffff6dc224 */ /* 0x000fe200078e0a6d */
[C---:B------:R-:W-:Y:S01]  /*1890*/  ISETP.GT.U32.AND P4, PT, R0.reuse, R45, PT ;  /* 0x0000002d0000720c */ /* 0x040fe20003f84070 */
[--C-:B------:R-:W-:Y:S01]  /*18a0*/  @!P3 IMAD.IADD R41, R41, 0x1, -R0.reuse ;  /* 0x000000012929b824 */ /* 0x100fe200078e0a00 */
[----:B------:R-:W-:Y:S01]  /*18b0*/  ISETP.GT.U32.AND P5, PT, R0, R111, PT ;  /* 0x0000006f0000720c */ /* 0x000fe20003fa4070 */
[----:B------:R-:W-:Y:S01]  /*18c0*/  @!P0 IMAD.IADD R43, R43, 0x1, -R0 ;  /* 0x000000012b2b8824 */ /* 0x000fe200078e0a00 */
[----:B------:R-:W-:Y:S01]  /*18d0*/  ISETP.GE.AND P0, PT, R6, RZ, PT ;  /* 0x000000ff0600720c */ /* 0x000fe20003f06270 */
[----:B------:R-:W-:Y:S01]  /*18e0*/  IMAD.HI.U32 R6, R3, R113, RZ ;  /* 0x0000007103067227 */ /* 0x000fe200078e00ff */
[----:B------:R-:W-:-:S02]  /*18f0*/  IABS R47, R5 ;  /* 0x00000005002f7213 */ /* 0x000fc40000000000 */
[----:B------:R-:W-:Y:S01]  /*1900*/  IABS R49, R10 ;  /* 0x0000000a00317213 */ /* 0x000fe20000000000 */
[----:B------:R-:W-:Y:S01]  /*1910*/  @!P2 IMAD.MOV R37, RZ, RZ, -R37 ;  /* 0x000000ffff25a224 */ /* 0x000fe200078e0a25 */
[C---:B------:R-:W-:Y:S01]  /*1920*/  ISETP.GT.U32.AND P2, PT, R0.reuse, R41, PT ;  /* 0x000000290000720c */ /* 0x040fe20003f44070 */
[----:B------:R-:W-:Y:S01]  /*1930*/  @!P1 IMAD.MOV R107, RZ, RZ, -R107 ;  /* 0x000000ffff6b9224 */ /* 0x000fe200078e0a6b */
[----:B------:R-:W-:Y:S01]  /*1940*/  ISETP.GT.U32.AND P1, PT, R0, R43, PT ;  /* 0x0000002b0000720c */ /* 0x000fe20003f24070 */
[----:B------:R-:W-:Y:S01]  /*1950*/  IMAD.MOV R6, RZ, RZ, -R6 ;  /* 0x000000ffff067224 */ /* 0x000fe200078e0a06 */
[----:B------:R-:W-:Y:S01]  /*1960*/  ISETP.GE.AND P3, PT, R14, RZ, PT ;  /* 0x000000ff0e00720c */ /* 0x000fe20003f66270 */
[--C-:B------:R-:W-:Y:S01]  /*1970*/  @!P4 IMAD.IADD R45, R45, 0x1, -R0.reuse ;  /* 0x000000012d2dc824 */ /* 0x100fe200078e0a00 */
[----:B------:R-:W-:Y:S01]  /*1980*/  LOP3.LUT R14, R2, 0x11c, RZ, 0xfc, !PT ;  /* 0x0000011c020e7812 */ /* 0x000fe200078efcff */
[----:B------:R-:W-:Y:S01]  /*1990*/  IMAD R113, R0, R6, R113 ;  /* 0x0000000600717224 */ /* 0x000fe200078e0271 */
[----:B------:R-:W-:Y:S01]  /*19a0*/  LOP3.LUT R6, R2, 0x50, RZ, 0xfc, !PT ;  /* 0x0000005002067812 */ /* 0x000fe200078efcff */
[----:B------:R-:W-:Y:S01]  /*19b0*/  @!P5 IMAD.IADD R111, R111, 0x1, -R0 ;  /* 0x000000016f6fd824 */ /* 0x000fe200078e0a00 */
[----:B------:R-:W-:-:S02]  /*19c0*/  ISETP.GT.U32.AND P4, PT, R0, R45, PT ;  /* 0x0000002d0000720c */ /* 0x000fc40003f84070 */
[----:B------:R-:W-:Y:S01]  /*19d0*/  ISETP.GT.U32.AND P5, PT, R0, R113, PT ;  /* 0x000000710000720c */ /* 0x000fe20003fa4070 */
[--C-:B------:R-:W-:Y:S01]  /*19e0*/  @!P2 IMAD.IADD R41, R41, 0x1, -R0.reuse ;  /* 0x000000012929a824 */ /* 0x100fe200078e0a00 */
[----:B------:R-:W-:Y:S01]  /*19f0*/  ISETP.GE.AND P2, PT, R8, RZ, PT ;  /* 0x000000ff0800720c */ /* 0x000fe20003f46270 */
[----:B------:R-:W-:Y:S01]  /*1a00*/  @!P1 IMAD.IADD R43, R43, 0x1, -R0 ;  /* 0x000000012b2b9824 */ /* 0x000fe200078e0a00 */
[----:B------:R-:W-:Y:S01]  /*1a10*/  ISETP.GE.AND P1, PT, R5, RZ, PT ;  /* 0x000000ff0500720c */ /* 0x000fe20003f26270 */
[C---:B------:R-:W-:Y:S01]  /*1a20*/  IMAD.HI.U32 R5, R3.reuse, R47, RZ ;  /* 0x0000002f03057227 */ /* 0x040fe200078e00ff */
[----:B------:R-:W-:Y:S02]  /*1a30*/  IABS R115, R6 ;  /* 0x0000000600737213 */ /* 0x000fe40000000000 */
[----:B------:R-:W-:Y:S01]  /*1a40*/  IABS R187, R14 ;  /* 0x0000000e00bb7213 */ /* 0x000fe20000000000 */
[----:B------:R-:W-:Y:S01]  /*1a50*/  IMAD.HI.U32 R8, R3, R49, RZ ;  /* 0x0000003103087227 */ /* 0x000fe200078e00ff */
[----:B------:R-:W-:-:S03]  /*1a60*/  IABS R219, R15 ;  /* 0x0000000f00db7213 */ /* 0x000fc60000000000 */
[----:B------:R-:W-:Y:S02]  /*1a70*/  IMAD.MOV R5, RZ, RZ, -R5 ;  /* 0x000000ffff057224 */ /* 0x000fe400078e0a05 */
[----:B------:R-:W-:Y:S02]  /*1a80*/  IMAD.MOV R8, RZ, RZ, -R8 ;  /* 0x000000ffff087224 */ /* 0x000fe400078e0a08 */
[--C-:B------:R-:W-:Y:S02]  /*1a90*/  @!P5 IMAD.IADD R113, R113, 0x1, -R0.reuse ;  /* 0x000000017171d824 */ /* 0x100fe400078e0a00 */
[C---:B------:R-:W-:Y:S02]  /*1aa0*/  IMAD R47, R0.reuse, R5, R47 ;  /* 0x00000005002f7224 */ /* 0x040fe400078e022f */
[----:B------:R-:W-:Y:S01]  /*1ab0*/  @!P4 IMAD.IADD R45, R45, 0x1, -R0 ;  /* 0x000000012d2dc824 */ /* 0x000fe200078e0a00 */
[C---:B------:R-:W-:Y:S01]  /*1ac0*/  ISETP.GT.U32.AND P5, PT, R0.reuse, R113, PT ;  /* 0x000000710000720c */ /* 0x040fe20003fa4070 */
[C---:B------:R-:W-:Y:S01]  /*1ad0*/  IMAD R49, R0.reuse, R8, R49 ;  /* 0x0000000800317224 */ /* 0x040fe200078e0231 */
[----:B------:R-:W-:Y:S01]  /*1ae0*/  ISETP.GT.U32.AND P4, PT, R0, R47, PT ;  /* 0x0000002f0000720c */ /* 0x000fe20003f84070 */
[----:B------:R-:W-:Y:S01]  /*1af0*/  @!P2 IMAD.MOV R43, RZ, RZ, -R43 ;  /* 0x000000ffff2ba224 */ /* 0x000fe200078e0a2b */
[----:B------:R-:W-:Y:S01]  /*1b00*/  ISETP.GE.AND P2, PT, R6, RZ, PT ;  /* 0x000000ff0600720c */ /* 0x000fe20003f46270 */
[----:B------:R-:W-:Y:S01]  /*1b10*/  @!P0 IMAD.MOV R45, RZ, RZ, -R45 ;  /* 0x000000ffff2d8224 */ /* 0x000fe200078e0a2d */
[----:B------:R-:W-:Y:S01]  /*1b20*/  ISETP.GT.U32.AND P0, PT, R0, R49, PT ;  /* 0x000000310000720c */ /* 0x000fe20003f04070 */
[----:B------:R-:W-:-:S04]  /*1b30*/  IMAD.HI.U32 R6, R3, R115, RZ ;  /* 0x0000007303067227 */ /* 0x000fc800078e00ff */
[----:B------:R-:W-:Y:S01]  /*1b40*/  @!P3 IMAD.MOV R41, RZ, RZ, -R41 ;  /* 0x000000ffff29b224 */ /* 0x000fe200078e0a29 */
[----:B------:R-:W-:Y:S01]  /*1b50*/  ISETP.GE.AND P3, PT, R11, RZ, PT ;  /* 0x000000ff0b00720c */ /* 0x000fe20003f66270 */
[----:B------:R-:W-:Y:S01]  /*1b60*/  IMAD.MOV R6, RZ, RZ, -R6 ;  /* 0x000000ffff067224 */ /* 0x000fe200078e0a06 */
[----:B------:R-:W-:Y:S01]  /*1b70*/  LOP3.LUT R11, R2, 0x60, RZ, 0xfc, !PT ;  /* 0x00000060020b7812 */ /* 0x000fe200078efcff */
[--C-:B------:R-:W-:Y:S02]  /*1b80*/  @!P5 IMAD.IADD R113, R113, 0x1, -R0.reuse ;  /* 0x000000017171d824 */ /* 0x100fe400078e0a00 */
[----:B------:R-:W-:Y:S01]  /*1b90*/  IMAD R115, R0, R6, R115 ;  /* 0x0000000600737224 */ /* 0x000fe200078e0273 */
[----:B------:R-:W-:Y:S01]  /*1ba0*/  LOP3.LUT R6, R2, 0x58, RZ, 0xfc, !PT ;  /* 0x0000005802067812 */ /* 0x000fe200078efcff */
[--C-:B------:R-:W-:Y:S01]  /*1bb0*/  @!P4 IMAD.IADD R47, R47, 0x1, -R0.reuse ;  /* 0x000000012f2fc824 */ /* 0x100fe200078e0a00 */
[----:B------:R-:W-:Y:S01]  /*1bc0*/  IABS R119, R11 ;  /* 0x0000000b00777213 */ /* 0x000fe20000000000 */
[----:B------:R-:W-:Y:S01]  /*1bd0*/  @!P0 IMAD.IADD R49, R49, 0x1, -R0 ;  /* 0x0000000131318824 */ /* 0x000fe200078e0a00 */
[----:B------:R-:W-:Y:S01]  /*1be0*/  IABS R117, R6 ;  /* 0x0000000600757213 */ /* 0x000fe20000000000 */
[----:B------:R-:W-:Y:S01]  /*1bf0*/  @!P6 IMAD.MOV R111, RZ, RZ, -R111 ;  /* 0x000000ffff6fe224 */ /* 0x000fe200078e0a6f */
[----:B------:R-:W-:Y:S01]  /*1c00*/  ISETP.GT.U32.AND P4, PT, R0, R47, PT ;  /* 0x0000002f0000720c */ /* 0x000fe20003f84070 */
[----:B------:R-:W-:Y:S01]  /*1c10*/  @!P3 IMAD.MOV R113, RZ, RZ, -R113 ;  /* 0x000000ffff71b224 */ /* 0x000fe200078e0a71 */
[----:B------:R-:W-:Y:S01]  /*1c20*/  ISETP.GE.AND P3, PT, R6, RZ, PT ;  /* 0x000000ff0600720c */ /* 0x000fe20003f66270 */
[----:B------:R-:W-:Y:S01]  /*1c30*/  IMAD.HI.U32 R5, R3, R117, RZ ;  /* 0x0000007503057227 */ /* 0x000fe200078e00ff */
[----:B------:R-:W-:-:S02]  /*1c40*/  ISETP.GT.U32.AND P0, PT, R0, R49, PT ;  /* 0x000000310000720c */ /* 0x000fc40003f04070 */
[----:B------:R-:W-:Y:S01]  /*1c50*/  ISETP.GE.AND P6, PT, R10, RZ, PT ;  /* 0x000000ff0a00720c */ /* 0x000fe20003fc6270 */
[C---:B------:R-:W-:Y:S01]  /*1c60*/  IMAD.HI.U32 R6, R3.reuse, R119, RZ ;  /* 0x0000007703067227 */ /* 0x040fe200078e00ff */
[----:B------:R-:W-:Y:S02]  /*1c70*/  LOP3.LUT R10, R2, 0x5c, RZ, 0xfc, !PT ;  /* 0x0000005c020a7812 */ /* 0x000fe400078efcff */
[----:B------:R-:W-:Y:S01]  /*1c80*/  ISETP.GT.U32.AND P5, PT, R0, R115, PT ;  /* 0x000000730000720c */ /* 0x000fe20003fa4070 */
[----:B------:R-:W-:Y:S01]  /*1c90*/  IMAD.MOV R5, RZ, RZ, -R5 ;  /* 0x000000ffff057224 */ /* 0x000fe200078e0a05 */
[----:B------:R-:W-:Y:S01]  /*1ca0*/  IABS R51, R10 ;  /* 0x0000000a00337213 */ /* 0x000fe20000000000 */
[----:B------:R-:W-:-:S04]  /*1cb0*/  IMAD.HI.U32 R8, R3, R53, RZ ;  /* 0x0000003503087227 */ /* 0x000fc800078e00ff */
[----:B------:R-:W-:Y:S02]  /*1cc0*/  IMAD.MOV R6, RZ, RZ, -R6 ;  /* 0x000000ffff067224 */ /* 0x000fe400078e0a06 */
[C---:B------:R-:W-:Y:S02]  /*1cd0*/  IMAD R117, R0.reuse, R5, R117 ;  /* 0x0000000500757224 */ /* 0x040fe400078e0275 */
[----:B------:R-:W-:Y:S02]  /*1ce0*/  IMAD.MOV R8, RZ, RZ, -R8 ;  /* 0x000000ffff087224 */ /* 0x000fe400078e0a08 */
[----:B------:R-:W-:Y:S01]  /*1cf0*/  IMAD R119, R0, R6, R119 ;  /* 0x0000000600777224 */ /* 0x000fe200078e0277 */
[----:B------:R-:W-:Y:S01]  /*1d00*/  LOP3.LUT R6, R2, 0x68, RZ, 0xfc, !PT ;  /* 0x0000006802067812 */ /* 0x000fe200078efcff */
[--C-:B------:R-:W-:Y:S01]  /*1d10*/  @!P4 IMAD.IADD R47, R47, 0x1, -R0.reuse ;  /* 0x000000012f2fc824 */ /* 0x100fe200078e0a00 */
[C---:B------:R-:W-:Y:S01]  /*1d20*/  ISETP.GT.U32.AND P4, PT, R0.reuse, R117, PT ;  /* 0x000000750000720c */ /* 0x040fe20003f84070 */
[C---:B------:R-:W-:Y:S01]  /*1d30*/  IMAD R53, R0.reuse, R8, R53 ;  /* 0x0000000800357224 */ /* 0x040fe200078e0235 */
[----:B------:R-:W-:Y:S01]  /*1d40*/  IABS R121, R6 ;  /* 0x0000000600797213 */ /* 0x000fe20000000000 */
[----:B------:R-:W-:Y:S01]  /*1d50*/  @!P0 IMAD.IADD R49, R49, 0x1, -R0 ;  /* 0x0000000131318824 */ /* 0x000fe200078e0a00 */
[----:B------:R-:W-:Y:S01]  /*1d60*/  ISETP.GT.U32.AND P0, PT, R0, R119, PT ;  /* 0x000000770000720c */ /* 0x000fe20003f04070 */
[----:B------:R-:W-:Y:S01]  /*1d70*/  IMAD.HI.U32 R5, R3, R51, RZ ;  /* 0x0000003303057227 */ /* 0x000fe200078e00ff */
[----:B------:R-:W-:-:S03]  /*1d80*/  LOP3.LUT R8, R2, 0x6c, RZ, 0xfc, !PT ;  /* 0x0000006c02087812 */ /* 0x000fc600078efcff */
[----:B------:R-:W-:Y:S01]  /*1d90*/  @!P6 IMAD.MOV R49, RZ, RZ, -R49 ;  /* 0x000000ffff31e224 */ /* 0x000fe200078e0a31 */
[C---:B------:R-:W-:Y:S01]  /*1da0*/  ISETP.GT.U32.AND P6, PT, R0.reuse, R53, PT ;  /* 0x000000350000720c */ /* 0x040fe20003fc4070 */
[----:B------:R-:W-:Y:S01]  /*1db0*/  IMAD.MOV R5, RZ, RZ, -R5 ;  /* 0x000000ffff057224 */ /* 0x000fe200078e0a05 */
[----:B------:R-:W-:Y:S01]  /*1dc0*/  IABS R55, R8 ;  /* 0x0000000800377213 */ /* 0x000fe20000000000 */
[----:B------:R-:W-:Y:S02]  /*1dd0*/  @!P4 IMAD.IADD R117, R117, 0x1, -R0 ;  /* 0x000000017575c824 */ /* 0x000fe400078e0a00 */
[C---:B------:R-:W-:Y:S02]  /*1de0*/  IMAD R51, R0.reuse, R5, R51 ;  /* 0x0000000500337224 */ /* 0x040fe400078e0233 */
[----:B------:R-:W-:Y:S01]  /*1df0*/  IMAD.HI.U32 R5, R3, R121, RZ ;  /* 0x0000007903057227 */ /* 0x000fe200078e00ff */
[----:B------:R-:W-:-:S03]  /*1e00*/  ISETP.GT.U32.AND P4, PT, R0, R117, PT ;  /* 0x000000750000720c */ /* 0x000fc60003f84070 */
[--C-:B------:R-:W-:Y:S02]  /*1e10*/  @!P0 IMAD.IADD R119, R119, 0x1, -R0.reuse ;  /* 0x0000000177778824 */ /* 0x100fe400078e0a00 */
[--C-:B------:R-:W-:Y:S02]  /*1e20*/  @!P5 IMAD.IADD R115, R115, 0x1, -R0.reuse ;  /* 0x000000017373d824 */ /* 0x100fe400078e0a00 */
[----:B------:R-:W-:Y:S02]  /*1e30*/  IMAD.MOV R5, RZ, RZ, -R5 ;  /* 0x000000ffff057224 */ /* 0x000fe400078e0a05 */
[----:B------:R-:W-:Y:S01]  /*1e40*/  @!P6 IMAD.IADD R53, R53, 0x1, -R0 ;  /* 0x000000013535e824 */ /* 0x000fe200078e0a00 */
[C---:B------:R-:W-:Y:S01]  /*1e50*/  ISETP.GT.U32.AND P6, PT, R0.reuse, R119, PT ;  /* 0x000000770000720c */ /* 0x040fe20003fc4070 */
[C---:B------:R-:W-:Y:S01]  /*1e60*/  IMAD R121, R0.reuse, R5, R121 ;  /* 0x0000000500797224 */ /* 0x040fe200078e0279 */
[----:B------:R-:W-:Y:S01]  /*1e70*/  ISETP.GT.U32.AND P5, PT, R0, R115, PT ;  /* 0x000000730000720c */ /* 0x000fe20003fa4070 */
[----:B------:R-:W-:-:S04]  /*1e80*/  IMAD.HI.U32 R5, R3, R55, RZ ;  /* 0x0000003703057227 */ /* 0x000fc800078e00ff */
[----:B------:R-:W-:Y:S01]  /*1e90*/  @!P1 IMAD.MOV R47, RZ, RZ, -R47 ;  /* 0x000000ffff2f9224 */ /* 0x000fe200078e0a2f */
[----:B------:R-:W-:Y:S01]  /*1ea0*/  ISETP.GT.U32.AND P1, PT, R0, R51, PT ;  /* 0x000000330000720c */ /* 0x000fe20003f24070 */
[----:B------:R-:W-:Y:S02]  /*1eb0*/  IMAD.MOV R5, RZ, RZ, -R5 ;  /* 0x000000ffff057224 */ /* 0x000fe400078e0a05 */
[--C-:B------:R-:W-:Y:S01]  /*1ec0*/  @!P4 IMAD.IADD R117, R117, 0x1, -R0.reuse ;  /* 0x000000017575c824 */ /* 0x100fe200078e0a00 */
[----:B------:R-:W-:Y:S01]  /*1ed0*/  ISETP.GE.AND P4, PT, R12, RZ, PT ;  /* 0x000000ff0c00720c */ /* 0x000fe20003f86270 */
[----:B------:R-:W-:Y:S01]  /*1ee0*/  IMAD R55, R0, R5, R55 ;  /* 0x0000000500377224 */ /* 0x000fe200078e0237 */
[----:B------:R-:W-:Y:S01]  /*1ef0*/  LOP3.LUT R12, R2, 0x78, RZ, 0xfc, !PT ;  /* 0x00000078020c7812 */ /* 0x000fe200078efcff */
[--C-:B------:R-:W-:Y:S02]  /*1f00*/  @!P6 IMAD.IADD R119, R119, 0x1, -R0.reuse ;  /* 0x000000017777e824 */ /* 0x100fe400078e0a00 */
[--C-:B------:R-:W-:Y:S01]  /*1f10*/  @!P5 IMAD.IADD R115, R115, 0x1, -R0.reuse ;  /* 0x000000017373d824 */ /* 0x100fe200078e0a00 */
[----:B------:R-:W-:Y:S01]  /*1f20*/  ISETP.GT.U32.AND P6, PT, R0, R55, PT ;  /* 0x000000370000720c */ /* 0x000fe20003fc4070 */
[----:B------:R-:W-:Y:S01]  /*1f30*/  @!P3 IMAD.MOV R117, RZ, RZ, -R117 ;  /* 0x000000ffff75b224 */ /* 0x000fe200078e0a75 */
[----:B------:R-:W-:Y:S01]  /*1f40*/  ISETP.GE.AND P5, PT, R10, RZ, PT ;  /* 0x000000ff0a00720c */ /* 0x000fe20003fa6270 */
[----:B------:R-:W-:Y:S01]  /*1f50*/  @!P2 IMAD.MOV R115, RZ, RZ, -R115 ;  /* 0x000000ffff73a224 */ /* 0x000fe200078e0a73 */
[----:B------:R-:W-:Y:S01]  /*1f60*/  LOP3.LUT R10, R2, 0x70, RZ, 0xfc, !PT ;  /* 0x00000070020a7812 */ /* 0x000fe200078efcff */
[----:B------:R-:W-:Y:S01]  /*1f70*/  @!P1 IMAD.IADD R51, R51, 0x1, -R0 ;  /* 0x0000000133339824 */ /* 0x000fe200078e0a00 */
[----:B------:R-:W-:-:S02]  /*1f80*/  ISETP.GT.U32.AND P3, PT, R0, R53, PT ;  /* 0x000000350000720c */ /* 0x000fc40003f64070 */
[----:B------:R-:W-:Y:S02]  /*1f90*/  ISETP.GE.AND P2, PT, R11, RZ, PT ;  /* 0x000000ff0b00720c */ /* 0x000fe40003f46270 */
[----:B------:R-:W-:Y:S02]  /*1fa0*/  LOP3.LUT R11, R2, 0x74, RZ, 0xfc, !PT ;  /* 0x00000074020b7812 */ /* 0x000fe400078efcff */
[----:B------:R-:W-:Y:S01]  /*1fb0*/  IABS R123, R10 ;  /* 0x0000000a007b7213 */ /* 0x000fe20000000000 */
[----:B------:R-:W-:Y:S01]  /*1fc0*/  @!P6 IMAD.IADD R55, R55, 0x1, -R0 ;  /* 0x000000013737e824 */ /* 0x000fe200078e0a00 */
[----:B------:R-:W-:Y:S02]  /*1fd0*/  ISETP.GT.U32.AND P0, PT, R0, R51, PT ;  /* 0x000000330000720c */ /* 0x000fe40003f04070 */
[----:B------:R-:W-:Y:S01]  /*1fe0*/  IABS R57, R11 ;  /* 0x0000000b00397213 */ /* 0x000fe20000000000 */
[----:B------:R-:W-:Y:S01]  /*1ff0*/  IMAD.HI.U32 R5, R3, R123, RZ ;  /* 0x0000007b03057227 */ /* 0x000fe200078e00ff */
[----:B------:R-:W-:-:S02]  /*2000*/  ISETP.GE.AND P1, PT, R6, RZ, PT ;  /* 0x000000ff0600720c */ /* 0x000fc40003f26270 */
[----:B------:R-:W-:Y:S01]  /*2010*/  IABS R125, R12 ;  /* 0x0000000c007d7213 */ /* 0x000fe20000000000 */
[----:B------:R-:W-:Y:S01]  /*2020*/  IMAD.HI.U32 R6, R3, R57, RZ ;  /* 0x0000003903067227 */ /* 0x000fe200078e00ff */
[----:B------:R-:W-:-:S03]  /*2030*/  ISETP.GT.U32.AND P6, PT, R0, R55, PT ;  /* 0x000000370000720c */ /* 0x000fc60003fc4070 */
[----:B------:R-:W-:Y:S02]  /*2040*/  IMAD.MOV R5, RZ, RZ, -R5 ;  /* 0x000000ffff057224 */ /* 0x000fe400078e0a05 */
[----:B------:R-:W-:Y:S01]  /*2050*/  @!P3 IMAD.IADD R53, R53, 0x1, -R0 ;  /* 0x000000013535b824 */ /* 0x000fe200078e0a00 */
[----:B------:R-:W-:Y:S01]  /*2060*/  ISETP.GE.AND P3, PT, R8, RZ, PT ;  /* 0x000000ff0800720c */ /* 0x000fe20003f66270 */
[----:B------:R-:W-:-:S04]  /*2070*/  IMAD.HI.U32 R8, R3, R125, RZ ;  /* 0x0000007d03087227 */ /* 0x000fc800078e00ff */
[----:B------:R-:W-:Y:S02]  /*2080*/  IMAD.MOV R6, RZ, RZ, -R6 ;  /* 0x000000ffff067224 */ /* 0x000fe400078e0a06 */
[C---:B------:R-:W-:Y:S02]  /*2090*/  IMAD R123, R0.reuse, R5, R123 ;  /* 0x00000005007b7224 */ /* 0x040fe400078e027b */
[----:B------:R-:W-:Y:S01]  /*20a0*/  @!P0 IMAD.IADD R51, R51, 0x1, -R0 ;  /* 0x0000000133338824 */ /* 0x000fe200078e0a00 */
[C---:B------:R-:W-:Y:S01]  /*20b0*/  ISETP.GT.U32.AND P0, PT, R0.reuse, R121, PT ;  /* 0x000000790000720c */ /* 0x040fe20003f04070 */
[----:B------:R-:W-:Y:S02]  /*20c0*/  IMAD.MOV R8, RZ, RZ, -R8 ;  /* 0x000000ffff087224 */ /* 0x000fe400078e0a08 */
[C---:B------:R-:W-:Y:S02]  /*20d0*/  IMAD R57, R0.reuse, R6, R57 ;  /* 0x0000000600397224 */ /* 0x040fe400078e0239 */
[----:B------:R-:W-:Y:S01]  /*20e0*/  @!P2 IMAD.MOV R119, RZ, RZ, -R119 ;  /* 0x000000ffff77a224 */ /* 0x000fe200078e0a77 */
[C---:B------:R-:W-:Y:S01]  /*20f0*/  ISETP.GT.U32.AND P2, PT, R0.reuse, R123, PT ;  /* 0x0000007b0000720c */ /* 0x040fe20003f44070 */
[----:B------:R-:W-:Y:S01]  /*2100*/  IMAD R125, R0, R8, R125 ;  /* 0x00000008007d7224 */ /* 0x000fe200078e027d */
[----:B------:R-:W-:Y:S01]  /*2110*/  LOP3.LUT R8, R2, 0x7c, RZ, 0xfc, !PT ;  /* 0x0000007c02087812 */ /* 0x000fe200078efcff */
[----:B------:R-:W-:Y:S01]  /*2120*/  @!P4 IMAD.MOV R53, RZ, RZ, -R53 ;  /* 0x000000ffff35c224 */ /* 0x000fe200078e0a35 */
[C---:B------:R-:W-:Y:S01]  /*2130*/  ISETP.GT.U32.AND P4, PT, R0.reuse, R57, PT ;  /* 0x000000390000720c */ /* 0x040fe20003f84070 */
[--C-:B------:R-:W-:Y:S01]  /*2140*/  @!P6 IMAD.IADD R55, R55, 0x1, -R0.reuse ;  /* 0x000000013737e824 */ /* 0x100fe200078e0a00 */
[----:B------:R-:W-:Y:S01]  /*2150*/  ISETP.GT.U32.AND P6, PT, R0, R125, PT ;  /* 0x0000007d0000720c */ /* 0x000fe20003fc4070 */
[--C-:B------:R-:W-:Y:S01]  /*2160*/  @!P0 IMAD.IADD R121, R121, 0x1, -R0.reuse ;  /* 0x0000000179798824 */ /* 0x100fe200078e0a00 */
[----:B------:R-:W-:Y:S01]  /*2170*/  ISETP.GE.AND P0, PT, R10, RZ, PT ;  /* 0x000000ff0a00720c */ /* 0x000fe20003f06270 */
[----:B------:R-:W-:Y:S01]  /*2180*/  @!P5 IMAD.MOV R51, RZ, RZ, -R51 ;  /* 0x000000ffff33d224 */ /* 0x000fe200078e0a33 */
[----:B------:R-:W-:Y:S01]  /*2190*/  IABS R59, R8 ;  /* 0x00000008003b7213 */ /* 0x000fe20000000000 */
[----:B------:R-:W-:Y:S01]  /*21a0*/  @!P3 IMAD.MOV R55, RZ, RZ, -R55 ;  /* 0x000000ffff37b224 */ /* 0x000fe200078e0a37 */
[----:B------:R-:W-:Y:S01]  /*21b0*/  LOP3.LUT R10, R2, 0x80, RZ, 0xfc, !PT ;  /* 0x00000080020a7812 */ /* 0x000fe200078efcff */
[----:B------:R-:W-:Y:S01]  /*21c0*/  @!P2 IMAD.IADD R123, R123, 0x1, -R0 ;  /* 0x000000017b7ba824 */ /* 0x000fe200078e0a00 */
[----:B------:R-:W-:Y:S01]  /*21d0*/  ISETP.GT.U32.AND P5, PT, R0, R121, PT ;  /* 0x000000790000720c */ /* 0x000fe20003fa4070 */
[----:B------:R-:W-:Y:S01]  /*21e0*/  IMAD.HI.U32 R5, R3, R59, RZ ;  /* 0x0000003b03057227 */ /* 0x000fe200078e00ff */
[----:B------:R-:W-:-:S02]  /*21f0*/  IABS R127, R10 ;  /* 0x0000000a007f7213 */ /* 0x000fc40000000000 */
[----:B------:R-:W-:Y:S01]  /*2200*/  ISETP.GE.AND P2, PT, R12, RZ, PT ;  /* 0x000000ff0c00720c */ /* 0x000fe20003f46270 */
[--C-:B------:R-:W-:Y:S01]  /*2210*/  @!P4 IMAD.IADD R57, R57, 0x1, -R0.reuse ;  /* 0x000000013939c824 */ /* 0x100fe200078e0a00 */
[----:B------:R-:W-:Y:S01]  /*2220*/  ISETP.GT.U32.AND P4, PT, R0, R123, PT ;  /* 0x0000007b0000720c */ /* 0x000fe20003f84070 */
[----:B------:R-:W-:Y:S01]  /*2230*/  @!P6 IMAD.IADD R125, R125, 0x1, -R0 ;  /* 0x000000017d7de824 */ /* 0x000fe200078e0a00 */
[----:B------:R-:W-:Y:S01]  /*2240*/  LOP3.LUT R12, R2, 0x88, RZ, 0xfc, !PT ;  /* 0x00000088020c7812 */ /* 0x000fe200078efcff */
[----:B------:R-:W-:Y:S01]  /*2250*/  IMAD.MOV R6, RZ, RZ, -R5 ;  /* 0x000000ffff067224 */ /* 0x000fe200078e0a05 */
[----:B------:R-:W-:Y:S01]  /*2260*/  ISETP.GT.U32.AND P6, PT, R0, R57, PT ;  /* 0x000000390000720c */ /* 0x000fe20003fc4070 */
[----:B------:R-:W-:Y:S01]  /*2270*/  IMAD.HI.U32 R5, R3, R127, RZ ;  /* 0x0000007f03057227 */ /* 0x000fe200078e00ff */
[----:B------:R-:W-:-:S03]  /*2280*/  IABS R129, R12 ;  /* 0x0000000c00817213 */ /* 0x000fc60000000000 */
[C---:B------:R-:W-:Y:S02]  /*2290*/  IMAD R59, R0.reuse, R6, R59 ;  /* 0x00000006003b7224 */ /* 0x040fe400078e023b */
[----:B------:R-:W-:Y:S02]  /*22a0*/  IMAD.MOV R5, RZ, RZ, -R5 ;  /* 0x000000ffff057224 */ /* 0x000fe400078e0a05 */
[--C-:B------:R-:W-:Y:S01]  /*22b0*/  @!P4 IMAD.IADD R123, R123, 0x1, -R0.reuse ;  /* 0x000000017b7bc824 */ /* 0x100fe200078e0a00 */
[C---:B------:R-:W-:Y:S01]  /*22c0*/  ISETP.GT.U32.AND P4, PT, R0.reuse, R59, PT ;  /* 0x0000003b0000720c */ /* 0x040fe20003f84070 */
[C---:B------:R-:W-:Y:S02]  /*22d0*/  IMAD R127, R0.reuse, R5, R127 ;  /* 0x00000005007f7224 */ /* 0x040fe400078e027f */
[--C-:B------:R-:W-:Y:S01]  /*22e0*/  @!P5 IMAD.IADD R121, R121, 0x1, -R0.reuse ;  /* 0x000000017979d824 */ /* 0x100fe200078e0a00 */
[----:B------:R-:W-:Y:S01]  /*22f0*/  ISETP.GE.AND P5, PT, R11, RZ, PT ;  /* 0x000000ff0b00720c */ /* 0x000fe20003fa6270 */
[----:B------:R-:W-:Y:S01]  /*2300*/  @!P6 IMAD.IADD R57, R57, 0x1, -R0 ;  /* 0x000000013939e824 */ /* 0x000fe200078e0a00 */
[----:B------:R-:W-:Y:S01]  /*2310*/  ISETP.GT.U32.AND P6, PT, R0, R127, PT ;  /* 0x0000007f0000720c */ /* 0x000fe20003fc4070 */
[----:B------:R-:W-:Y:S01]  /*2320*/  @!P1 IMAD.MOV R121, RZ, RZ, -R121 ;  /* 0x000000ffff799224 */ /* 0x000fe200078e0a79 */
[----:B------:R-:W-:Y:S01]  /*2330*/  LOP3.LUT R11, R2, 0x84, RZ, 0xfc, !PT ;  /* 0x00000084020b7812 */ /* 0x000fe200078efcff */
[----:B------:R-:W-:Y:S01]  /*2340*/  @!P0 IMAD.MOV R123, RZ, RZ, -R123 ;  /* 0x000000ffff7b8224 */ /* 0x000fe200078e0a7b */
[----:B------:R-:W-:-:S02]  /*2350*/  ISETP.GT.U32.AND P1, PT, R0, R125, PT ;  /* 0x0000007d0000720c */ /* 0x000fc40003f24070 */
[----:B------:R-:W-:Y:S01]  /*2360*/  IABS R61, R11 ;  /* 0x0000000b003d7213 */ /* 0x000fe20000000000 */
[----:B------:R-:W-:Y:S01]  /*2370*/  @!P4 IMAD.IADD R59, R59, 0x1, -R0 ;  /* 0x000000013b3bc824 */ /* 0x000fe200078e0a00 */
[----:B------:R-:W-:Y:S02]  /*2380*/  ISETP.GE.AND P4, PT, R10, RZ, PT ;  /* 0x000000ff0a00720c */ /* 0x000fe40003f86270 */
[----:B------:R-:W-:Y:S01]  /*2390*/  LOP3.LUT R10, R2, 0x98, RZ, 0xfc, !PT ;  /* 0x00000098020a7812 */ /* 0x000fe200078efcff */
[----:B------:R-:W-:-:S03]  /*23a0*/  IMAD.HI.U32 R5, R3, R61, RZ ;  /* 0x0000003d03057227 */ /* 0x000fc600078e00ff */
[----:B------:R-:W-:Y:S01]  /*23b0*/  IABS R133, R10 ;  /* 0x0000000a00857213 */ /* 0x000fe20000000000 */
[----:B------:R-:W-:Y:S01]  /*23c0*/  @!P6 IMAD.IADD R127, R127, 0x1, -R0 ;  /* 0x000000017f7fe824 */ /* 0x000fe200078e0a00 */
[C---:B------:R-:W-:Y:S01]  /*23d0*/  ISETP.GT.U32.AND P6, PT, R0.reuse, R59, PT ;  /* 0x0000003b0000720c */ /* 0x040fe20003fc4070 */
[----:B------:R-:W-:Y:S02]  /*23e0*/  IMAD.MOV R6, RZ, RZ, -R5 ;  /* 0x000000ffff067224 */ /* 0x000fe400078e0a05 */
[----:B------:R-:W-:Y:S01]  /*23f0*/  IMAD.HI.U32 R5, R3, R129, RZ ;  /* 0x0000008103057227 */ /* 0x000fe200078e00ff */
[----:B------:R-:W-:-:S03]  /*2400*/  ISETP.GT.U32.AND P0, PT, R0, R127, PT ;  /* 0x0000007f0000720c */ /* 0x000fc60003f04070 */
[C---:B------:R-:W-:Y:S02]  /*2410*/  IMAD R61, R0.reuse, R6, R61 ;  /* 0x00000006003d7224 */ /* 0x040fe400078e023d */
[----:B------:R-:W-:Y:S02]  /*2420*/  IMAD.MOV R6, RZ, RZ, -R5 ;  /* 0x000000ffff067224 */ /* 0x000fe400078e0a05 */
[----:B------:R-:W-:Y:S01]  /*2430*/  IMAD.HI.U32 R5, R3, R63, RZ ;  /* 0x0000003f03057227 */ /* 0x000fe200078e00ff */
[----:B------:R-:W-:-:S03]  /*2440*/  ISETP.GT.U32.AND P3, PT, R0, R61, PT ;  /* 0x0000003d0000720c */ /* 0x000fc60003f64070 */
[----:B------:R-:W-:Y:S01]  /*2450*/  IMAD R129, R0, R6, R129 ;  /* 0x0000000600817224 */ /* 0x000fe200078e0281 */
[----:B------:R-:W-:Y:S01]  /*2460*/  LOP3.LUT R6, R2, 0x90, RZ, 0xfc, !PT ;  /* 0x0000009002067812 */ /* 0x000fe200078efcff */
[--C-:B------:R-:W-:Y:S02]  /*2470*/  @!P6 IMAD.IADD R59, R59, 0x1, -R0.reuse ;  /* 0x000000013b3be824 */ /* 0x100fe400078e0a00 */
[--C-:B------:R-:W-:Y:S01]  /*2480*/  @!P1 IMAD.IADD R125, R125, 0x1, -R0.reuse ;  /* 0x000000017d7d9824 */ /* 0x100fe200078e0a00 */
[----:B------:R-:W-:Y:S01]  /*2490*/  ISETP.GT.U32.AND P6, PT, R0, R129, PT ;  /* 0x000000810000720c */ /* 0x000fe20003fc4070 */
[----:B------:R-:W-:Y:S01]  /*24a0*/  IMAD.MOV R5, RZ, RZ, -R5 ;  /* 0x000000ffff057224 */ /* 0x000fe200078e0a05 */
[----:B------:R-:W-:Y:S01]  /*24b0*/  ISETP.GE.AND P1, PT, R8, RZ, PT ;  /* 0x000000ff0800720c */ /* 0x000fe20003f26270 */
[--C-:B------:R-:W-:Y:S01]  /*24c0*/  @!P0 IMAD.IADD R127, R127, 0x1, -R0.reuse ;  /* 0x000000017f7f8824 */ /* 0x100fe200078e0a00 */
[----:B------:R-:W-:Y:S01]  /*24d0*/  IABS R131, R6 ;  /* 0x0000000600837213 */ /* 0x000fe20000000000 */
[----:B------:R-:W-:Y:S01]  /*24e0*/  @!P3 IMAD.IADD R61, R61, 0x1, -R0 ;  /* 0x000000013d3db824 */ /* 0x000fe200078e0a00 */
[----:B------:R-:W-:Y:S01]  /*24f0*/  LOP3.LUT R8, R2, 0x94, RZ, 0xfc, !PT ;  /* 0x0000009402087812 */ /* 0x000fe200078efcff */
[----:B------:R-:W-:Y:S01]  /*2500*/  IMAD R63, R0, R5, R63 ;  /* 0x00000005003f7224 */ /* 0x000fe200078e023f */
[----:B------:R-:W-:Y:S01]  /*2510*/  ISETP.GE.AND P3, PT, R6, RZ, PT ;  /* 0x000000ff0600720c */ /* 0x000fe20003f66270 */
[----:B------:R-:W-:Y:S01]  /*2520*/  @!P4 IMAD.MOV R127, RZ, RZ, -R127 ;  /* 0x000000ffff7fc224 */ /* 0x000fe200078e0a7f */
[----:B------:R-:W-:Y:S01]  /*2530*/  IABS R65, R8 ;  /* 0x0000000800417213 */ /* 0x000fe20000000000 */
[----:B------:R-:W-:Y:S01]  /*2540*/  IMAD.HI.U32 R5, R3, R131, RZ ;  /* 0x0000008303057227 */ /* 0x000fe200078e00ff */
[----:B------:R-:W-:-:S02]  /*2550*/  ISETP.GT.U32.AND P4, PT, R0, R63, PT ;  /* 0x0000003f0000720c */ /* 0x000fc40003f84070 */
[----:B------:R-:W-:Y:S01]  /*2560*/  ISETP.GE.AND P0, PT, R13, RZ, PT ;  /* 0x000000ff0d00720c */ /* 0x000fe20003f06270 */
[--C-:B------:R-:W-:Y:S01]  /*2570*/  @!P6 IMAD.IADD R129, R129, 0x1, -R0.reuse ;  /* 0x000000018181e824 */ /* 0x100fe200078e0a00 */
[C---:B------:R-:W-:Y:S01]  /*2580*/  ISETP.GT.U32.AND P6, PT, R0.reuse, R61, PT ;  /* 0x0000003d0000720c */ /* 0x040fe20003fc4070 */
[----:B------:R-:W-:Y:S01]  /*2590*/  @!P5 IMAD.MOV R57, RZ, RZ, -R57 ;  /* 0x000000ffff39d224 */ /* 0x000fe200078e0a39 */
[----:B------:R-:W-:Y:S01]  /*25a0*/  ISETP.GE.AND P5, PT, R11, RZ, PT ;  /* 0x000000ff0b00720c */ /* 0x000fe20003fa6270 */
[----:B------:R-:W-:Y:S01]  /*25b0*/  @!P1 IMAD.MOV R59, RZ, RZ, -R59 ;  /* 0x000000ffff3b9224 */ /* 0x000fe200078e0a3b */
[----:B------:R-:W-:Y:S01]  /*25c0*/  ISETP.GT.U32.AND P1, PT, R0, R129, PT ;  /* 0x000000810000720c */ /* 0x000fe20003f24070 */
[----:B------:R-:W-:Y:S01]  /*25d0*/  IMAD.MOV R5, RZ, RZ, -R5 ;  /* 0x000000ffff057224 */ /* 0x000fe200078e0a05 */
[----:B------:R-:W-:Y:S01]  /*25e0*/  LOP3.LUT R11, R2, 0x9c, RZ, 0xfc, !PT ;  /* 0x0000009c020b7812 */ /* 0x000fe200078efcff */
[----:B------:R-:W-:Y:S01]  /*25f0*/  @!P2 IMAD.MOV R125, RZ, RZ, -R125 ;  /* 0x000000ffff7da224 */ /* 0x000fe200078e0a7d */
[----:B------:R-:W-:Y:S01]  /*2600*/  ISETP.GE.AND P2, PT, R12, RZ, PT ;  /* 0x000000ff0c00720c */ /* 0x000fe20003f46270 */
[----:B------:R-:W-:Y:S01]  /*2610*/  IMAD R131, R0, R5, R131 ;  /* 0x0000000500837224 */ /* 0x000fe200078e0283 */
[----:B------:R-:W-:Y:S01]  /*2620*/  IABS R67, R11 ;  /* 0x0000000b00437213 */ /* 0x000fe20000000000 */
[--C-:B------:R-:W-:Y:S01]  /*2630*/  @!P4 IMAD.IADD R63, R63, 0x1, -R0.reuse ;  /* 0x000000013f3fc824 */ /* 0x100fe200078e0a00 */
[----:B------:R-:W-:Y:S01]  /*2640*/  ISETP.GE.AND P4, PT, R10, RZ, PT ;  /* 0x000000ff0a00720c */ /* 0x000fe20003f86270 */
[----:B------:R-:W-:Y:S01]  /*2650*/  @!P6 IMAD.IADD R61, R61, 0x1, -R0 ;  /* 0x000000013d3de824 */ /* 0x000fe200078e0a00 */
[----:B------:R-:W-:Y:S01]  /*2660*/  ISETP.GT.U32.AND P6, PT, R0, R131, PT ;  /* 0x000000830000720c */ /* 0x000fe20003fc4070 */
[----:B------:R-:W-:Y:S01]  /*2670*/  IMAD.HI.U32 R5, R3, R65, RZ ;  /* 0x0000004103057227 */ /* 0x000fe200078e00ff */
[----:B------:R-:W-:-:S02]  /*2680*/  LOP3.LUT R10, R2, 0xa4, RZ, 0xfc, !PT ;  /* 0x000000a4020a7812 */ /* 0x000fc400078efcff */
[----:B------:R-:W-:Y:S01]  /*2690*/  LOP3.LUT R13, R2, 0xac, RZ, 0xfc, !PT ;  /* 0x000000ac020d7812 */ /* 0x000fe200078efcff */
[----:B------:R-:W-:Y:S01]  /*26a0*/  @!P1 IMAD.IADD R129, R129, 0x1, -R0 ;  /* 0x0000000181819824 */ /* 0x000fe200078e0a00 */
[----:B------:R-:W-:Y:S01]  /*26b0*/  ISETP.GE.AND P1, PT, R8, RZ, PT ;  /* 0x000000ff0800720c */ /* 0x000fe20003f26270 */
[----:B------:R-:W-:Y:S01]  /*26c0*/  @!P5 IMAD.MOV R61, RZ, RZ, -R61 ;  /* 0x000000ffff3dd224 */ /* 0x000fe200078e0a3d */
[----:B------:R-:W-:Y:S01]  /*26d0*/  ISETP.GT.U32.AND P5, PT, R0, R63, PT ;  /* 0x0000003f0000720c */ /* 0x000fe20003fa4070 */
[----:B------:R-:W-:Y:S01]  /*26e0*/  IMAD.HI.U32 R6, R3, R133, RZ ;  /* 0x0000008503067227 */ /* 0x000fe200078e00ff */
[----:B------:R-:W-:Y:S02]  /*26f0*/  IABS R93, R10 ;  /* 0x0000000a005d7213 */ /* 0x000fe40000000000 */
[----:B------:R-:W-:Y:S01]  /*2700*/  IABS R91, R13 ;  /* 0x0000000d005b7213 */ /* 0x000fe20000000000 */
[----:B------:R-:W-:Y:S01]  /*2710*/  IMAD.MOV R8, RZ, RZ, -R5 ;  /* 0x000000ffff087224 */ /* 0x000fe200078e0a05 */
[----:B------:R-:W-:Y:S01]  /*2720*/  LOP3.LUT R12, R2, 0xa8, RZ, 0xfc, !PT ;  /* 0x000000a8020c7812 */ /* 0x000fe200078efcff */
[----:B------:R-:W-:-:S02]  /*2730*/  IMAD.MOV R6, RZ, RZ, -R6 ;  /* 0x000000ffff067224 */ /* 0x000fc400078e0a06 */
[----:B------:R-:W-:Y:S01]  /*2740*/  IMAD R65, R0, R8, R65 ;  /* 0x0000000800417224 */ /* 0x000fe200078e0241 */
[----:B------:R-:W-:Y:S01]  /*2750*/  LOP3.LUT R8, R2, 0xa0, RZ, 0xfc, !PT ;  /* 0x000000a002087812 */ /* 0x000fe200078efcff */
[C---:B------:R-:W-:Y:S01]  /*2760*/  IMAD R133, R0.reuse, R6, R133 ;  /* 0x0000000600857224 */ /* 0x040fe200078e0285 */
[----:B------:R-:W-:Y:S01]  /*2770*/  IABS R69, R12 ;  /* 0x0000000c00457213 */ /* 0x000fe20000000000 */
[--C-:B------:R-:W-:Y:S01]  /*2780*/  @!P6 IMAD.IADD R131, R131, 0x1, -R0.reuse ;  /* 0x000000018383e824 */ /* 0x100fe200078e0a00 */
[----:B------:R-:W-:Y:S01]  /*2790*/  IABS R135, R8 ;  /* 0x0000000800877213 */ /* 0x000fe20000000000 */
[----:B------:R-:W-:Y:S01]  /*27a0*/  @!P2 IMAD.MOV R129, RZ, RZ, -R129 ;  /* 0x000000ffff81a224 */ /* 0x000fe200078e0a81 */
[C---:B------:R-:W-:Y:S01]  /*27b0*/  ISETP.GT.U32.AND P2, PT, R0.reuse, R65, PT ;  /* 0x000000410000720c */ /* 0x040fe20003f44070 */
[----:B------:R-:W-:Y:S01]  /*27c0*/  @!P5 IMAD.IADD R63, R63, 0x1, -R0 ;  /* 0x000000013f3fd824 */ /* 0x000fe200078e0a00 */
[C---:B------:R-:W-:Y:S01]  /*27d0*/  ISETP.GT.U32.AND P6, PT, R0.reuse, R131, PT ;  /* 0x000000830000720c */ /* 0x040fe20003fc4070 */
[----:B------:R-:W-:Y:S01]  /*27e0*/  IMAD.HI.U32 R5, R3, R67, RZ ;  /* 0x0000004303057227 */ /* 0x000fe200078e00ff */
[----:B------:R-:W-:-:S03]  /*27f0*/  ISETP.GT.U32.AND P5, PT, R0, R133, PT ;  /* 0x000000850000720c */ /* 0x000fc60003fa4070 */
[----:B------:R-:W-:Y:S02]  /*2800*/  IMAD.MOV R5, RZ, RZ, -R5 ;  /* 0x000000ffff057224 */ /* 0x000fe400078e0a05 */
[----:B------:R-:W-:-:S04]  /*2810*/  IMAD.HI.U32 R6, R3, R93, RZ ;  /* 0x0000005d03067227 */ /* 0x000fc800078e00ff */
[C---:B------:R-:W-:Y:S02]  /*2820*/  IMAD R67, R0.reuse, R5, R67 ;  /* 0x0000000500437224 */ /* 0x040fe400078e0243 */
[--C-:B------:R-:W-:Y:S01]  /*2830*/  @!P2 IMAD.IADD R65, R65, 0x1, -R0.reuse ;  /* 0x000000014141a824 */ /* 0x100fe200078e0a00 */
[----:B------:R-:W-:Y:S01]  /*2840*/  ISETP.GE.AND P2, PT, R11, RZ, PT ;  /* 0x000000ff0b00720c */ /* 0x000fe20003f46270 */
[--C-:B------:R-:W-:Y:S01]  /*2850*/  @!P6 IMAD.IADD R131, R131, 0x1, -R0.reuse ;  /* 0x000000018383e824 */ /* 0x100fe200078e0a00 */
[C---:B------:R-:W-:Y:S01]  /*2860*/  ISETP.GT.U32.AND P6, PT, R0.reuse, R67, PT ;  /* 0x000000430000720c */ /* 0x040fe20003fc4070 */
[----:B------:R-:W-:Y:S01]  /*2870*/  @!P5 IMAD.IADD R133, R133, 0x1, -R0 ;  /* 0x000000018585d824 */ /* 0x000fe200078e0a00 */
[----:B------:R-:W-:Y:S01]  /*2880*/  ISETP.GT.U32.AND P5, PT, R0, R65, PT ;  /* 0x000000410000720c */ /* 0x000fe20003fa4070 */
[----:B------:R-:W-:Y:S01]  /*2890*/  IMAD.HI.U32 R5, R3, R135, RZ ;  /* 0x0000008703057227 */ /* 0x000fe200078e00ff */
[----:B------:R-:W-:-:S03]  /*28a0*/  LOP3.LUT R11, R2, 0xd0, RZ, 0xfc, !PT ;  /* 0x000000d0020b7812 */ /* 0x000fc600078efcff */
[----:B------:R-:W-:Y:S01]  /*28b0*/  IMAD.MOV R5, RZ, RZ, -R5 ;  /* 0x000000ffff057224 */ /* 0x000fe200078e0a05 */
[----:B------:R-:W-:Y:S01]  /*28c0*/  IABS R79, R11 ;  /* 0x0000000b004f7213 */ /* 0x000fe20000000000 */
[----:B------:R-:W-:Y:S02]  /*28d0*/  IMAD.MOV R6, RZ, RZ, -R6 ;  /* 0x000000ffff067224 */ /* 0x000fe400078e0a06 */
[C---:B------:R-:W-:Y:S02]  /*28e0*/  IMAD R135, R0.reuse, R5, R135 ;  /* 0x0000000500877224 */ /* 0x040fe400078e0287 */
[--C-:B------:R-:W-:Y:S01]  /*28f0*/  @!P6 IMAD.IADD R67, R67, 0x1, -R0.reuse ;  /* 0x000000014343e824 */ /* 0x100fe200078e0a00 */
[C---:B------:R-:W-:Y:S01]  /*2900*/  ISETP.GT.U32.AND P6, PT, R0.reuse, R133, PT ;  /* 0x000000850000720c */ /* 0x040fe20003fc4070 */
[----:B------:R-:W-:Y:S01]  /*2910*/  @!P5 IMAD.IADD R65, R65, 0x1, -R0 ;  /* 0x000000014141d824 */ /* 0x000fe200078e0a00 */
[C---:B------:R-:W-:Y:S01]  /*2920*/  ISETP.GT.U32.AND P5, PT, R0.reuse, R135, PT ;  /* 0x000000870000720c */ /* 0x040fe20003fa4070 */
[----:B------:R-:W-:-:S02]  /*2930*/  IMAD R93, R0, R6, R93 ;  /* 0x00000006005d7224 */ /* 0x000fc400078e025d */
[----:B------:R-:W-:-:S04]  /*2940*/  IMAD.HI.U32 R6, R3, R91, RZ ;  /* 0x0000005b03067227 */ /* 0x000fc800078e00ff */
[----:B------:R-:W-:Y:S02]  /*2950*/  IMAD.MOV R6, RZ, RZ, -R6 ;  /* 0x000000ffff067224 */ /* 0x000fe400078e0a06 */
[----:B------:R-:W-:Y:S01]  /*2960*/  @!P3 IMAD.MOV R131, RZ, RZ, -R131 ;  /* 0x000000ffff83b224 */ /* 0x000fe200078e0a83 */
[----:B------:R-:W-:Y:S01]  /*2970*/  ISETP.GE.AND P3, PT, R8, RZ, PT ;  /* 0x000000ff0800720c */ /* 0x000fe20003f66270 */
[--C-:B------:R-:W-:Y:S01]  /*2980*/  @!P6 IMAD.IADD R133, R133, 0x1, -R0.reuse ;  /* 0x000000018585e824 */ /* 0x100fe200078e0a00 */
[C---:B------:R-:W-:Y:S01]  /*2990*/  ISETP.GT.U32.AND P6, PT, R0.reuse, R93, PT ;  /* 0x0000005d0000720c */ /* 0x040fe20003fc4070 */
[----:B------:R-:W-:Y:S01]  /*29a0*/  IMAD R91, R0, R6, R91 ;  /* 0x00000006005b7224 */ /* 0x000fe200078e025b */
[C---:B------:R-:W-:Y:S01]  /*29b0*/  LOP3.LUT R8, R2.reuse, 0xb0, RZ, 0xfc, !PT ;  /* 0x000000b002087812 */ /* 0x040fe200078efcff */
[----:B------:R-:W-:Y:S01]  /*29c0*/  @!P5 IMAD.IADD R135, R135, 0x1, -R0 ;  /* 0x000000018787d824 */ /* 0x000fe200078e0a00 */
[----:B------:R-:W-:Y:S01]  /*29d0*/  LOP3.LUT R6, R2, 0xb4, RZ, 0xfc, !PT ;  /* 0x000000b402067812 */ /* 0x000fe200078efcff */
[----:B------:R-:W-:Y:S01]  /*29e0*/  @!P1 IMAD.MOV R65, RZ, RZ, -R65 ;  /* 0x000000ffff419224 */ /* 0x000fe200078e0a41 */
[----:B------:R-:W-:Y:S01]  /*29f0*/  IABS R71, R8 ;  /* 0x0000000800477213 */ /* 0x000fe20000000000 */
[----:B------:R-:W-:Y:S01]  /*2a00*/  @!P4 IMAD.MOV R133, RZ, RZ, -R133 ;  /* 0x000000ffff85c224 */ /* 0x000fe200078e0a85 */
[C---:B------:R-:W-:Y:S01]  /*2a10*/  ISETP.GT.U32.AND P1, PT, R0.reuse, R135, PT ;  /* 0x000000870000720c */ /* 0x040fe20003f24070 */
[----:B------:R-:W-:Y:S01]  /*2a20*/  IMAD.HI.U32 R5, R3, R69, RZ ;  /* 0x0000004503057227 */ /* 0x000fe200078e00ff */
[----:B------:R-:W-:-:S02]  /*2a30*/  ISETP.GT.U32.AND P4, PT, R0, R91, PT ;  /* 0x0000005b0000720c */ /* 0x000fc40003f84070 */
[----:B------:R-:W-:Y:S01]  /*2a40*/  IABS R89, R6 ;  /* 0x0000000600597213 */ /* 0x000fe20000000000 */
[----:B------:R-:W-:Y:S02]  /*2a50*/  IMAD.MOV R5, RZ, RZ, -R5 ;  /* 0x000000ffff057224 */ /* 0x000fe400078e0a05 */
[--C-:B------:R-:W-:Y:S02]  /*2a60*/  @!P6 IMAD.IADD R93, R93, 0x1, -R0.reuse ;  /* 0x000000015d5de824 */ /* 0x100fe400078e0a00 */
[C---:B------:R-:W-:Y:S02]  /*2a70*/  IMAD R69, R0.reuse, R5, R69 ;  /* 0x0000000500457224 */ /* 0x040fe400078e0245 */
[----:B------:R-:W-:Y:S01]  /*2a80*/  IMAD.HI.U32 R5, R3, R71, RZ ;  /* 0x0000004703057227 */ /* 0x000fe200078e00ff */
[C---:B------:R-:W-:Y:S02]  /*2a90*/  ISETP.GT.U32.AND P6, PT, R0.reuse, R93, PT ;  /* 0x0000005d0000720c */ /* 0x040fe40003fc4070 */
[----:B------:R-:W-:Y:S01]  /*2aa0*/  ISETP.GT.U32.AND P5, PT, R0, R69, PT ;  /* 0x000000450000720c */ /* 0x000fe20003fa4070 */
[--C-:B------:R-:W-:Y:S01]  /*2ab0*/  @!P1 IMAD.IADD R135, R135, 0x1, -R0.reuse ;  /* 0x0000000187879824 */ /* 0x100fe200078e0a00 */
[----:B------:R-:W-:Y:S01]  /*2ac0*/  ISETP.GE.AND P1, PT, R13, RZ, PT ;  /* 0x000000ff0d00720c */ /* 0x000fe20003f26270 */
[----:B------:R-:W-:Y:S01]  /*2ad0*/  @!P4 IMAD.IADD R91, R91, 0x1, -R0 ;  /* 0x000000015b5bc824 */ /* 0x000fe200078e0a00 */
[----:B------:R-:W-:Y:S01]  /*2ae0*/  ISETP.GE.AND P4, PT, R8, RZ, PT ;  /* 0x000000ff0800720c */ /* 0x000fe20003f86270 */
[----:B------:R-:W-:Y:S01]  /*2af0*/  IMAD.MOV R5, RZ, RZ, -R5 ;  /* 0x000000ffff057224 */ /* 0x000fe200078e0a05 */
[----:B------:R-:W-:Y:S01]  /*2b00*/  LOP3.LUT R8, R2, 0xc0, RZ, 0xfc, !PT ;  /* 0x000000c002087812 */ /* 0x000fe200078efcff */
[----:B------:R-:W-:Y:S01]  /*2b10*/  @!P3 IMAD.MOV R135, RZ, RZ, -R135 ;  /* 0x000000ffff87b224 */ /* 0x000fe200078e0a87 */
[C---:B------:R-:W-:Y:S01]  /*2b20*/  ISETP.GT.U32.AND P3, PT, R0.reuse, R91, PT ;  /* 0x0000005b0000720c */ /* 0x040fe20003f64070 */
[----:B------:R-:W-:Y:S01]  /*2b30*/  IMAD R71, R0, R5, R71 ;  /* 0x0000000500477224 */ /* 0x000fe200078e0247 */
[----:B------:R-:W-:Y:S01]  /*2b40*/  IABS R75, R8 ;  /* 0x00000008004b7213 */ /* 0x000fe20000000000 */
[----:B------:R-:W-:Y:S01]  /*2b50*/  IMAD.HI.U32 R5, R3, R89, RZ ;  /* 0x0000005903057227 */ /* 0x000fe200078e00ff */
[----:B------:R-:W-:-:S03]  /*2b60*/  LOP3.LUT R13, R2, 0xd8, RZ, 0xfc, !PT ;  /* 0x000000d8020d7812 */ /* 0x000fc600078efcff */
[----:B------:R-:W-:Y:S01]  /*2b70*/  @!P0 IMAD.MOV R63, RZ, RZ, -R63 ;  /* 0x000000ffff3f8224 */ /* 0x000fe200078e0a3f */
[C---:B------:R-:W-:Y:S01]  /*2b80*/  ISETP.GT.U32.AND P0, PT, R0.reuse, R67, PT ;  /* 0x000000430000720c */ /* 0x040fe20003f04070 */
[----:B------:R-:W-:Y:S01]  /*2b90*/  IMAD.MOV R5, RZ, RZ, -R5 ;  /* 0x000000ffff057224 */ /* 0x000fe200078e0a05 */
[----:B------:R-:W-:Y:S01]  /*2ba0*/  IABS R153, R13 ;  /* 0x0000000d00997213 */ /* 0x000fe20000000000 */
[--C-:B------:R-:W-:Y:S01]  /*2bb0*/  @!P6 IMAD.IADD R93, R93, 0x1, -R0.reuse ;  /* 0x000000015d5de824 */ /* 0x100fe200078e0a00 */
[C---:B------:R-:W-:Y:S01]  /*2bc0*/  ISETP.GT.U32.AND P6, PT, R0.reuse, R71, PT ;  /* 0x000000470000720c */ /* 0x040fe20003fc4070 */
[----:B------:R-:W-:Y:S01]  /*2bd0*/  IMAD R89, R0, R5, R89 ;  /* 0x0000000500597224 */ /* 0x000fe200078e0259 */
[----:B------:R-:W-:Y:S01]  /*2be0*/  LOP3.LUT R5, R2, 0xb8, RZ, 0xfc, !PT ;  /* 0x000000b802057812 */ /* 0x000fe200078efcff */
[--C-:B------:R-:W-:Y:S02]  /*2bf0*/  @!P5 IMAD.IADD R69, R69, 0x1, -R0.reuse ;  /* 0x000000014545d824 */ /* 0x100fe400078e0a00 */
[----:B------:R-:W-:Y:S01]  /*2c00*/  @!P3 IMAD.IADD R91, R91, 0x1, -R0 ;  /* 0x000000015b5bb824 */ /* 0x000fe200078e0a00 */
[----:B------:R-:W-:-:S02]  /*2c10*/  ISETP.GT.U32.AND P3, PT, R0, R89, PT ;  /* 0x000000590000720c */ /* 0x000fc40003f64070 */
[----:B------:R-:W-:Y:S01]  /*2c20*/  ISETP.GT.U32.AND P5, PT, R0, R69, PT ;  /* 0x000000450000720c */ /* 0x000fe20003fa4070 */
[--C-:B------:R-:W-:Y:S01]  /*2c30*/  @!P0 IMAD.IADD R67, R67, 0x1, -R0.reuse ;  /* 0x0000000143438824 */ /* 0x100fe200078e0a00 */
[----:B------:R-:W-:Y:S01]  /*2c40*/  ISETP.GE.AND P0, PT, R10, RZ, PT ;  /* 0x000000ff0a00720c */ /* 0x000fe20003f06270 */
[----:B------:R-:W-:Y:S01]  /*2c50*/  @!P1 IMAD.MOV R91, RZ, RZ, -R91 ;  /* 0x000000ffff5b9224 */ /* 0x000fe200078e0a5b */
[----:B------:R-:W-:Y:S01]  /*2c60*/  IABS R73, R5 ;  /* 0x0000000500497213 */ /* 0x000fe20000000000 */
[----:B------:R-:W-:Y:S01]  /*2c70*/  @!P2 IMAD.MOV R67, RZ, RZ, -R67 ;  /* 0x000000ffff43a224 */ /* 0x000fe200078e0a43 */
[----:B------:R-:W-:Y:S01]  /*2c80*/  ISETP.GE.AND P2, PT, R12, RZ, PT ;  /* 0x000000ff0c00720c */ /* 0x000fe20003f46270 */
[--C-:B------:R-:W-:Y:S01]  /*2c90*/  @!P6 IMAD.IADD R71, R71, 0x1, -R0.reuse ;  /* 0x000000014747e824 */ /* 0x100fe200078e0a00 */
[----:B------:R-:W-:Y:S02]  /*2ca0*/  ISETP.GE.AND P1, PT, R8, RZ, PT ;  /* 0x000000ff0800720c */ /* 0x000fe40003f26270 */
[----:B------:R-:W-:Y:S01]  /*2cb0*/  LOP3.LUT R10, R2, 0xc4, RZ, 0xfc, !PT ;  /* 0x000000c4020a7812 */ /* 0x000fe200078efcff */
[--C-:B------:R-:W-:Y:S01]  /*2cc0*/  @!P3 IMAD.IADD R89, R89, 0x1, -R0.reuse ;  /* 0x000000015959b824 */ /* 0x100fe200078e0a00 */
[----:B------:R-:W-:Y:S01]  /*2cd0*/  ISETP.GT.U32.AND P6, PT, R0, R71, PT ;  /* 0x000000470000720c */ /* 0x000fe20003fc4070 */
[----:B------:R-:W-:Y:S01]  /*2ce0*/  @!P5 IMAD.IADD R69, R69, 0x1, -R0 ;  /* 0x000000014545d824 */ /* 0x000fe200078e0a00 */
[----:B------:R-:W-:Y:S01]  /*2cf0*/  ISETP.GE.AND P5, PT, R6, RZ, PT ;  /* 0x000000ff0600720c */ /* 0x000fe20003fa6270 */
[----:B------:R-:W-:Y:S01]  /*2d00*/  @!P0 IMAD.MOV R93, RZ, RZ, -R93 ;  /* 0x000000ffff5d8224 */ /* 0x000fe200078e0a5d */
[----:B------:R-:W-:-:S02]  /*2d10*/  LOP3.LUT R6, R2, 0xbc, RZ, 0xfc, !PT ;  /* 0x000000bc02067812 */ /* 0x000fc400078efcff */
[----:B------:R-:W-:Y:S01]  /*2d20*/  ISETP.GE.AND P0, PT, R5, RZ, PT ;  /* 0x000000ff0500720c */ /* 0x000fe20003f06270 */
[C---:B------:R-:W-:Y:S01]  /*2d30*/  IMAD.HI.U32 R5, R3.reuse, R73, RZ ;  /* 0x0000004903057227 */ /* 0x040fe200078e00ff */
[----:B------:R-:W-:Y:S02]  /*2d40*/  ISETP.GT.U32.AND P3, PT, R0, R89, PT ;  /* 0x000000590000720c */ /* 0x000fe40003f64070 */
[----:B------:R-:W-:Y:S01]  /*2d50*/  IABS R87, R6 ;  /* 0x0000000600577213 */ /* 0x000fe20000000000 */
[----:B------:R-:W-:Y:S01]  /*2d60*/  @!P2 IMAD.MOV R69, RZ, RZ, -R69 ;  /* 0x000000ffff45a224 */ /* 0x000fe200078e0a45 */
[----:B------:R-:W-:Y:S01]  /*2d70*/  ISETP.GE.AND P2, PT, R6, RZ, PT ;  /* 0x000000ff0600720c */ /* 0x000fe20003f46270 */
[----:B------:R-:W-:Y:S01]  /*2d80*/  IMAD.MOV R8, RZ, RZ, -R5 ;  /* 0x000000ffff087224 */ /* 0x000fe200078e0a05 */
[----:B------:R-:W-:Y:S01]  /*2d90*/  IABS R85, R10 ;  /* 0x0000000a00557213 */ /* 0x000fe20000000000 */
[----:B------:R-:W-:Y:S01]  /*2da0*/  IMAD.HI.U32 R6, R3, R75, RZ ;  /* 0x0000004b03067227 */ /* 0x000fe200078e00ff */
[----:B------:R-:W-:-:S03]  /*2db0*/  LOP3.LUT R12, R2, 0xd4, RZ, 0xfc, !PT ;  /* 0x000000d4020c7812 */ /* 0x000fc600078efcff */
[----:B------:R-:W-:Y:S01]  /*2dc0*/  @!P6 IMAD.IADD R71, R71, 0x1, -R0 ;  /* 0x000000014747e824 */ /* 0x000fe200078e0a00 */
[----:B------:R-:W-:Y:S01]  /*2dd0*/  ISETP.GE.AND P6, PT, R10, RZ, PT ;  /* 0x000000ff0a00720c */ /* 0x000fe20003fc6270 */
[----:B------:R-:W-:Y:S01]  /*2de0*/  IMAD R73, R0, R8, R73 ;  /* 0x0000000800497224 */ /* 0x000fe200078e0249 */
[----:B------:R-:W-:Y:S01]  /*2df0*/  LOP3.LUT R10, R2, 0xcc, RZ, 0xfc, !PT ;  /* 0x000000cc020a7812 */ /* 0x000fe200078efcff */
[----:B------:R-:W-:Y:S01]  /*2e00*/  IMAD.MOV R6, RZ, RZ, -R6 ;  /* 0x000000ffff067224 */ /* 0x000fe200078e0a06 */
[----:B------:R-:W-:Y:S01]  /*2e10*/  IABS R81, R12 ;  /* 0x0000000c00517213 */ /* 0x000fe20000000000 */
[----:B------:R-:W-:Y:S01]  /*2e20*/  @!P4 IMAD.MOV R71, RZ, RZ, -R71 ;  /* 0x000000ffff47c224 */ /* 0x000fe200078e0a47 */
[C---:B------:R-:W-:Y:S01]  /*2e30*/  ISETP.GT.U32.AND P4, PT, R0.reuse, R73, PT ;  /* 0x000000490000720c */ /* 0x040fe20003f84070 */
[----:B------:R-:W-:Y:S01]  /*2e40*/  @!P3 IMAD.IADD R89, R89, 0x1, -R0 ;  /* 0x000000015959b824 */ /* 0x000fe200078e0a00 */
[----:B------:R-:W-:Y:S01]  /*2e50*/  IABS R83, R10 ;  /* 0x0000000a00537213 */ /* 0x000fe20000000000 */
[----:B------:R-:W-:-:S02]  /*2e60*/  IMAD R75, R0, R6, R75 ;  /* 0x00000006004b7224 */ /* 0x000fc400078e024b */
[----:B------:R-:W-:Y:S02]  /*2e70*/  @!P5 IMAD.MOV R89, RZ, RZ, -R89 ;  /* 0x000000ffff59d224 */ /* 0x000fe400078e0a59 */
[----:B------:R-:W-:Y:S01]  /*2e80*/  IMAD.HI.U32 R5, R3, R87, RZ ;  /* 0x0000005703057227 */ /* 0x000fe200078e00ff */
[----:B------:R-:W-:-:S03]  /*2e90*/  ISETP.GT.U32.AND P5, PT, R0, R75, PT ;  /* 0x0000004b0000720c */ /* 0x000fc60003fa4070 */
[----:B------:R-:W-:Y:S02]  /*2ea0*/  IMAD.MOV R8, RZ, RZ, -R5 ;  /* 0x000000ffff087224 */ /* 0x000fe400078e0a05 */
[--C-:B------:R-:W-:Y:S02]  /*2eb0*/  @!P4 IMAD.IADD R73, R73, 0x1, -R0.reuse ;  /* 0x000000014949c824 */ /* 0x100fe400078e0a00 */
[----:B------:R-:W-:Y:S01]  /*2ec0*/  IMAD R87, R0, R8, R87 ;  /* 0x0000000800577224 */ /* 0x000fe200078e0257 */
[----:B------:R-:W-:Y:S01]  /*2ed0*/  LOP3.LUT R8, R2, 0xc8, RZ, 0xfc, !PT ;  /* 0x000000c802087812 */ /* 0x000fe200078efcff */
[----:B------:R-:W-:Y:S01]  /*2ee0*/  IMAD.HI.U32 R5, R3, R85, RZ ;  /* 0x0000005503057227 */ /* 0x000fe200078e00ff */
[C---:B------:R-:W-:Y:S02]  /*2ef0*/  ISETP.GT.U32.AND P4, PT, R0.reuse, R73, PT ;  /* 0x000000490000720c */ /* 0x040fe40003f84070 */
[----:B------:R-:W-:Y:S01]  /*2f00*/  ISETP.GT.U32.AND P3, PT, R0, R87, PT ;  /* 0x000000570000720c */ /* 0x000fe20003f64070 */
[----:B------:R-:W-:Y:S01]  /*2f10*/  @!P5 IMAD.IADD R75, R75, 0x1, -R0 ;  /* 0x000000014b4bd824 */ /* 0x000fe200078e0a00 */
[----:B------:R-:W-:Y:S01]  /*2f20*/  IABS R77, R8 ;  /* 0x00000008004d7213 */ /* 0x000fe20000000000 */
[----:B------:R-:W-:-:S02]  /*2f30*/  IMAD.MOV R5, RZ, RZ, -R5 ;  /* 0x000000ffff057224 */ /* 0x000fc400078e0a05 */
[----:B------:R-:W-:Y:S01]  /*2f40*/  IMAD.HI.U32 R6, R3, R83, RZ ;  /* 0x0000005303067227 */ /* 0x000fe200078e00ff */
[----:B------:R-:W-:-:S03]  /*2f50*/  ISETP.GT.U32.AND P5, PT, R0, R75, PT ;  /* 0x0000004b0000720c */ /* 0x000fc60003fa4070 */
[C---:B------:R-:W-:Y:S02]  /*2f60*/  IMAD R85, R0.reuse, R5, R85 ;  /* 0x0000000500557224 */ /* 0x040fe400078e0255 */
[----:B------:R-:W-:Y:S02]  /*2f70*/  IMAD.MOV R6, RZ, RZ, -R6 ;  /* 0x000000ffff067224 */ /* 0x000fe400078e0a06 */
[--C-:B------:R-:W-:Y:S02]  /*2f80*/  @!P3 IMAD.IADD R87, R87, 0x1, -R0.reuse ;  /* 0x000000015757b824 */ /* 0x100fe400078e0a00 */
[--C-:B------:R-:W-:Y:S01]  /*2f90*/  @!P4 IMAD.IADD R73, R73, 0x1, -R0.reuse ;  /* 0x000000014949c824 */ /* 0x100fe200078e0a00 */
[C---:B------:R-:W-:Y:S01]  /*2fa0*/  ISETP.GT.U32.AND P4, PT, R0.reuse, R85, PT ;  /* 0x000000550000720c */ /* 0x040fe20003f84070 */
[C---:B------:R-:W-:Y:S01]  /*2fb0*/  IMAD R83, R0.reuse, R6, R83 ;  /* 0x0000000600537224 */ /* 0x040fe200078e0253 */
[----:B------:R-:W-:Y:S01]  /*2fc0*/  ISETP.GT.U32.AND P3, PT, R0, R87, PT ;  /* 0x000000570000720c */ /* 0x000fe20003f64070 */
[----:B------:R-:W-:-:S02]  /*2fd0*/  @!P5 IMAD.IADD R75, R75, 0x1, -R0 ;  /* 0x000000014b4bd824 */ /* 0x000fc400078e0a00 */
[----:B------:R-:W-:Y:S01]  /*2fe0*/  IMAD.HI.U32 R5, R3, R77, RZ ;  /* 0x0000004d03057227 */ /* 0x000fe200078e00ff */
[----:B------:R-:W-:-:S03]  /*2ff0*/  ISETP.GT.U32.AND P5, PT, R0, R83, PT ;  /* 0x000000530000720c */ /* 0x000fc60003fa4070 */
[----:B------:R-:W-:Y:S02]  /*3000*/  IMAD.MOV R5, RZ, RZ, -R5 ;  /* 0x000000ffff057224 */ /* 0x000fe400078e0a05 */
[----:B------:R-:W-:Y:S02]  /*3010*/  @!P0 IMAD.MOV R73, RZ, RZ, -R73 ;  /* 0x000000ffff498224 */ /* 0x000fe400078e0a49 */
[----:B------:R-:W-:Y:S02]  /*3020*/  IMAD R77, R0, R5, R77 ;  /* 0x00000005004d7224 */ /* 0x000fe400078e024d */
[--C-:B------:R-:W-:Y:S01]  /*3030*/  @!P4 IMAD.IADD R85, R85, 0x1, -R0.reuse ;  /* 0x000000015555c824 */ /* 0x100fe200078e0a00 */
[----:B------:R-:W-:Y:S01]  /*3040*/  ISETP.GE.AND P4, PT, R8, RZ, PT ;  /* 0x000000ff0800720c */ /* 0x000fe20003f86270 */
[----:B------:R-:W-:Y:S01]  /*3050*/  IMAD.HI.U32 R5, R3, R79, RZ ;  /* 0x0000004f03057227 */ /* 0x000fe200078e00ff */
[----:B------:R-:W-:Y:S02]  /*3060*/  LOP3.LUT R8, R2, 0xdc, RZ, 0xfc, !PT ;  /* 0x000000dc02087812 */ /* 0x000fe400078efcff */
[C---:B------:R-:W-:Y:S01]  /*3070*/  ISETP.GT.U32.AND P0, PT, R0.reuse, R85, PT ;  /* 0x000000550000720c */ /* 0x040fe20003f04070 */
[--C-:B------:R-:W-:Y:S01]  /*3080*/  @!P3 IMAD.IADD R87, R87, 0x1, -R0.reuse ;  /* 0x000000015757b824 */ /* 0x100fe200078e0a00 */
[----:B------:R-:W-:Y:S01]  /*3090*/  ISETP.GT.U32.AND P3, PT, R0, R77, PT ;  /* 0x0000004d0000720c */ /* 0x000fe20003f64070 */
[----:B------:R-:W-:Y:S01]  /*30a0*/  @!P5 IMAD.IADD R83, R83, 0x1, -R0 ;  /* 0x000000015353d824 */ /* 0x000fe200078e0a00 */
[----:B------:R-:W-:Y:S01]  /*30b0*/  IABS R155, R8 ;  /* 0x00000008009b7213 */ /* 0x000fe20000000000 */
[----:B------:R-:W-:-:S02]  /*30c0*/  IMAD.MOV R5, RZ, RZ, -R5 ;  /* 0x000000ffff057224 */ /* 0x000fc400078e0a05 */
[----:B------:R-:W-:Y:S01]  /*30d0*/  IMAD.HI.U32 R6, R3, R81, RZ ;  /* 0x0000005103067227 */ /* 0x000fe200078e00ff */
[----:B------:R-:W-:-:S03]  /*30e0*/  ISETP.GT.U32.AND P5, PT, R0, R83, PT ;  /* 0x000000530000720c */ /* 0x000fc60003fa4070 */
[----:B------:R-:W-:Y:S02]  /*30f0*/  IMAD R79, R0, R5, R79 ;  /* 0x00000005004f7224 */ /* 0x000fe400078e024f */
[----:B------:R-:W-:-:S04]  /*3100*/  IMAD.HI.U32 R5, R3, R153, RZ ;  /* 0x0000009903057227 */ /* 0x000fc800078e00ff */
[----:B------:R-:W-:Y:S02]  /*3110*/  IMAD.MOV R6, RZ, RZ, -R6 ;  /* 0x000000ffff067224 */ /* 0x000fe400078e0a06 */
[----:B------:R-:W-:Y:S02]  /*3120*/  IMAD.MOV R5, RZ, RZ, -R5 ;  /* 0x000000ffff057224 */ /* 0x000fe400078e0a05 */
[--C-:B------:R-:W-:Y:S01]  /*3130*/  @!P3 IMAD.IADD R77, R77, 0x1, -R0.reuse ;  /* 0x000000014d4db824 */ /* 0x100fe200078e0a00 */
[----:B------:R-:W-:Y:S01]  /*3140*/  ISETP.GE.AND P3, PT, R10, RZ, PT ;  /* 0x000000ff0a00720c */ /* 0x000fe20003f66270 */
[----:B------:R-:W-:Y:S01]  /*3150*/  IMAD R81, R0, R6, R81 ;  /* 0x0000000600517224 */ /* 0x000fe200078e0251 */
[----:B------:R-:W-:Y:S01]  /*3160*/  LOP3.LUT R10, R2, 0xe0, RZ, 0xfc, !PT ;  /* 0x000000e0020a7812 */ /* 0x000fe200078efcff */
[--C-:B------:R-:W-:Y:S01]  /*3170*/  @!P0 IMAD.IADD R85, R85, 0x1, -R0.reuse ;  /* 0x0000000155558824 */ /* 0x100fe200078e0a00 */
[C---:B------:R-:W-:Y:S01]  /*3180*/  ISETP.GT.U32.AND P0, PT, R0.reuse, R79, PT ;  /* 0x0000004f0000720c */ /* 0x040fe20003f04070 */
[C---:B------:R-:W-:Y:S01]  /*3190*/  IMAD R153, R0.reuse, R5, R153 ;  /* 0x0000000500997224 */ /* 0x040fe200078e0299 */
[----:B------:R-:W-:Y:S01]  /*31a0*/  IABS R157, R10 ;  /* 0x0000000a009d7213 */ /* 0x000fe20000000000 */
[----:B------:R-:W-:Y:S01]  /*31b0*/  @!P2 IMAD.MOV R87, RZ, RZ, -R87 ;  /* 0x000000ffff57a224 */ /* 0x000fe200078e0a57 */
[C---:B------:R-:W-:Y:S01]  /*31c0*/  ISETP.GT.U32.AND P2, PT, R0.reuse, R77, PT ;  /* 0x0000004d0000720c */ /* 0x040fe20003f44070 */
[----:B------:R-:W-:Y:S01]  /*31d0*/  @!P6 IMAD.MOV R85, RZ, RZ, -R85 ;  /* 0x000000ffff55e224 */ /* 0x000fe200078e0a55 */
[C---:B------:R-:W-:Y:S01]  /*31e0*/  ISETP.GT.U32.AND P6, PT, R0.reuse, R81, PT ;  /* 0x000000510000720c */ /* 0x040fe20003fc4070 */
[----:B------:R-:W-:Y:S01]  /*31f0*/  @!P5 IMAD.IADD R83, R83, 0x1, -R0 ;  /* 0x000000015353d824 */ /* 0x000fe200078e0a00 */
[----:B------:R-:W-:Y:S01]  /*3200*/  ISETP.GT.U32.AND P5, PT, R0, R153, PT ;  /* 0x000000990000720c */ /* 0x000fe20003fa4070 */
[----:B------:R-:W-:-:S04]  /*3210*/  IMAD.HI.U32 R5, R3, R155, RZ ;  /* 0x0000009b03057227 */ /* 0x000fc800078e00ff */
[--C-:B------:R-:W-:Y:S01]  /*3220*/  @!P0 IMAD.IADD R79, R79, 0x1, -R0.reuse ;  /* 0x000000014f4f8824 */ /* 0x100fe200078e0a00 */
[----:B------:R-:W-:Y:S01]  /*3230*/  ISETP.GE.AND P0, PT, R13, RZ, PT ;  /* 0x000000ff0d00720c */ /* 0x000fe20003f06270 */
[----:B------:R-:W-:Y:S01]  /*3240*/  IMAD.MOV R6, RZ, RZ, -R5 ;  /* 0x000000ffff067224 */ /* 0x000fe200078e0a05 */
[----:B------:R-:W-:Y:S01]  /*3250*/  LOP3.LUT R13, R2, 0x10c, RZ, 0xfc, !PT ;  /* 0x0000010c020d7812 */ /* 0x000fe200078efcff */
[--C-:B------:R-:W-:Y:S01]  /*3260*/  @!P2 IMAD.IADD R77, R77, 0x1, -R0.reuse ;  /* 0x000000014d4da824 */ /* 0x100fe200078e0a00 */
[----:B------:R-:W-:Y:S01]  /*3270*/  ISETP.GE.AND P2, PT, R12, RZ, PT ;  /* 0x000000ff0c00720c */ /* 0x000fe20003f46270 */
[--C-:B------:R-:W-:Y:S01]  /*3280*/  @!P6 IMAD.IADD R81, R81, 0x1, -R0.reuse ;  /* 0x000000015151e824 */ /* 0x100fe200078e0a00 */
[----:B------:R-:W-:Y:S01]  /*3290*/  ISETP.GT.U32.AND P6, PT, R0, R79, PT ;  /* 0x0000004f0000720c */ /* 0x000fe20003fc4070 */
[----:B------:R-:W-:Y:S01]  /*32a0*/  @!P5 IMAD.IADD R153, R153, 0x1, -R0 ;  /* 0x000000019999d824 */ /* 0x000fe200078e0a00 */
[----:B------:R-:W-:Y:S01]  /*32b0*/  LOP3.LUT R12, R2, 0xe8, RZ, 0xfc, !PT ;  /* 0x000000e8020c7812 */ /* 0x000fe200078efcff */
[----:B------:R-:W-:Y:S01]  /*32c0*/  @!P4 IMAD.MOV R77, RZ, RZ, -R77 ;  /* 0x000000ffff4dc224 */ /* 0x000fe200078e0a4d */
[C---:B------:R-:W-:Y:S01]  /*32d0*/  ISETP.GT.U32.AND P5, PT, R0.reuse, R81, PT ;  /* 0x000000510000720c */ /* 0x040fe20003fa4070 */
[----:B------:R-:W-:Y:S01]  /*32e0*/  IMAD.HI.U32 R5, R3, R157, RZ ;  /* 0x0000009d03057227 */ /* 0x000fe200078e00ff */
[----:B------:R-:W-:-:S02]  /*32f0*/  ISETP.GT.U32.AND P4, PT, R0, R153, PT ;  /* 0x000000990000720c */ /* 0x000fc40003f84070 */
[----:B------:R-:W-:Y:S01]  /*3300*/  IABS R161, R12 ;  /* 0x0000000c00a17213 */ /* 0x000fe20000000000 */
[C---:B------:R-:W-:Y:S01]  /*3310*/  IMAD R155, R0.reuse, R6, R155 ;  /* 0x00000006009b7224 */ /* 0x040fe200078e029b */
[----:B------:R-:W-:Y:S01]  /*3320*/  IABS R179, R13 ;  /* 0x0000000d00b37213 */ /* 0x000fe20000000000 */
[----:B------:R-:W-:Y:S02]  /*3330*/  IMAD.MOV R5, RZ, RZ, -R5 ;  /* 0x000000ffff057224 */ /* 0x000fe400078e0a05 */
[--C-:B------:R-:W-:Y:S01]  /*3340*/  @!P6 IMAD.IADD R79, R79, 0x1, -R0.reuse ;  /* 0x000000014f4fe824 */ /* 0x100fe200078e0a00 */
[C---:B------:R-:W-:Y:S01]  /*3350*/  ISETP.GT.U32.AND P6, PT, R0.reuse, R155, PT ;  /* 0x0000009b0000720c */ /* 0x040fe20003fc4070 */
[C---:B------:R-:W-:Y:S02]  /*3360*/  IMAD R157, R0.reuse, R5, R157 ;  /* 0x00000005009d7224 */ /* 0x040fe400078e029d */
[----:B------:R-:W-:Y:S01]  /*3370*/  @!P1 IMAD.MOV R75, RZ, RZ, -R75 ;  /* 0x000000ffff4b9224 */ /* 0x000fe200078e0a4b */
[----:B------:R-:W-:Y:S01]  /*3380*/  ISETP.GE.AND P1, PT, R11, RZ, PT ;  /* 0x000000ff0b00720c */ /* 0x000fe20003f26270 */
[--C-:B------:R-:W-:Y:S01]  /*3390*/  @!P4 IMAD.IADD R153, R153, 0x1, -R0.reuse ;  /* 0x000000019999c824 */ /* 0x100fe200078e0a00 */
[----:B------:R-:W-:Y:S01]  /*33a0*/  ISETP.GT.U32.AND P4, PT, R0, R157, PT ;  /* 0x0000009d0000720c */ /* 0x000fe20003f84070 */
[----:B------:R-:W-:Y:S01]  /*33b0*/  @!P5 IMAD.IADD R81, R81, 0x1, -R0 ;  /* 0x000000015151d824 */ /* 0x000fe200078e0a00 */
[----:B------:R-:W-:Y:S01]  /*33c0*/  LOP3.LUT R11, R2, 0xe4, RZ, 0xfc, !PT ;  /* 0x000000e4020b7812 */ /* 0x000fe200078efcff */
[----:B------:R-:W-:Y:S01]  /*33d0*/  IMAD.HI.U32 R6, R3, R161, RZ ;  /* 0x000000a103067227 */ /* 0x000fe200078e00ff */
[----:B------:R-:W-:-:S02]  /*33e0*/  ISETP.GE.AND P5, PT, R8, RZ, PT ;  /* 0x000000ff0800720c */ /* 0x000fc40003fa6270 */
[----:B------:R-:W-:Y:S01]  /*33f0*/  IABS R159, R11 ;  /* 0x0000000b009f7213 */ /* 0x000fe20000000000 */
[----:B------:R-:W-:Y:S01]  /*3400*/  @!P6 IMAD.IADD R155, R155, 0x1, -R0 ;  /* 0x000000019b9be824 */ /* 0x000fe200078e0a00 */
[----:B------:R-:W-:Y:S01]  /*3410*/  LOP3.LUT R8, R2, 0xec, RZ, 0xfc, !PT ;  /* 0x000000ec02087812 */ /* 0x000fe200078efcff */
[----:B------:R-:W-:Y:S01]  /*3420*/  IMAD.MOV R6, RZ, RZ, -R6 ;  /* 0x000000ffff067224 */ /* 0x000fe200078e0a06 */
[----:B------:R-:W-:Y:S01]  /*3430*/  ISETP.GE.AND P6, PT, R10, RZ, PT ;  /* 0x000000ff0a00720c */ /* 0x000fe20003fc6270 */
[----:B------:R-:W-:Y:S01]  /*3440*/  IMAD.HI.U32 R5, R3, R159, RZ ;  /* 0x0000009f03057227 */ /* 0x000fe200078e00ff */
[----:B------:R-:W-:Y:S02]  /*3450*/  LOP3.LUT R10, R2, 0xf0, RZ, 0xfc, !PT ;  /* 0x000000f0020a7812 */ /* 0x000fe400078efcff */
[----:B------:R-:W-:Y:S01]  /*3460*/  IABS R167, R8 ;  /* 0x0000000800a77213 */ /* 0x000fe20000000000 */
[----:B------:R-:W-:Y:S01]  /*3470*/  @!P4 IMAD.IADD R157, R157, 0x1, -R0 ;  /* 0x000000019d9dc824 */ /* 0x000fe200078e0a00 */
[----:B------:R-:W-:Y:S01]  /*3480*/  IABS R163, R10 ;  /* 0x0000000a00a37213 */ /* 0x000fe20000000000 */
[----:B------:R-:W-:Y:S01]  /*3490*/  @!P3 IMAD.MOV R83, RZ, RZ, -R83 ;  /* 0x000000ffff53b224 */ /* 0x000fe200078e0a53 */
[C---:B------:R-:W-:Y:S01]  /*34a0*/  ISETP.GT.U32.AND P3, PT, R0.reuse, R155, PT ;  /* 0x0000009b0000720c */ /* 0x040fe20003f64070 */
[----:B------:R-:W-:Y:S01]  /*34b0*/  IMAD.MOV R5, RZ, RZ, -R5 ;  /* 0x000000ffff057224 */ /* 0x000fe200078e0a05 */
[C---:B------:R-:W-:Y:S01]  /*34c0*/  ISETP.GT.U32.AND P4, PT, R0.reuse, R157, PT ;  /* 0x0000009d0000720c */ /* 0x040fe20003f84070 */
[----:B------:R-:W-:-:S02]  /*34d0*/  IMAD R161, R0, R6, R161 ;  /* 0x0000000600a17224 */ /* 0x000fc400078e02a1 */
[----:B------:R-:W-:Y:S02]  /*34e0*/  IMAD R159, R0, R5, R159 ;  /* 0x00000005009f7224 */ /* 0x000fe400078e029f */
[----:B------:R-:W-:-:S04]  /*34f0*/  IMAD.HI.U32 R5, R3, R167, RZ ;  /* 0x000000a703057227 */ /* 0x000fc800078e00ff */
[----:B------:R-:W-:Y:S01]  /*3500*/  @!P2 IMAD.MOV R81, RZ, RZ, -R81 ;  /* 0x000000ffff51a224 */ /* 0x000fe200078e0a51 */
[----:B------:R-:W-:Y:S01]  /*3510*/  ISETP.GT.U32.AND P2, PT, R0, R161, PT ;  /* 0x000000a10000720c */ /* 0x000fe20003f44070 */
[----:B------:R-:W-:-:S04]  /*3520*/  IMAD.HI.U32 R6, R3, R163, RZ ;  /* 0x000000a303067227 */ /* 0x000fc800078e00ff */
[----:B------:R-:W-:Y:S02]  /*3530*/  IMAD.MOV R5, RZ, RZ, -R5 ;  /* 0x000000ffff057224 */ /* 0x000fe400078e0a05 */
[----:B------:R-:W-:Y:S01]  /*3540*/  @!P3 IMAD.IADD R155, R155, 0x1, -R0 ;  /* 0x000000019b9bb824 */ /* 0x000fe200078e0a00 */
[----:B------:R-:W-:Y:S01]  /*3550*/  ISETP.GE.AND P3, PT, R12, RZ, PT ;  /* 0x000000ff0c00720c */ /* 0x000fe20003f66270 */
[----:B------:R-:W-:Y:S01]  /*3560*/  IMAD.MOV R6, RZ, RZ, -R6 ;  /* 0x000000ffff067224 */ /* 0x000fe200078e0a06 */
[----:B------:R-:W-:Y:S01]  /*3570*/  LOP3.LUT R12, R2, 0x108, RZ, 0xfc, !PT ;  /* 0x00000108020c7812 */ /* 0x000fe200078efcff */
[C---:B------:R-:W-:Y:S02]  /*3580*/  IMAD R167, R0.reuse, R5, R167 ;  /* 0x0000000500a77224 */ /* 0x040fe400078e02a7 */
[----:B------:R-:W-:Y:S01]  /*3590*/  @!P1 IMAD.MOV R79, RZ, RZ, -R79 ;  /* 0x000000ffff4f9224 */ /* 0x000fe200078e0a4f */
[----:B------:R-:W-:Y:S01]  /*35a0*/  ISETP.GT.U32.AND P1, PT, R0, R159, PT ;  /* 0x0000009f0000720c */ /* 0x000fe20003f24070 */
[--C-:B------:R-:W-:Y:S01]  /*35b0*/  @!P4 IMAD.IADD R157, R157, 0x1, -R0.reuse ;  /* 0x000000019d9dc824 */ /* 0x100fe200078e0a00 */
[----:B------:R-:W-:Y:S01]  /*35c0*/  ISETP.GE.AND P4, PT, R8, RZ, PT ;  /* 0x000000ff0800720c */ /* 0x000fe20003f86270 */
[----:B------:R-:W-:Y:S01]  /*35d0*/  IMAD R163, R0, R6, R163 ;  /* 0x0000000600a37224 */ /* 0x000fe200078e02a3 */
[----:B------:R-:W-:Y:S01]  /*35e0*/  LOP3.LUT R6, R2, 0xf4, RZ, 0xfc, !PT ;  /* 0x000000f402067812 */ /* 0x000fe200078efcff */
[----:B------:R-:W-:Y:S01]  /*35f0*/  @!P5 IMAD.MOV R155, RZ, RZ, -R155 ;  /* 0x000000ffff9bd224 */ /* 0x000fe200078e0a9b */
[----:B------:R-:W-:Y:S01]  /*3600*/  ISETP.GT.U32.AND P5, PT, R0, R167, PT ;  /* 0x000000a70000720c */ /* 0x000fe20003fa4070 */
[--C-:B------:R-:W-:Y:S01]  /*3610*/  @!P2 IMAD.IADD R161, R161, 0x1, -R0.reuse ;  /* 0x00000001a1a1a824 */ /* 0x100fe200078e0a00 */
[----:B------:R-:W-:Y:S01]  /*3620*/  LOP3.LUT R8, R2, 0xf8, RZ, 0xfc, !PT ;  /* 0x000000f802087812 */ /* 0x000fe200078efcff */
[----:B------:R-:W-:Y:S01]  /*3630*/  @!P6 IMAD.MOV R157, RZ, RZ, -R157 ;  /* 0x000000ffff9de224 */ /* 0x000fe200078e0a9d */
[C---:B------:R-:W-:Y:S01]  /*3640*/  ISETP.GT.U32.AND P6, PT, R0.reuse, R163, PT ;  /* 0x000000a30000720c */ /* 0x040fe20003fc4070 */
[----:B------:R-:W-:Y:S01]  /*3650*/  @!P0 IMAD.MOV R153, RZ, RZ, -R153 ;  /* 0x000000ffff998224 */ /* 0x000fe200078e0a99 */
[----:B------:R-:W-:Y:S01]  /*3660*/  ISETP.GT.U32.AND P2, PT, R0, R161, PT ;  /* 0x000000a10000720c */ /* 0x000fe20003f44070 */
[----:B------:R-:W-:Y:S01]  /*3670*/  @!P1 IMAD.IADD R159, R159, 0x1, -R0 ;  /* 0x000000019f9f9824 */ /* 0x000fe200078e0a00 */
[----:B------:R-:W-:-:S02]  /*3680*/  IABS R165, R6 ;  /* 0x0000000600a57213 */ /* 0x000fc40000000000 */
[----:B------:R-:W-:Y:S02]  /*3690*/  IABS R169, R8 ;  /* 0x0000000800a97213 */ /* 0x000fe40000000000 */
[----:B------:R-:W-:Y:S01]  /*36a0*/  ISETP.GT.U32.AND P1, PT, R0, R159, PT ;  /* 0x0000009f0000720c */ /* 0x000fe20003f24070 */
[--C-:B------:R-:W-:Y:S01]  /*36b0*/  @!P5 IMAD.IADD R167, R167, 0x1, -R0.reuse ;  /* 0x00000001a7a7d824 */ /* 0x100fe200078e0a00 */
[----:B------:R-:W-:Y:S01]  /*36c0*/  ISETP.GE.AND P0, PT, R11, RZ, PT ;  /* 0x000000ff0b00720c */ /* 0x000fe20003f06270 */
[----:B------:R-:W-:Y:S01]  /*36d0*/  IMAD.HI.U32 R5, R3, R165, RZ ;  /* 0x000000a503057227 */ /* 0x000fe200078e00ff */
[----:B------:R-:W-:Y:S02]  /*36e0*/  LOP3.LUT R11, R2, 0x104, RZ, 0xfc, !PT ;  /* 0x00000104020b7812 */ /* 0x000fe400078efcff */
[----:B------:R-:W-:Y:S01]  /*36f0*/  ISETP.GT.U32.AND P5, PT, R0, R167, PT ;  /* 0x000000a70000720c */ /* 0x000fe20003fa4070 */
[--C-:B------:R-:W-:Y:S01]  /*3700*/  @!P6 IMAD.IADD R163, R163, 0x1, -R0.reuse ;  /* 0x00000001a3a3e824 */ /* 0x100fe200078e0a00 */
[----:B------:R-:W-:Y:S01]  /*3710*/  IABS R177, R12 ;  /* 0x0000000c00b17213 */ /* 0x000fe20000000000 */
[----:B------:R-:W-:Y:S01]  /*3720*/  @!P2 IMAD.IADD R161, R161, 0x1, -R0 ;  /* 0x00000001a1a1a824 */ /* 0x000fe200078e0a00 */
[----:B------:R-:W-:Y:S01]  /*3730*/  ISETP.GE.AND P2, PT, R6, RZ, PT ;  /* 0x000000ff0600720c */ /* 0x000fe20003f46270 */
[----:B------:R-:W-:Y:S01]  /*3740*/  IMAD.HI.U32 R6, R3, R169, RZ ;  /* 0x000000a903067227 */ /* 0x000fe200078e00ff */
[----:B------:R-:W-:-:S02]  /*3750*/  ISETP.GT.U32.AND P6, PT, R0, R163, PT ;  /* 0x000000a30000720c */ /* 0x000fc40003fc4070 */
[----:B------:R-:W-:Y:S01]  /*3760*/  IABS R173, R11 ;  /* 0x0000000b00ad7213 */ /* 0x000fe20000000000 */
[----:B------:R-:W-:Y:S02]  /*3770*/  IMAD.MOV R5, RZ, RZ, -R5 ;  /* 0x000000ffff057224 */ /* 0x000fe400078e0a05 */
[----:B------:R-:W-:Y:S02]  /*3780*/  IMAD.MOV R6, RZ, RZ, -R6 ;  /* 0x000000ffff067224 */ /* 0x000fe400078e0a06 */
[----:B------:R-:W-:Y:S02]  /*3790*/  IMAD R165, R0, R5, R165 ;  /* 0x0000000500a57224 */ /* 0x000fe400078e02a5 */
[--C-:B------:R-:W-:Y:S01]  /*37a0*/  @!P1 IMAD.IADD R159, R159, 0x1, -R0.reuse ;  /* 0x000000019f9f9824 */ /* 0x100fe200078e0a00 */
[----:B------:R-:W-:Y:S01]  /*37b0*/  ISETP.GE.AND P1, PT, R10, RZ, PT ;  /* 0x000000ff0a00720c */ /* 0x000fe20003f26270 */
[----:B------:R-:W-:Y:S01]  /*37c0*/  IMAD R169, R0, R6, R169 ;  /* 0x0000000600a97224 */ /* 0x000fe200078e02a9 */
[----:B------:R-:W-:Y:S01]  /*37d0*/  LOP3.LUT R10, R2, 0xfc, RZ, 0xfc, !PT ;  /* 0x000000fc020a7812 */ /* 0x000fe200078efcff */
[--C-:B------:R-:W-:Y:S01]  /*37e0*/  @!P5 IMAD.IADD R167, R167, 0x1, -R0.reuse ;  /* 0x00000001a7a7d824 */ /* 0x100fe200078e0a00 */
[C---:B------:R-:W-:Y:S01]  /*37f0*/  ISETP.GT.U32.AND P5, PT, R0.reuse, R165, PT ;  /* 0x000000a50000720c */ /* 0x040fe20003fa4070 */
[----:B------:R-:W-:Y:S01]  /*3800*/  @!P6 IMAD.IADD R163, R163, 0x1, -R0 ;  /* 0x00000001a3a3e824 */ /* 0x000fe200078e0a00 */
[----:B------:R-:W-:Y:S01]  /*3810*/  ISETP.GT.U32.AND P6, PT, R0, R169, PT ;  /* 0x000000a90000720c */ /* 0x000fe20003fc4070 */
[----:B------:R-:W-:Y:S01]  /*3820*/  @!P0 IMAD.MOV R159, RZ, RZ, -R159 ;  /* 0x000000ffff9f8224 */ /* 0x000fe200078e0a9f */
[----:B------:R-:W-:Y:S01]  /*3830*/  IABS R171, R10 ;  /* 0x0000000a00ab7213 */ /* 0x000fe20000000000 */
[----:B------:R-:W-:Y:S01]  /*3840*/  IMAD.HI.U32 R6, R3, R173, RZ ;  /* 0x000000ad03067227 */ /* 0x000fe200078e00ff */
[----:B------:R-:W-:-:S02]  /*3850*/  ISETP.GE.AND P0, PT, R8, RZ, PT ;  /* 0x000000ff0800720c */ /* 0x000fc40003f06270 */
[----:B------:R-:W-:Y:S01]  /*3860*/  LOP3.LUT R8, R2, 0x100, RZ, 0xfc, !PT ;  /* 0x0000010002087812 */ /* 0x000fe200078efcff */
[----:B------:R-:W-:-:S03]  /*3870*/  IMAD.HI.U32 R5, R3, R171, RZ ;  /* 0x000000ab03057227 */ /* 0x000fc600078e00ff */
[----:B------:R-:W-:Y:S01]  /*3880*/  IABS R175, R8 ;  /* 0x0000000800af7213 */ /* 0x000fe20000000000 */
[--C-:B------:R-:W-:Y:S02]  /*3890*/  @!P5 IMAD.IADD R165, R165, 0x1, -R0.reuse ;  /* 0x00000001a5a5d824 */ /* 0x100fe400078e0a00 */
[----:B------:R-:W-:Y:S02]  /*38a0*/  IMAD.MOV R5, RZ, RZ, -R5 ;  /* 0x000000ffff057224 */ /* 0x000fe400078e0a05 */
[----:B------:R-:W-:Y:S01]  /*38b0*/  @!P6 IMAD.IADD R169, R169, 0x1, -R0 ;  /* 0x00000001a9a9e824 */ /* 0x000fe200078e0a00 */
[C---:B------:R-:W-:Y:S01]  /*38c0*/  ISETP.GT.U32.AND P6, PT, R0.reuse, R165, PT ;  /* 0x000000a50000720c */ /* 0x040fe20003fc4070 */
[----:B------:R-:W-:Y:S02]  /*38d0*/  IMAD R171, R0, R5, R171 ;  /* 0x0000000500ab7224 */ /* 0x000fe400078e02ab */
[----:B------:R-:W-:-:S03]  /*38e0*/  IMAD.HI.U32 R5, R3, R175, RZ ;  /* 0x000000af03057227 */ /* 0x000fc600078e00ff */
[C---:B------:R-:W-:Y:S01]  /*38f0*/  ISETP.GT.U32.AND P5, PT, R0.reuse, R171, PT ;  /* 0x000000ab0000720c */ /* 0x040fe20003fa4070 */
[----:B------:R-:W-:Y:S02]  /*3900*/  IMAD.MOV R5, RZ, RZ, -R5 ;  /* 0x000000ffff057224 */ /* 0x000fe400078e0a05 */
[----:B------:R-:W-:Y:S02]  /*3910*/  IMAD.MOV R6, RZ, RZ, -R6 ;  /* 0x000000ffff067224 */ /* 0x000fe400078e0a06 */
[C---:B------:R-:W-:Y:S02]  /*3920*/  IMAD R175, R0.reuse, R5, R175 ;  /* 0x0000000500af7224 */ /* 0x040fe400078e02af */
[----:B------:R-:W-:Y:S02]  /*3930*/  @!P6 IMAD.IADD R165, R165, 0x1, -R0 ;  /* 0x00000001a5a5e824 */ /* 0x000fe400078e0a00 */
[----:B------:R-:W-:Y:S01]  /*3940*/  IMAD.HI.U32 R5, R3, R177, RZ ;  /* 0x000000b103057227 */ /* 0x000fe200078e00ff */
[----:B------:R-:W-:-:S03]  /*3950*/  ISETP.GT.U32.AND P6, PT, R0, R175, PT ;  /* 0x000000af0000720c */ /* 0x000fc60003fc4070 */
[----:B------:R-:W-:Y:S02]  /*3960*/  IMAD.MOV R5, RZ, RZ, -R5 ;  /* 0x000000ffff057224 */ /* 0x000fe400078e0a05 */
[C---:B------:R-:W-:Y:S02]  /*3970*/  IMAD R173, R0.reuse, R6, R173 ;  /* 0x0000000600ad7224 */ /* 0x040fe400078e02ad */
[C---:B------:R-:W-:Y:S02]  /*3980*/  IMAD R177, R0.reuse, R5, R177 ;  /* 0x0000000500b17224 */ /* 0x040fe400078e02b1 */
[----:B------:R-:W-:Y:S01]  /*3990*/  @!P2 IMAD.MOV R165, RZ, RZ, -R165 ;  /* 0x000000ffffa5a224 */ /* 0x000fe200078e0aa5 */
[----:B------:R-:W-:Y:S01]  /*39a0*/  ISETP.GT.U32.AND P2, PT, R0, R173, PT ;  /* 0x000000ad0000720c */ /* 0x000fe20003f44070 */
[----:B------:R-:W-:Y:S01]  /*39b0*/  @!P3 IMAD.MOV R161, RZ, RZ, -R161 ;  /* 0x000000ffffa1b224 */ /* 0x000fe200078e0aa1 */
[----:B------:R-:W-:Y:S01]  /*39c0*/  ISETP.GE.AND P3, PT, R10, RZ, PT ;  /* 0x000000ff0a00720c */ /* 0x000fe20003f66270 */
[--C-:B------:R-:W-:Y:S01]  /*39d0*/  @!P6 IMAD.IADD R175, R175, 0x1, -R0.reuse ;  /* 0x00000001afafe824 */ /* 0x100fe200078e0a00 */
[----:B------:R-:W-:Y:S01]  /*39e0*/  ISETP.GT.U32.AND P6, PT, R0, R177, PT ;  /* 0x000000b10000720c */ /* 0x000fe20003fc4070 */
[----:B------:R-:W-:Y:S01]  /*39f0*/  @!P5 IMAD.IADD R171, R171, 0x1, -R0 ;  /* 0x00000001ababd824 */ /* 0x000fe200078e0a00 */
[----:B------:R-:W-:Y:S01]  /*3a00*/  LOP3.LUT R10, R2, 0x110, RZ, 0xfc, !PT ;  /* 0x00000110020a7812 */ /* 0x000fe200078efcff */
[----:B------:R-:W-:Y:S01]  /*3a10*/  @!P4 IMAD.MOV R167, RZ, RZ, -R167 ;  /* 0x000000ffffa7c224 */ /* 0x000fe200078e0aa7 */
[----:B------:R-:W-:Y:S01]  /*3a20*/  ISETP.GT.U32.AND P4, PT, R0, R169, PT ;  /* 0x000000a90000720c */ /* 0x000fe20003f84070 */
[----:B------:R-:W-:Y:S01]  /*3a30*/  IMAD.HI.U32 R6, R3, R179, RZ ;  /* 0x000000b303067227 */ /* 0x000fe200078e00ff */
[----:B------:R-:W-:-:S02]  /*3a40*/  IABS R181, R10 ;  /* 0x0000000a00b57213 */ /* 0x000fc40000000000 */
[C---:B------:R-:W-:Y:S01]  /*3a50*/  ISETP.GT.U32.AND P5, PT, R0.reuse, R171, PT ;  /* 0x000000ab0000720c */ /* 0x040fe20003fa4070 */
[----:B------:R-:W-:Y:S01]  /*3a60*/  @!P2 IMAD.IADD R173, R173, 0x1, -R0 ;  /* 0x00000001adada824 */ /* 0x000fe200078e0a00 */
[----:B------:R-:W-:Y:S01]  /*3a70*/  ISETP.GT.U32.AND P2, PT, R0, R175, PT ;  /* 0x000000af0000720c */ /* 0x000fe20003f44070 */
[----:B------:R-:W-:-:S04]  /*3a80*/  IMAD.HI.U32 R5, R3, R181, RZ ;  /* 0x000000b503057227 */ /* 0x000fc800078e00ff */
[----:B------:R-:W-:Y:S02]  /*3a90*/  @!P6 IMAD.IADD R177, R177, 0x1, -R0 ;  /* 0x00000001b1b1e824 */ /* 0x000fe400078e0a00 */
[----:B------:R-:W-:Y:S02]  /*3aa0*/  IMAD.MOV R6, RZ, RZ, -R6 ;  /* 0x000000ffff067224 */ /* 0x000fe400078e0a06 */
[----:B------:R-:W-:Y:S01]  /*3ab0*/  IMAD.MOV R5, RZ, RZ, -R5 ;  /* 0x000000ffff057224 */ /* 0x000fe200078e0a05 */
[C---:B------:R-:W-:Y:S01]  /*3ac0*/  ISETP.GT.U32.AND P6, PT, R0.reuse, R177, PT ;  /* 0x000000b10000720c */ /* 0x040fe20003fc4070 */
[----:B------:R-:W-:Y:S01]  /*3ad0*/  @!P4 IMAD.IADD R169, R169, 0x1, -R0 ;  /* 0x00000001a9a9c824 */ /* 0x000fe200078e0a00 */
[----:B------:R-:W-:Y:S01]  /*3ae0*/  ISETP.GE.AND P4, PT, R11, RZ, PT ;  /* 0x000000ff0b00720c */ /* 0x000fe20003f86270 */
[----:B------:R-:W-:Y:S01]  /*3af0*/  IMAD R179, R0, R6, R179 ;  /* 0x0000000600b37224 */ /* 0x000fe200078e02b3 */
[----:B------:R-:W-:Y:S01]  /*3b00*/  LOP3.LUT R11, R2, 0x114, RZ, 0xfc, !PT ;  /* 0x00000114020b7812 */ /* 0x000fe200078efcff */
[----:B------:R-:W-:-:S02]  /*3b10*/  IMAD R181, R0, R5, R181 ;  /* 0x0000000500b57224 */ /* 0x000fc400078e02b5 */
[--C-:B------:R-:W-:Y:S01]  /*3b20*/  @!P5 IMAD.IADD R171, R171, 0x1, -R0.reuse ;  /* 0x00000001ababd824 */ /* 0x100fe200078e0a00 */
[----:B------:R-:W-:Y:S01]  /*3b30*/  ISETP.GE.AND P5, PT, R12, RZ, PT ;  /* 0x000000ff0c00720c */ /* 0x000fe20003fa6270 */
[--C-:B------:R-:W-:Y:S01]  /*3b40*/  @!P2 IMAD.IADD R175, R175, 0x1, -R0.reuse ;  /* 0x00000001afafa824 */ /* 0x100fe200078e0a00 */
[----:B------:R-:W-:Y:S01]  /*3b50*/  ISETP.GT.U32.AND P2, PT, R0, R179, PT ;  /* 0x000000b30000720c */ /* 0x000fe20003f44070 */
[----:B------:R-:W-:Y:S01]  /*3b60*/  @!P1 IMAD.MOV R163, RZ, RZ, -R163 ;  /* 0x000000ffffa39224 */ /* 0x000fe200078e0aa3 */
[----:B------:R-:W-:Y:S01]  /*3b70*/  LOP3.LUT R12, R2, 0x118, RZ, 0xfc, !PT ;  /* 0x00000118020c7812 */ /* 0x000fe200078efcff */
        /* <DEDUP_REMOVED lines=8> */
[----:B------:R-:W-:Y:S01]  /*3c00*/  IABS R185, R12 ;  /* 0x0000000c00b97213 */ /* 0x000fe20000000000 */
[----:B------:R-:W-:Y:S02]  /*3c10*/  IMAD.MOV R5, RZ, RZ, -R5 ;  /* 0x000000ffff057224 */ /* 0x000fe400078e0a05 */
[----:B------:R-:W-:Y:S01]  /*3c20*/  @!P2 IMAD.IADD R179, R179, 0x1, -R0 ;  /* 0x00000001b3b3a824 */ /* 0x000fe200078e0a00 */
[----:B------:R-:W-:Y:S01]  /*3c30*/  ISETP.GE.AND P2, PT, R10, RZ, PT ;  /* 0x000000ff0a00720c */ /* 0x000fe20003f46270 */
[----:B------:R-:W-:Y:S01]  /*3c40*/  IMAD.HI.U32 R6, R3, R185, RZ ;  /* 0x000000b903067227 */ /* 0x000fe200078e00ff */
[----:B------:R-:W-:Y:S02]  /*3c50*/  LOP3.LUT R10, R2, 0x120, RZ, 0xfc, !PT ;  /* 0x00000120020a7812 */ /* 0x000fe400078efcff */
[C---:B------:R-:W-:Y:S01]  /*3c60*/  ISETP.GT.U32.AND P3, PT, R0.reuse, R179, PT ;  /* 0x000000b30000720c */ /* 0x040fe20003f64070 */
[----:B------:R-:W-:Y:S01]  /*3c70*/  IMAD.MOV R6, RZ, RZ, -R6 ;  /* 0x000000ffff067224 */ /* 0x000fe200078e0a06 */
[----:B------:R-:W-:Y:S01]  /*3c80*/  IABS R189, R10 ;  /* 0x0000000a00bd7213 */ /* 0x000fe20000000000 */
[----:B------:R-:W-:-:S02]  /*3c90*/  IMAD R183, R0, R5, R183 ;  /* 0x0000000500b77224 */ /* 0x000fc400078e02b7 */
[--C-:B------:R-:W-:Y:S02]  /*3ca0*/  @!P6 IMAD.IADD R181, R181, 0x1, -R0.reuse ;  /* 0x00000001b5b5e824 */ /* 0x100fe400078e0a00 */
[----:B------:R-:W-:Y:S01]  /*3cb0*/  @!P0 IMAD.IADD R173, R173, 0x1, -R0 ;  /* 0x00000001adad8824 */ /* 0x000fe200078e0a00 */
[----:B------:R-:W-:Y:S01]  /*3cc0*/  ISETP.GE.AND P0, PT, R13, RZ, PT ;  /* 0x000000ff0d00720c */ /* 0x000fe20003f06270 */
[C---:B------:R-:W-:Y:S01]  /*3cd0*/  IMAD R185, R0.reuse, R6, R185 ;  /* 0x0000000600b97224 */ /* 0x040fe200078e02b9 */
[C---:B------:R-:W-:Y:S01]  /*3ce0*/  ISETP.GT.U32.AND P6, PT, R0.reuse, R181, PT ;  /* 0x000000b50000720c */ /* 0x040fe20003fc4070 */
[----:B------:R-:W-:Y:S01]  /*3cf0*/  @!P1 IMAD.MOV R175, RZ, RZ, -R175 ;  /* 0x000000ffffaf9224 */ /* 0x000fe200078e0aaf */
[----:B------:R-:W-:Y:S01]  /*3d00*/  ISETP.GT.U32.AND P1, PT, R0, R183, PT ;  /* 0x000000b70000720c */ /* 0x000fe20003f24070 */
[----:B------:R-:W-:Y:S01]  /*3d10*/  IMAD.HI.U32 R8, R3, R187, RZ ;  /* 0x000000bb03087227 */ /* 0x000fe200078e00ff */
[----:B------:R-:W-:-:S03]  /*3d20*/  LOP3.LUT R13, R2, 0x150, RZ, 0xfc, !PT ;  /* 0x00000150020d7812 */ /* 0x000fc600078efcff */
[----:B------:R-:W-:Y:S01]  /*3d30*/  @!P4 IMAD.MOV R173, RZ, RZ, -R173 ;  /* 0x000000ffffadc224 */ /* 0x000fe200078e0aad */
[----:B------:R-:W-:Y:S01]  /*3d40*/  ISETP.GT.U32.AND P4, PT, R0, R185, PT ;  /* 0x000000b90000720c */ /* 0x000fe20003f84070 */
[----:B------:R-:W-:Y:S01]  /*3d50*/  IMAD.MOV R8, RZ, RZ, -R8 ;  /* 0x000000ffff087224 */ /* 0x000fe200078e0a08 */
[----:B------:R-:W-:Y:S01]  /*3d60*/  IABS R213, R13 ;  /* 0x0000000d00d57213 */ /* 0x000fe20000000000 */
[----:B------:R-:W-:-:S04]  /*3d70*/  IMAD.HI.U32 R5, R3, R189, RZ ;  /* 0x000000bd03057227 */ /* 0x000fc800078e00ff */
[----:B------:R-:W-:Y:S01]  /*3d80*/  IMAD R187, R0, R8, R187 ;  /* 0x0000000800bb7224 */ /* 0x000fe200078e02bb */
[----:B------:R-:W-:Y:S01]  /*3d90*/  LOP3.LUT R8, R2, 0x124, RZ, 0xfc, !PT ;  /* 0x0000012402087812 */ /* 0x000fe200078efcff */
[----:B------:R-:W-:Y:S02]  /*3da0*/  IMAD.MOV R6, RZ, RZ, -R5 ;  /* 0x000000ffff067224 */ /* 0x000fe400078e0a05 */
[--C-:B------:R-:W-:Y:S01]  /*3db0*/  @!P3 IMAD.IADD R179, R179, 0x1, -R0.reuse ;  /* 0x00000001b3b3b824 */ /* 0x100fe200078e0a00 */
[----:B------:R-:W-:Y:S01]  /*3dc0*/  ISETP.GT.U32.AND P3, PT, R0, R187, PT ;  /* 0x000000bb0000720c */ /* 0x000fe20003f64070 */
[--C-:B------:R-:W-:Y:S01]  /*3dd0*/  @!P6 IMAD.IADD R181, R181, 0x1, -R0.reuse ;  /* 0x00000001b5b5e824 */ /* 0x100fe200078e0a00 */
[----:B------:R-:W-:Y:S01]  /*3de0*/  IABS R191, R8 ;  /* 0x0000000800bf7213 */ /* 0x000fe20000000000 */
[--C-:B------:R-:W-:Y:S01]  /*3df0*/  @!P1 IMAD.IADD R183, R183, 0x1, -R0.reuse ;  /* 0x00000001b7b79824 */ /* 0x100fe200078e0a00 */
[----:B------:R-:W-:Y:S01]  /*3e00*/  ISETP.GE.AND P6, PT, R12, RZ, PT ;  /* 0x000000ff0c00720c */ /* 0x000fe20003fc6270 */
[----:B------:R-:W-:Y:S01]  /*3e10*/  IMAD R189, R0, R6, R189 ;  /* 0x0000000600bd7224 */ /* 0x000fe200078e02bd */
[----:B------:R-:W-:Y:S01]  /*3e20*/  LOP3.LUT R12, R2, 0x12c, RZ, 0xfc, !PT ;  /* 0x0000012c020c7812 */ /* 0x000fe200078efcff */
[--C-:B------:R-:W-:Y:S01]  /*3e30*/  @!P4 IMAD.IADD R185, R185, 0x1, -R0.reuse ;  /* 0x00000001b9b9c824 */ /* 0x100fe200078e0a00 */
[C---:B------:R-:W-:Y:S01]  /*3e40*/  ISETP.GT.U32.AND P4, PT, R0.reuse, R183, PT ;  /* 0x000000b70000720c */ /* 0x040fe20003f84070 */
[----:B------:R-:W-:Y:S01]  /*3e50*/  @!P2 IMAD.MOV R181, RZ, RZ, -R181 ;  /* 0x000000ffffb5a224 */ /* 0x000fe200078e0ab5 */
[C---:B------:R-:W-:Y:S01]  /*3e60*/  ISETP.GT.U32.AND P2, PT, R0.reuse, R189, PT ;  /* 0x000000bd0000720c */ /* 0x040fe20003f44070 */
[----:B------:R-:W-:Y:S01]  /*3e70*/  @!P5 IMAD.MOV R177, RZ, RZ, -R177 ;  /* 0x000000ffffb1d224 */ /* 0x000fe200078e0ab1 */
[----:B------:R-:W-:Y:S01]  /*3e80*/  ISETP.GE.AND P5, PT, R11, RZ, PT ;  /* 0x000000ff0b00720c */ /* 0x000fe20003fa6270 */
[----:B------:R-:W-:Y:S01]  /*3e90*/  @!P3 IMAD.IADD R187, R187, 0x1, -R0 ;  /* 0x00000001bbbbb824 */ /* 0x000fe200078e0a00 */
[----:B------:R-:W-:Y:S01]  /*3ea0*/  ISETP.GT.U32.AND P3, PT, R0, R185, PT ;  /* 0x000000b90000720c */ /* 0x000fe20003f64070 */
[----:B------:R-:W-:Y:S01]  /*3eb0*/  IMAD.HI.U32 R5, R3, R191, RZ ;  /* 0x000000bf03057227 */ /* 0x000fe200078e00ff */
[----:B------:R-:W-:-:S02]  /*3ec0*/  IABS R197, R12 ;  /* 0x0000000c00c57213 */ /* 0x000fc40000000000 */
[----:B------:R-:W-:Y:S01]  /*3ed0*/  LOP3.LUT R11, R2, 0x128, RZ, 0xfc, !PT ;  /* 0x00000128020b7812 */ /* 0x000fe200078efcff */
[----:B------:R-:W-:Y:S01]  /*3ee0*/  @!P0 IMAD.MOV R179, RZ, RZ, -R179 ;  /* 0x000000ffffb38224 */ /* 0x000fe200078e0ab3 */
[----:B------:R-:W-:Y:S01]  /*3ef0*/  ISETP.GT.U32.AND P0, PT, R0, R187, PT ;  /* 0x000000bb0000720c */ /* 0x000fe20003f04070 */
[--C-:B------:R-:W-:Y:S01]  /*3f00*/  @!P4 IMAD.IADD R183, R183, 0x1, -R0.reuse ;  /* 0x00000001b7b7c824 */ /* 0x100fe200078e0a00 */
[----:B------:R-:W-:Y:S01]  /*3f10*/  IABS R195, R11 ;  /* 0x0000000b00c37213 */ /* 0x000fe20000000000 */
[----:B------:R-:W-:Y:S01]  /*3f20*/  @!P2 IMAD.IADD R189, R189, 0x1, -R0 ;  /* 0x00000001bdbda824 */ /* 0x000fe200078e0a00 */
[----:B------:R-:W-:Y:S01]  /*3f30*/  ISETP.GE.AND P1, PT, R14, RZ, PT ;  /* 0x000000ff0e00720c */ /* 0x000fe20003f26270 */
[----:B------:R-:W-:Y:S01]  /*3f40*/  IMAD.MOV R5, RZ, RZ, -R5 ;  /* 0x000000ffff057224 */ /* 0x000fe200078e0a05 */
[----:B------:R-:W-:Y:S01]  /*3f50*/  ISETP.GE.AND P4, PT, R10, RZ, PT ;  /* 0x000000ff0a00720c */ /* 0x000fe20003f86270 */
[----:B------:R-:W-:Y:S01]  /*3f60*/  @!P5 IMAD.MOV R183, RZ, RZ, -R183 ;  /* 0x000000ffffb7d224 */ /* 0x000fe200078e0ab7 */
[C---:B------:R-:W-:Y:S01]  /*3f70*/  ISETP.GT.U32.AND P5, PT, R0.reuse, R189, PT ;  /* 0x000000bd0000720c */ /* 0x040fe20003fa4070 */
[----:B------:R-:W-:Y:S01]  /*3f80*/  IMAD R191, R0, R5, R191 ;  /* 0x0000000500bf7224 */ /* 0x000fe200078e02bf */
[----:B------:R-:W-:Y:S01]  /*3f90*/  ISETP.GE.AND P2, PT, R11, RZ, PT ;  /* 0x000000ff0b00720c */ /* 0x000fe20003f46270 */
[----:B------:R-:W-:Y:S01]  /*3fa0*/  IMAD.HI.U32 R6, R3, R197, RZ ;  /* 0x000000c503067227 */ /* 0x000fe200078e00ff */
[----:B------:R-:W-:-:S02]  /*3fb0*/  LOP3.LUT R11, R2, 0x13c, RZ, 0xfc, !PT ;  /* 0x0000013c020b7812 */ /* 0x000fc400078efcff */
[----:B------:R-:W-:Y:S01]  /*3fc0*/  LOP3.LUT R10, R2, 0x138, RZ, 0xfc, !PT ;  /* 0x00000138020a7812 */ /* 0x000fe200078efcff */
[----:B------:R-:W-:Y:S01]  /*3fd0*/  @!P3 IMAD.IADD R185, R185, 0x1, -R0 ;  /* 0x00000001b9b9b824 */ /* 0x000fe200078e0a00 */
[----:B------:R-:W-:Y:S01]  /*3fe0*/  ISETP.GT.U32.AND P3, PT, R0, R191, PT ;  /* 0x000000bf0000720c */ /* 0x000fe20003f64070 */
[----:B------:R-:W-:Y:S01]  /*3ff0*/  IMAD.MOV R6, RZ, RZ, -R6 ;  /* 0x000000ffff067224 */ /* 0x000fe200078e0a06 */
[----:B------:R-:W-:Y:S01]  /*4000*/  IABS R203, R11 ;  /* 0x0000000b00cb7213 */ /* 0x000fe20000000000 */
[--C-:B------:R-:W-:Y:S01]  /*4010*/  @!P0 IMAD.IADD R187, R187, 0x1, -R0.reuse ;  /* 0x00000001bbbb8824 */ /* 0x100fe200078e0a00 */
[----:B------:R-:W-:Y:S01]  /*4020*/  ISETP.GE.AND P0, PT, R8, RZ, PT ;  /* 0x000000ff0800720c */ /* 0x000fe20003f06270 */
[----:B------:R-:W-:Y:S01]  /*4030*/  IMAD.HI.U32 R5, R3, R195, RZ ;  /* 0x000000c303057227 */ /* 0x000fe200078e00ff */
[----:B------:R-:W-:Y:S02]  /*4040*/  LOP3.LUT R8, R2, 0x130, RZ, 0xfc, !PT ;  /* 0x0000013002087812 */ /* 0x000fe400078efcff */
[----:B------:R-:W-:Y:S01]  /*4050*/  IABS R205, R10 ;  /* 0x0000000a00cd7213 */ /* 0x000fe20000000000 */
[----:B------:R-:W-:Y:S01]  /*4060*/  IMAD R197, R0, R6, R197 ;  /* 0x0000000600c57224 */ /* 0x000fe200078e02c5 */
[----:B------:R-:W-:Y:S01]  /*4070*/  IABS R193, R8 ;  /* 0x0000000800c17213 */ /* 0x000fe20000000000 */
[----:B------:R-:W-:Y:S01]  /*4080*/  IMAD.MOV R5, RZ, RZ, -R5 ;  /* 0x000000ffff057224 */ /* 0x000fe200078e0a05 */
[----:B------:R-:W-:Y:S01]  /*4090*/  LOP3.LUT R14, R2, 0x158, RZ, 0xfc, !PT ;  /* 0x00000158020e7812 */ /* 0x000fe200078efcff */
[--C-:B------:R-:W-:Y:S01]  /*40a0*/  @!P5 IMAD.IADD R189, R189, 0x1, -R0.reuse ;  /* 0x00000001bdbdd824 */ /* 0x100fe200078e0a00 */
[C---:B------:R-:W-:Y:S01]  /*40b0*/  ISETP.GT.U32.AND P5, PT, R0.reuse, R197, PT ;  /* 0x000000c50000720c */ /* 0x040fe20003fa4070 */
[----:B------:R-:W-:Y:S01]  /*40c0*/  IMAD R195, R0, R5, R195 ;  /* 0x0000000500c37224 */ /* 0x000fe200078e02c3 */
[----:B------:R-:W-:Y:S01]  /*40d0*/  IABS R217, R14 ;  /* 0x0000000e00d97213 */ /* 0x000fe20000000000 */
[----:B------:R-:W-:-:S02]  /*40e0*/  @!P3 IMAD.IADD R191, R191, 0x1, -R0 ;  /* 0x00000001bfbfb824 */ /* 0x000fc400078e0a00 */
[----:B------:R-:W-:-:S03]  /*40f0*/  IMAD.HI.U32 R5, R3, R193, RZ ;  /* 0x000000c103057227 */ /* 0x000fc600078e00ff */
[C---:B------:R-:W-:Y:S01]  /*4100*/  ISETP.GT.U32.AND P3, PT, R0.reuse, R191, PT ;  /* 0x000000bf0000720c */ /* 0x040fe20003f64070 */
[----:B------:R-:W-:Y:S01]  /*4110*/  @!P6 IMAD.MOV R185, RZ, RZ, -R185 ;  /* 0x000000ffffb9e224 */ /* 0x000fe200078e0ab9 */
[C---:B------:R-:W-:Y:S01]  /*4120*/  ISETP.GT.U32.AND P6, PT, R0.reuse, R195, PT ;  /* 0x000000c30000720c */ /* 0x040fe20003fc4070 */
[----:B------:R-:W-:Y:S02]  /*4130*/  IMAD.MOV R5, RZ, RZ, -R5 ;  /* 0x000000ffff057224 */ /* 0x000fe400078e0a05 */
[--C-:B------:R-:W-:Y:S02]  /*4140*/  @!P5 IMAD.IADD R197, R197, 0x1, -R0.reuse ;  /* 0x00000001c5c5d824 */ /* 0x100fe400078e0a00 */
[----:B------:R-:W-:Y:S01]  /*4150*/  IMAD R193, R0, R5, R193 ;  /* 0x0000000500c17224 */ /* 0x000fe200078e02c1 */
[----:B------:R-:W-:Y:S01]  /*4160*/  LOP3.LUT R5, R2, 0x134, RZ, 0xfc, !PT ;  /* 0x0000013402057812 */ /* 0x000fe200078efcff */
[----:B------:R-:W-:Y:S01]  /*4170*/  @!P1 IMAD.MOV R187, RZ, RZ, -R187 ;  /* 0x000000ffffbb9224 */ /* 0x000fe200078e0abb */
[----:B------:R-:W-:Y:S01]  /*4180*/  ISETP.GT.U32.AND P5, PT, R0, R197, PT ;  /* 0x000000c50000720c */ /* 0x000fe20003fa4070 */
[----:B------:R-:W-:Y:S01]  /*4190*/  @!P4 IMAD.MOV R189, RZ, RZ, -R189 ;  /* 0x000000ffffbdc224 */ /* 0x000fe200078e0abd */
[----:B------:R-:W-:Y:S01]  /*41a0*/  IABS R199, R5 ;  /* 0x0000000500c77213 */ /* 0x000fe20000000000 */
[--C-:B------:R-:W-:Y:S01]  /*41b0*/  @!P3 IMAD.IADD R191, R191, 0x1, -R0.reuse ;  /* 0x00000001bfbfb824 */ /* 0x100fe200078e0a00 */
[----:B------:R-:W-:Y:S01]  /*41c0*/  ISETP.GE.AND P1, PT, R12, RZ, PT ;  /* 0x000000ff0c00720c */ /* 0x000fe20003f26270 */
[----:B------:R-:W-:Y:S01]  /*41d0*/  @!P6 IMAD.IADD R195, R195, 0x1, -R0 ;  /* 0x00000001c3c3e824 */ /* 0x000fe200078e0a00 */
[----:B------:R-:W-:Y:S01]  /*41e0*/  ISETP.GE.AND P6, PT, R5, RZ, PT ;  /* 0x000000ff0500720c */ /* 0x000fe20003fc6270 */
[----:B------:R-:W-:Y:S01]  /*41f0*/  IMAD.HI.U32 R5, R3, R199, RZ ;  /* 0x000000c703057227 */ /* 0x000fe200078e00ff */
[----:B------:R-:W-:-:S02]  /*4200*/  ISETP.GE.AND P3, PT, R8, RZ, PT ;  /* 0x000000ff0800720c */ /* 0x000fc40003f66270 */
[C---:B------:R-:W-:Y:S01]  /*4210*/  ISETP.GT.U32.AND P4, PT, R0.reuse, R195, PT ;  /* 0x000000c30000720c */ /* 0x040fe20003f84070 */
[----:B------:R-:W-:Y:S01]  /*4220*/  @!P0 IMAD.MOV R191, RZ, RZ, -R191 ;  /* 0x000000ffffbf8224 */ /* 0x000fe200078e0abf */
[----:B------:R-:W-:Y:S01]  /*4230*/  ISETP.GT.U32.AND P0, PT, R0, R193, PT ;  /* 0x000000c10000720c */ /* 0x000fe20003f04070 */
[----:B------:R-:W-:Y:S01]  /*4240*/  IMAD.MOV R5, RZ, RZ, -R5 ;  /* 0x000000ffff057224 */ /* 0x000fe200078e0a05 */
[----:B------:R-:W-:Y:S01]  /*4250*/  LOP3.LUT R12, R2, 0x14c, RZ, 0xfc, !PT ;  /* 0x0000014c020c7812 */ /* 0x000fe200078efcff */
[----:B------:R-:W-:Y:S01]  /*4260*/  @!P5 IMAD.IADD R197, R197, 0x1, -R0 ;  /* 0x00000001c5c5d824 */ /* 0x000fe200078e0a00 */
[----:B------:R-:W-:Y:S01]  /*4270*/  ISETP.GE.AND P5, PT, R11, RZ, PT ;  /* 0x000000ff0b00720c */ /* 0x000fe20003fa6270 */
[----:B------:R-:W-:Y:S01]  /*4280*/  IMAD R199, R0, R5, R199 ;  /* 0x0000000500c77224 */ /* 0x000fe200078e02c7 */
[C---:B------:R-:W-:Y:S01]  /*4290*/  LOP3.LUT R5, R2.reuse, 0x140, RZ, 0xfc, !PT ;  /* 0x0000014002057812 */ /* 0x040fe200078efcff */
[----:B------:R-:W-:Y:S01]  /*42a0*/  @!P1 IMAD.MOV R197, RZ, RZ, -R197 ;  /* 0x000000ffffc59224 */ /* 0x000fe200078e0ac5 */
[----:B------:R-:W-:Y:S01]  /*42b0*/  LOP3.LUT R11, R2, 0x148, RZ, 0xfc, !PT ;  /* 0x00000148020b7812 */ /* 0x000fe200078efcff */
[----:B------:R-:W-:Y:S01]  /*42c0*/  IMAD.HI.U32 R8, R3, R203, RZ ;  /* 0x000000cb03087227 */ /* 0x000fe200078e00ff */
[----:B------:R-:W-:-:S02]  /*42d0*/  ISETP.GT.U32.AND P1, PT, R0, R199, PT ;  /* 0x000000c70000720c */ /* 0x000fc40003f24070 */
[----:B------:R-:W-:Y:S01]  /*42e0*/  IABS R207, R5 ;  /* 0x0000000500cf7213 */ /* 0x000fe20000000000 */
[--C-:B------:R-:W-:Y:S01]  /*42f0*/  @!P0 IMAD.IADD R193, R193, 0x1, -R0.reuse ;  /* 0x00000001c1c18824 */ /* 0x100fe200078e0a00 */
[----:B------:R-:W-:Y:S01]  /*4300*/  IABS R201, R11 ;  /* 0x0000000b00c97213 */ /* 0x000fe20000000000 */
[----:B------:R-:W-:Y:S01]  /*4310*/  @!P4 IMAD.IADD R195, R195, 0x1, -R0 ;  /* 0x00000001c3c3c824 */ /* 0x000fe200078e0a00 */
[----:B------:R-:W-:Y:S01]  /*4320*/  ISETP.GE.AND P4, PT, R10, RZ, PT ;  /* 0x000000ff0a00720c */ /* 0x000fe20003f86270 */
[----:B------:R-:W-:Y:S01]  /*4330*/  IMAD.MOV R8, RZ, RZ, -R8 ;  /* 0x000000ffff087224 */ /* 0x000fe200078e0a08 */
[----:B------:R-:W-:Y:S01]  /*4340*/  ISETP.GT.U32.AND P0, PT, R0, R193, PT ;  /* 0x000000c10000720c */ /* 0x000fe20003f04070 */
[----:B------:R-:W-:Y:S01]  /*4350*/  @!P2 IMAD.MOV R195, RZ, RZ, -R195 ;  /* 0x000000ffffc3a224 */ /* 0x000fe200078e0ac3 */
[----:B------:R-:W-:Y:S01]  /*4360*/  ISETP.GE.AND P2, PT, R5, RZ, PT ;  /* 0x000000ff0500720c */ /* 0x000fe20003f46270 */
[----:B------:R-:W-:Y:S01]  /*4370*/  IMAD.HI.U32 R5, R3, R207, RZ ;  /* 0x000000cf03057227 */ /* 0x000fe200078e00ff */
[----:B------:R-:W-:-:S02]  /*4380*/  IABS R211, R12 ;  /* 0x0000000c00d37213 */ /* 0x000fc40000000000 */
[----:B------:R-:W-:Y:S01]  /*4390*/  LOP3.LUT R10, R2, 0x144, RZ, 0xfc, !PT ;  /* 0x00000144020a7812 */ /* 0x000fe200078efcff */
[--C-:B------:R-:W-:Y:S02]  /*43a0*/  @!P1 IMAD.IADD R199, R199, 0x1, -R0.reuse ;  /* 0x00000001c7c79824 */ /* 0x100fe400078e0a00 */
[----:B------:R-:W-:Y:S01]  /*43b0*/  IMAD.HI.U32 R6, R3, R205, RZ ;  /* 0x000000cd03067227 */ /* 0x000fe200078e00ff */
[----:B------:R-:W-:Y:S02]  /*43c0*/  IABS R209, R10 ;  /* 0x0000000a00d17213 */ /* 0x000fe40000000000 */
[C---:B------:R-:W-:Y:S01]  /*43d0*/  ISETP.GT.U32.AND P1, PT, R0.reuse, R199, PT ;  /* 0x000000c70000720c */ /* 0x040fe20003f24070 */
[----:B------:R-:W-:Y:S02]  /*43e0*/  IMAD R203, R0, R8, R203 ;  /* 0x0000000800cb7224 */ /* 0x000fe400078e02cb */
[----:B------:R-:W-:Y:S02]  /*43f0*/  @!P0 IMAD.IADD R193, R193, 0x1, -R0 ;  /* 0x00000001c1c18824 */ /* 0x000fe400078e0a00 */
[----:B------:R-:W-:-:S02]  /*4400*/  IMAD.MOV R5, RZ, RZ, -R5 ;  /* 0x000000ffff057224 */ /* 0x000fc400078e0a05 */
[----:B------:R-:W-:Y:S02]  /*4410*/  IMAD.MOV R6, RZ, RZ, -R6 ;  /* 0x000000ffff067224 */ /* 0x000fe400078e0a06 */
[----:B------:R-:W-:Y:S01]  /*4420*/  @!P3 IMAD.MOV R193, RZ, RZ, -R193 ;  /* 0x000000ffffc1b224 */ /* 0x000fe200078e0ac1 */
[C---:B------:R-:W-:Y:S01]  /*4430*/  ISETP.GT.U32.AND P3, PT, R0.reuse, R203, PT ;  /* 0x000000cb0000720c */ /* 0x040fe20003f64070 */
[C---:B------:R-:W-:Y:S02]  /*4440*/  IMAD R207, R0.reuse, R5, R207 ;  /* 0x0000000500cf7224 */ /* 0x040fe400078e02cf */
[C---:B------:R-:W-:Y:S02]  /*4450*/  IMAD R205, R0.reuse, R6, R205 ;  /* 0x0000000600cd7224 */ /* 0x040fe400078e02cd */
[----:B------:R-:W-:Y:S01]  /*4460*/  @!P1 IMAD.IADD R199, R199, 0x1, -R0 ;  /* 0x00000001c7c79824 */ /* 0x000fe200078e0a00 */
[C---:B------:R-:W-:Y:S01]  /*4470*/  ISETP.GT.U32.AND P1, PT, R0.reuse, R207, PT ;  /* 0x000000cf0000720c */ /* 0x040fe20003f24070 */
[----:B------:R-:W-:Y:S01]  /*4480*/  IMAD.HI.U32 R8, R3, R201, RZ ;  /* 0x000000c903087227 */ /* 0x000fe200078e00ff */
[----:B------:R-:W-:-:S03]  /*4490*/  ISETP.GT.U32.AND P0, PT, R0, R205, PT ;  /* 0x000000cd0000720c */ /* 0x000fc60003f04070 */
[----:B------:R-:W-:Y:S02]  /*44a0*/  IMAD.MOV R8, RZ, RZ, -R8 ;  /* 0x000000ffff087224 */ /* 0x000fe400078e0a08 */
[----:B------:R-:W-:Y:S02]  /*44b0*/  @!P3 IMAD.IADD R203, R203, 0x1, -R0 ;  /* 0x00000001cbcbb824 */ /* 0x000fe400078e0a00 */
[----:B------:R-:W-:Y:S01]  /*44c0*/  IMAD R201, R0, R8, R201 ;  /* 0x0000000800c97224 */ /* 0x000fe200078e02c9 */
[----:B------:R-:W-:Y:S01]  /*44d0*/  LOP3.LUT R8, R2, 0x154, RZ, 0xfc, !PT ;  /* 0x0000015402087812 */ /* 0x000fe200078efcff */
[----:B------:R-:W-:-:S03]  /*44e0*/  IMAD.HI.U32 R5, R3, R211, RZ ;  /* 0x000000d303057227 */ /* 0x000fc600078e00ff */
[C---:B------:R-:W-:Y:S01]  /*44f0*/  ISETP.GT.U32.AND P3, PT, R0.reuse, R201, PT ;  /* 0x000000c90000720c */ /* 0x040fe20003f64070 */
[--C-:B------:R-:W-:Y:S01]  /*4500*/  @!P1 IMAD.IADD R207, R207, 0x1, -R0.reuse ;  /* 0x00000001cfcf9824 */ /* 0x100fe200078e0a00 */
[C---:B------:R-:W-:Y:S01]  /*4510*/  ISETP.GT.U32.AND P1, PT, R0.reuse, R203, PT ;  /* 0x000000cb0000720c */ /* 0x040fe20003f24070 */
[----:B------:R-:W-:Y:S01]  /*4520*/  @!P0 IMAD.IADD R205, R205, 0x1, -R0 ;  /* 0x00000001cdcd8824 */ /* 0x000fe200078e0a00 */
[----:B------:R-:W-:Y:S01]  /*4530*/  IABS R215, R8 ;  /* 0x0000000800d77213 */ /* 0x000fe20000000000 */
[----:B------:R-:W-:Y:S02]  /*4540*/  IMAD.MOV R5, RZ, RZ, -R5 ;  /* 0x000000ffff057224 */ /* 0x000fe400078e0a05 */
[----:B------:R-:W-:Y:S01]  /*4550*/  IMAD.HI.U32 R6, R3, R209, RZ ;  /* 0x000000d103067227 */ /* 0x000fe200078e00ff */
[----:B------:R-:W-:-:S03]  /*4560*/  ISETP.GT.U32.AND P0, PT, R0, R205, PT ;  /* 0x000000cd0000720c */ /* 0x000fc60003f04070 */
[C---:B------:R-:W-:Y:S02]  /*4570*/  IMAD R211, R0.reuse, R5, R211 ;  /* 0x0000000500d37224 */ /* 0x040fe400078e02d3 */
[----:B------:R-:W-:Y:S02]  /*4580*/  IMAD.MOV R6, RZ, RZ, -R6 ;  /* 0x000000ffff067224 */ /* 0x000fe400078e0a06 */
[--C-:B------:R-:W-:Y:S01]  /*4590*/  @!P1 IMAD.IADD R203, R203, 0x1, -R0.reuse ;  /* 0x00000001cbcb9824 */ /* 0x100fe200078e0a00 */
[C---:B------:R-:W-:Y:S01]  /*45a0*/  ISETP.GT.U32.AND P1, PT, R0.reuse, R211, PT ;  /* 0x000000d30000720c */ /* 0x040fe20003f24070 */
[C---:B------:R-:W-:Y:S02]  /*45b0*/  IMAD R209, R0.reuse, R6, R209 ;  /* 0x0000000600d17224 */ /* 0x040fe400078e02d1 */
[--C-:B------:R-:W-:Y:S02]  /*45c0*/  @!P3 IMAD.IADD R201, R201, 0x1, -R0.reuse ;  /* 0x00000001c9c9b824 */ /* 0x100fe400078e0a00 */
[----:B------:R-:W-:Y:S01]  /*45d0*/  @!P0 IMAD.IADD R205, R205, 0x1, -R0 ;  /* 0x00000001cdcd8824 */ /* 0x000fe200078e0a00 */
[C---:B------:R-:W-:Y:S01]  /*45e0*/  ISETP.GT.U32.AND P0, PT, R0.reuse, R209, PT ;  /* 0x000000d10000720c */ /* 0x040fe20003f04070 */
[----:B------:R-:W-:Y:S01]  /*45f0*/  IMAD.HI.U32 R6, R3, R213, RZ ;  /* 0x000000d503067227 */ /* 0x000fe200078e00ff */
[----:B------:R-:W-:-:S03]  /*4600*/  ISETP.GT.U32.AND P3, PT, R0, R201, PT ;  /* 0x000000c90000720c */ /* 0x000fc60003f64070 */
[----:B------:R-:W-:-:S04]  /*4610*/  IMAD.HI.U32 R5, R3, R215, RZ ;  /* 0x000000d703057227 */ /* 0x000fc800078e00ff */
[----:B------:R-:W-:Y:S02]  /*4620*/  IMAD.MOV R6, RZ, RZ, -R6 ;  /* 0x000000ffff067224 */ /* 0x000fe400078e0a06 */
[----:B------:R-:W-:Y:S02]  /*4630*/  IMAD.MOV R5, RZ, RZ, -R5 ;  /* 0x000000ffff057224 */ /* 0x000fe400078e0a05 */
[----:B------:R-:W-:Y:S01]  /*4640*/  @!P1 IMAD.IADD R211, R211, 0x1, -R0 ;  /* 0x00000001d3d39824 */ /* 0x000fe200078e0a00 */
[----:B------:R-:W-:Y:S01]  /*4650*/  ISETP.GE.AND P1, PT, R11, RZ, PT ;  /* 0x000000ff0b00720c */ /* 0x000fe20003f26270 */
[----:B------:R-:W-:Y:S01]  /*4660*/  IMAD R213, R0, R6, R213 ;  /* 0x0000000600d57224 */ /* 0x000fe200078e02d5 */
[----:B------:R-:W-:Y:S01]  /*4670*/  LOP3.LUT R11, R2, 0x174, RZ, 0xfc, !PT ;  /* 0x00000174020b7812 */ /* 0x000fe200078efcff */
[----:B------:R-:W-:-:S03]  /*4680*/  IMAD.HI.U32 R6, R3, R219, RZ ;  /* 0x000000db03067227 */ /* 0x000fc600078e00ff */
[----:B------:R-:W-:Y:S01]  /*4690*/  IABS R231, R11 ;  /* 0x0000000b00e77213 */ /* 0x000fe20000000000 */
[C---:B------:R-:W-:Y:S02]  /*46a0*/  IMAD R215, R0.reuse, R5, R215 ;  /* 0x0000000500d77224 */ /* 0x040fe400078e02d7 */
[----:B------:R-:W-:Y:S01]  /*46b0*/  @!P0 IMAD.IADD R209, R209, 0x1, -R0 ;  /* 0x00000001d1d18824 */ /* 0x000fe200078e0a00 */
[C---:B------:R-:W-:Y:S01]  /*46c0*/  ISETP.GT.U32.AND P0, PT, R0.reuse, R207, PT ;  /* 0x000000cf0000720c */ /* 0x040fe20003f04070 */
[----:B------:R-:W-:Y:S02]  /*46d0*/  IMAD.MOV R6, RZ, RZ, -R6 ;  /* 0x000000ffff067224 */ /* 0x000fe400078e0a06 */
[----:B------:R-:W-:Y:S01]  /*46e0*/  @!P3 IMAD.IADD R201, R201, 0x1, -R0 ;  /* 0x00000001c9c9b824 */ /* 0x000fe200078e0a00 */
[C---:B------:R-:W-:Y:S01]  /*46f0*/  ISETP.GT.U32.AND P3, PT, R0.reuse, R215, PT ;  /* 0x000000d70000720c */ /* 0x040fe20003f64070 */
[----:B------:R-:W-:Y:S01]  /*4700*/  @!P6 IMAD.MOV R199, RZ, RZ, -R199 ;  /* 0x000000ffffc7e224 */ /* 0x000fe200078e0ac7 */
[C---:B------:R-:W-:Y:S01]  /*4710*/  ISETP.GT.U32.AND P6, PT, R0.reuse, R209, PT ;  /* 0x000000d10000720c */ /* 0x040fe20003fc4070 */
[----:B------:R-:W-:Y:S01]  /*4720*/  IMAD R219, R0, R6, R219 ;  /* 0x0000000600db7224 */ /* 0x000fe200078e02db */
[----:B------:R-:W-:Y:S01]  /*4730*/  LOP3.LUT R6, R2, 0x168, RZ, 0xfc, !PT ;  /* 0x0000016802067812 */ /* 0x000fe200078efcff */
[----:B------:R-:W-:-:S02]  /*4740*/  @!P1 IMAD.MOV R201, RZ, RZ, -R201 ;  /* 0x000000ffffc99224 */ /* 0x000fc400078e0ac9 */
[----:B------:R-:W-:Y:S01]  /*4750*/  IMAD.HI.U32 R5, R3, R217, RZ ;  /* 0x000000d903057227 */ /* 0x000fe200078e00ff */
[C---:B------:R-:W-:Y:S02]  /*4760*/  ISETP.GT.U32.AND P1, PT, R0.reuse, R219, PT ;  /* 0x000000db0000720c */ /* 0x040fe40003f24070 */
[----:B------:R-:W-:Y:S01]  /*4770*/  IABS R225, R6 ;  /* 0x0000000600e17213 */ /* 0x000fe20000000000 */
[--C-:B------:R-:W-:Y:S01]  /*4780*/  @!P0 IMAD.IADD R207, R207, 0x1, -R0.reuse ;  /* 0x00000001cfcf8824 */ /* 0x100fe200078e0a00 */
[C---:B------:R-:W-:Y:S01]  /*4790*/  ISETP.GT.U32.AND P0, PT, R0.reuse, R213, PT ;  /* 0x000000d50000720c */ /* 0x040fe20003f04070 */
[--C-:B------:R-:W-:Y:S01]  /*47a0*/  @!P3 IMAD.IADD R215, R215, 0x1, -R0.reuse ;  /* 0x00000001d7d7b824 */ /* 0x100fe200078e0a00 */
[----:B------:R-:W-:Y:S01]  /*47b0*/  ISETP.GT.U32.AND P3, PT, R0, R211, PT ;  /* 0x000000d30000720c */ /* 0x000fe20003f64070 */
[----:B------:R-:W-:Y:S01]  /*47c0*/  @!P6 IMAD.IADD R209, R209, 0x1, -R0 ;  /* 0x00000001d1d1e824 */ /* 0x000fe200078e0a00 */
[----:B------:R-:W-:Y:S01]  /*47d0*/  ISETP.GE.AND P6, PT, R10, RZ, PT ;  /* 0x000000ff0a00720c */ /* 0x000fe20003fc6270 */
[----:B------:R-:W-:Y:S01]  /*47e0*/  IMAD.MOV R5, RZ, RZ, -R5 ;  /* 0x000000ffff057224 */ /* 0x000fe200078e0a05 */
[----:B------:R-:W-:Y:S01]  /*47f0*/  LOP3.LUT R10, R2, 0x160, RZ, 0xfc, !PT ;  /* 0x00000160020a7812 */ /* 0x000fe200078efcff */
[----:B------:R-:W-:-:S02]  /*4800*/  @!P2 IMAD.MOV R207, RZ, RZ, -R207 ;  /* 0x000000ffffcfa224 */ /* 0x000fc400078e0acf */
[C---:B------:R-:W-:Y:S01]  /*4810*/  IMAD R217, R0.reuse, R5, R217 ;  /* 0x0000000500d97224 */ /* 0x040fe200078e02d9 */
[----:B------:R-:W-:Y:S01]  /*4820*/  IABS R221, R10 ;  /* 0x0000000a00dd7213 */ /* 0x000fe20000000000 */
[--C-:B------:R-:W-:Y:S02]  /*4830*/  @!P1 IMAD.IADD R219, R219, 0x1, -R0.reuse ;  /* 0x00000001dbdb9824 */ /* 0x100fe400078e0a00 */
[----:B------:R-:W-:Y:S01]  /*4840*/  @!P5 IMAD.MOV R203, RZ, RZ, -R203 ;  /* 0x000000ffffcbd224 */ /* 0x000fe200078e0acb */
[C---:B------:R-:W-:Y:S01]  /*4850*/  ISETP.GT.U32.AND P2, PT, R0.reuse, R217, PT ;  /* 0x000000d90000720c */ /* 0x040fe20003f44070 */
[----:B------:R-:W-:Y:S01]  /*4860*/  IMAD.HI.U32 R5, R3, R221, RZ ;  /* 0x000000dd03057227 */ /* 0x000fe200078e00ff */
[C---:B------:R-:W-:Y:S02]  /*4870*/  ISETP.GT.U32.AND P5, PT, R0.reuse, R215, PT ;  /* 0x000000d70000720c */ /* 0x040fe40003fa4070 */
[----:B------:R-:W-:Y:S01]  /*4880*/  ISETP.GT.U32.AND P1, PT, R0, R219, PT ;  /* 0x000000db0000720c */ /* 0x000fe20003f24070 */
[--C-:B------:R-:W-:Y:S01]  /*4890*/  @!P0 IMAD.IADD R213, R213, 0x1, -R0.reuse ;  /* 0x00000001d5d58824 */ /* 0x100fe200078e0a00 */
[----:B------:R-:W-:Y:S01]  /*48a0*/  ISETP.GE.AND P0, PT, R12, RZ, PT ;  /* 0x000000ff0c00720c */ /* 0x000fe20003f06270 */
[--C-:B------:R-:W-:Y:S01]  /*48b0*/  @!P3 IMAD.IADD R211, R211, 0x1, -R0.reuse ;  /* 0x00000001d3d3b824 */ /* 0x100fe200078e0a00 */
[----:B------:R-:W-:Y:S01]  /*48c0*/  ISETP.GE.AND P3, PT, R8, RZ, PT ;  /* 0x000000ff0800720c */ /* 0x000fe20003f66270 */
[----:B------:R-:W-:Y:S01]  /*48d0*/  IMAD.MOV R5, RZ, RZ, -R5 ;  /* 0x000000ffff057224 */ /* 0x000fe200078e0a05 */
[----:B------:R-:W-:Y:S01]  /*48e0*/  LOP3.LUT R8, R2, 0x16c, RZ, 0xfc, !PT ;  /* 0x0000016c02087812 */ /* 0x000fe200078efcff */
[----:B------:R-:W-:Y:S01]  /*48f0*/  @!P4 IMAD.MOV R205, RZ, RZ, -R205 ;  /* 0x000000ffffcdc224 */ /* 0x000fe200078e0acd */
[C---:B------:R-:W-:Y:S01]  /*4900*/  ISETP.GT.U32.AND P4, PT, R0.reuse, R213, PT ;  /* 0x000000d50000720c */ /* 0x040fe20003f84070 */
[----:B------:R-:W-:Y:S01]  /*4910*/  IMAD R221, R0, R5, R221 ;  /* 0x0000000500dd7224 */ /* 0x000fe200078e02dd */
[----:B------:R-:W-:Y:S01]  /*4920*/  LOP3.LUT R5, R2, 0x164, RZ, 0xfc, !PT ;  /* 0x0000016402057812 */ /* 0x000fe200078efcff */
[----:B------:R-:W-:Y:S01]  /*4930*/  @!P6 IMAD.MOV R209, RZ, RZ, -R209 ;  /* 0x000000ffffd1e224 */ /* 0x000fe200078e0ad1 */
[----:B------:R-:W-:Y:S01]  /*4940*/  ISETP.GE.AND P6, PT, R13, RZ, PT ;  /* 0x000000ff0d00720c */ /* 0x000fe20003fc6270 */
[--C-:B------:R-:W-:Y:S01]  /*4950*/  @!P2 IMAD.IADD R217, R217, 0x1, -R0.reuse ;  /* 0x00000001d9d9a824 */ /* 0x100fe200078e0a00 */
[----:B------:R-:W-:Y:S01]  /*4960*/  IABS R223, R5 ;  /* 0x0000000500df7213 */ /* 0x000fe20000000000 */
[--C-:B------:R-:W-:Y:S01]  /*4970*/  @!P5 IMAD.IADD R215, R215, 0x1, -R0.reuse ;  /* 0x00000001d7d7d824 */ /* 0x100fe200078e0a00 */
[----:B------:R-:W-:Y:S01]  /*4980*/  ISETP.GE.AND P5, PT, R15, RZ, PT ;  /* 0x000000ff0f00720c */ /* 0x000fe20003fa6270 */
[----:B------:R-:W-:Y:S01]  /*4990*/  @!P1 IMAD.IADD R219, R219, 0x1, -R0 ;  /* 0x00000001dbdb9824 */ /* 0x000fe200078e0a00 */
[C---:B------:R-:W-:Y:S01]  /*49a0*/  ISETP.GT.U32.AND P1, PT, R0.reuse, R221, PT ;  /* 0x000000dd0000720c */ /* 0x040fe20003f24070 */
[----:B------:R-:W-:Y:S01]  /*49b0*/  @!P0 IMAD.MOV R211, RZ, RZ, -R211 ;  /* 0x000000ffffd38224 */ /* 0x000fe200078e0ad3 */
[----:B------:R-:W-:Y:S01]  /*49c0*/  ISETP.GT.U32.AND P0, PT, R0, R217, PT ;  /* 0x000000d90000720c */ /* 0x000fe20003f04070 */
[----:B------:R-:W-:Y:S01]  /*49d0*/  @!P3 IMAD.MOV R215, RZ, RZ, -R215 ;  /* 0x000000ffffd7b224 */ /* 0x000fe200078e0ad7 */
[----:B------:R-:W-:Y:S01]  /*49e0*/  ISETP.GE.AND P3, PT, R6, RZ, PT ;  /* 0x000000ff0600720c */ /* 0x000fe20003f66270 */
[----:B------:R-:W-:Y:S01]  /*49f0*/  IMAD.HI.U32 R6, R3, R225, RZ ;  /* 0x000000e103067227 */ /* 0x000fe200078e00ff */
[----:B------:R-:W-:-:S02]  /*4a00*/  IABS R227, R8 ;  /* 0x0000000800e37213 */ /* 0x000fc40000000000 */
[----:B------:R-:W-:Y:S01]  /*4a10*/  ISETP.GE.AND P2, PT, R10, RZ, PT ;  /* 0x000000ff0a00720c */ /* 0x000fe20003f46270 */
[----:B------:R-:W-:Y:S01]  /*4a20*/  @!P4 IMAD.IADD R213, R213, 0x1, -R0 ;  /* 0x00000001d5d5c824 */ /* 0x000fe200078e0a00 */
[----:B------:R-:W-:Y:S01]  /*4a30*/  LOP3.LUT R10, R2, 0x170, RZ, 0xfc, !PT ;  /* 0x00000170020a7812 */ /* 0x000fe200078efcff */
[----:B------:R-:W-:Y:S01]  /*4a40*/  IMAD.MOV R6, RZ, RZ, -R6 ;  /* 0x000000ffff067224 */ /* 0x000fe200078e0a06 */
[----:B------:R-:W-:Y:S01]  /*4a50*/  ISETP.GE.AND P4, PT, R14, RZ, PT ;  /* 0x000000ff0e00720c */ /* 0x000fe20003f86270 */
[----:B------:R-:W-:Y:S01]  /*4a60*/  @!P6 IMAD.MOV R213, RZ, RZ, -R213 ;  /* 0x000000ffffd5e224 */ /* 0x000fe200078e0ad5 */
[----:B------:R-:W-:Y:S01]  /*4a70*/  ISETP.GE.AND P6, PT, R5, RZ, PT ;  /* 0x000000ff0500720c */ /* 0x000fe20003fc6270 */
[----:B------:R-:W-:Y:S01]  /*4a80*/  IMAD R225, R0, R6, R225 ;  /* 0x0000000600e17224 */ /* 0x000fe200078e02e1 */
[----:B------:R-:W-:Y:S01]  /*4a90*/  IABS R229, R10 ;  /* 0x0000000a00e57213 */ /* 0x000fe20000000000 */
[----:B------:R-:W-:Y:S01]  /*4aa0*/  @!P1 IMAD.IADD R221, R221, 0x1, -R0 ;  /* 0x00000001dddd9824 */ /* 0x000fe200078e0a00 */
[C---:B------:R-:W-:Y:S01]  /*4ab0*/  LOP3.LUT R12, R2.reuse, 0x17c, RZ, 0xfc, !PT ;  /* 0x0000017c020c7812 */ /* 0x040fe200078efcff */
[----:B------:R-:W-:Y:S01]  /*4ac0*/  IMAD.HI.U32 R5, R3, R223, RZ ;  /* 0x000000df03057227 */ /* 0x000fe200078e00ff */
[----:B------:R-:W-:-:S02]  /*4ad0*/  LOP3.LUT R13, R2, 0x180, RZ, 0xfc, !PT ;  /* 0x00000180020d7812 */ /* 0x000fc400078efcff */
[----:B------:R-:W-:Y:S01]  /*4ae0*/  ISETP.GT.U32.AND P1, PT, R0, R221, PT ;  /* 0x000000dd0000720c */ /* 0x000fe20003f24070 */
[----:B------:R-:W-:Y:S01]  /*4af0*/  @!P0 IMAD.IADD R217, R217, 0x1, -R0 ;  /* 0x00000001d9d98824 */ /* 0x000fe200078e0a00 */
[----:B------:R-:W-:Y:S01]  /*4b00*/  ISETP.GE.AND P0, PT, R8, RZ, PT ;  /* 0x000000ff0800720c */ /* 0x000fe20003f06270 */
[----:B------:R-:W-:Y:S01]  /*4b10*/  @!P5 IMAD.MOV R219, RZ, RZ, -R219 ;  /* 0x000000ffffdbd224 */ /* 0x000fe200078e0adb */
[----:B------:R-:W-:Y:S01]  /*4b20*/  ISETP.GT.U32.AND P5, PT, R0, R225, PT ;  /* 0x000000e10000720c */ /* 0x000fe20003fa4070 */
[----:B------:R-:W-:Y:S01]  /*4b30*/  IMAD.MOV R8, RZ, RZ, -R5 ;  /* 0x000000ffff087224 */ /* 0x000fe200078e0a05 */
[----:B------:R-:W-:Y:S01]  /*4b40*/  IABS R235, R12 ;  /* 0x0000000c00eb7213 */ /* 0x000fe20000000000 */
[C---:B------:R-:W-:Y:S01]  /*4b50*/  IMAD.HI.U32 R5, R3.reuse, R227, RZ ;  /* 0x000000e303057227 */ /* 0x040fe200078e00ff */
[----:B------:R-:W-:Y:S02]  /*4b60*/  IABS R237, R13 ;  /* 0x0000000d00ed7213 */ /* 0x000fe40000000000 */
[----:B------:R-:W-:Y:S01]  /*4b70*/  LOP3.LUT R14, R2, 0x184, RZ, 0xfc, !PT ;  /* 0x00000184020e7812 */ /* 0x000fe200078efcff */
[----:B------:R-:W-:Y:S01]  /*4b80*/  IMAD R223, R0, R8, R223 ;  /* 0x0000000800df7224 */ /* 0x000fe200078e02df */
[----:B------:R-:W-:Y:S01]  /*4b90*/  LOP3.LUT R15, R2, 0x1a8, RZ, 0xfc, !PT ;  /* 0x000001a8020f7812 */ /* 0x000fe200078efcff */
[----:B------:R-:W-:Y:S01]  /*4ba0*/  IMAD.MOV R8, RZ, RZ, -R5 ;  /* 0x000000ffff087224 */ /* 0x000fe200078e0a05 */
[----:B------:R-:W-:Y:S01]  /*4bb0*/  IABS R239, R14 ;  /* 0x0000000e00ef7213 */ /* 0x000fe20000000000 */
[----:B------:R-:W-:Y:S01]  /*4bc0*/  IMAD.HI.U32 R5, R3, R229, RZ ;  /* 0x000000e503057227 */ /* 0x000fe200078e00ff */
[----:B------:R-:W-:-:S03]  /*4bd0*/  IABS R28, R15 ;  /* 0x0000000f001c7213 */ /* 0x000fc60000000000 */
[----:B------:R-:W-:Y:S01]  /*4be0*/  IMAD R227, R0, R8, R227 ;  /* 0x0000000800e37224 */ /* 0x000fe200078e02e3 */
[----:B------:R-:W-:Y:S01]  /*4bf0*/  LOP3.LUT R8, R2, 0x178, RZ, 0xfc, !PT ;  /* 0x0000017802087812 */ /* 0x000fe200078efcff */
[--C-:B------:R-:W-:Y:S02]  /*4c00*/  @!P1 IMAD.IADD R221, R221, 0x1, -R0.reuse ;  /* 0x00000001dddd9824 */ /* 0x100fe400078e0a00 */
[----:B------:R-:W-:Y:S01]  /*4c10*/  @!P5 IMAD.IADD R225, R225, 0x1, -R0 ;  /* 0x00000001e1e1d824 */ /* 0x000fe200078e0a00 */
[----:B------:R-:W-:Y:S01]  /*4c20*/  IABS R233, R8 ;  /* 0x0000000800e97213 */ /* 0x000fe20000000000 */
[----:B------:R-:W-:Y:S01]  /*4c30*/  IMAD.MOV R5, RZ, RZ, -R5 ;  /* 0x000000ffff057224 */ /* 0x000fe200078e0a05 */
[C---:B------:R-:W-:Y:S01]  /*4c40*/  ISETP.GT.U32.AND P1, PT, R0.reuse, R227, PT ;  /* 0x000000e30000720c */ /* 0x040fe20003f24070 */
[----:B------:R-:W-:Y:S01]  /*4c50*/  @!P2 IMAD.MOV R221, RZ, RZ, -R221 ;  /* 0x000000ffffdda224 */ /* 0x000fe200078e0add */
[C---:B------:R-:W-:Y:S01]  /*4c60*/  ISETP.GT.U32.AND P2, PT, R0.reuse, R225, PT ;  /* 0x000000e10000720c */ /* 0x040fe20003f44070 */
[----:B------:R-:W-:-:S02]  /*4c70*/  IMAD R229, R0, R5, R229 ;  /* 0x0000000500e57224 */ /* 0x000fc400078e02e5 */
[----:B------:R-:W-:-:S04]  /*4c80*/  IMAD.HI.U32 R5, R3, R233, RZ ;  /* 0x000000e903057227 */ /* 0x000fc800078e00ff */
[----:B------:R-:W-:Y:S01]  /*4c90*/  @!P4 IMAD.MOV R217, RZ, RZ, -R217 ;  /* 0x000000ffffd9c224 */ /* 0x000fe200078e0ad9 */
[----:B------:R-:W-:Y:S01]  /*4ca0*/  ISETP.GT.U32.AND P4, PT, R0, R223, PT ;  /* 0x000000df0000720c */ /* 0x000fe20003f84070 */
[----:B------:R-:W-:Y:S02]  /*4cb0*/  IMAD.MOV R5, RZ, RZ, -R5 ;  /* 0x000000ffff057224 */ /* 0x000fe400078e0a05 */
[----:B------:R-:W-:-:S04]  /*4cc0*/  IMAD.HI.U32 R6, R3, R231, RZ ;  /* 0x000000e703067227 */ /* 0x000fc800078e00ff */
[C---:B------:R-:W-:Y:S02]  /*4cd0*/  IMAD R233, R0.reuse, R5, R233 ;  /* 0x0000000500e97224 */ /* 0x040fe400078e02e9 */
[----:B------:R-:W-:Y:S02]  /*4ce0*/  @!P2 IMAD.IADD R225, R225, 0x1, -R0 ;  /* 0x00000001e1e1a824 */ /* 0x000fe400078e0a00 */
[----:B------:R-:W-:Y:S01]  /*4cf0*/  IMAD.HI.U32 R5, R3, R235, RZ ;  /* 0x000000eb03057227 */ /* 0x000fe200078e00ff */
[----:B------:R-:W-:-:S03]  /*4d00*/  ISETP.GT.U32.AND P2, PT, R0, R233, PT ;  /* 0x000000e90000720c */ /* 0x000fc60003f44070 */
[----:B------:R-:W-:Y:S01]  /*4d10*/  @!P4 IMAD.IADD R223, R223, 0x1, -R0 ;  /* 0x00000001dfdfc824 */ /* 0x000fe200078e0a00 */
[C---:B------:R-:W-:Y:S01]  /*4d20*/  ISETP.GT.U32.AND P4, PT, R0.reuse, R229, PT ;  /* 0x000000e50000720c */ /* 0x040fe20003f84070 */
[----:B------:R-:W-:Y:S02]  /*4d30*/  IMAD.MOV R5, RZ, RZ, -R5 ;  /* 0x000000ffff057224 */ /* 0x000fe400078e0a05 */
[----:B------:R-:W-:Y:S01]  /*4d40*/  @!P3 IMAD.MOV R225, RZ, RZ, -R225 ;  /* 0x000000ffffe1b224 */ /* 0x000fe200078e0ae1 */
[C---:B------:R-:W-:Y:S01]  /*4d50*/  ISETP.GT.U32.AND P5, PT, R0.reuse, R223, PT ;  /* 0x000000df0000720c */ /* 0x040fe20003fa4070 */
[----:B------:R-:W-:Y:S02]  /*4d60*/  IMAD R235, R0, R5, R235 ;  /* 0x0000000500eb7224 */ /* 0x000fe400078e02eb */
[----:B------:R-:W-:-:S04]  /*4d70*/  IMAD.HI.U32 R5, R3, R237, RZ ;  /* 0x000000ed03057227 */ /* 0x000fc800078e00ff */
[--C-:B------:R-:W-:Y:S01]  /*4d80*/  @!P2 IMAD.IADD R233, R233, 0x1, -R0.reuse ;  /* 0x00000001e9e9a824 */ /* 0x100fe200078e0a00 */
[----:B------:R-:W-:Y:S01]  /*4d90*/  ISETP.GE.AND P2, PT, R8, RZ, PT ;  /* 0x000000ff0800720c */ /* 0x000fe20003f46270 */
[----:B------:R-:W-:Y:S01]  /*4da0*/  IMAD.MOV R5, RZ, RZ, -R5 ;  /* 0x000000ffff057224 */ /* 0x000fe200078e0a05 */
[----:B------:R-:W-:Y:S01]  /*4db0*/  LOP3.LUT R8, R2, 0x194, RZ, 0xfc, !PT ;  /* 0x0000019402087812 */ /* 0x000fe200078efcff */
[----:B------:R-:W-:Y:S01]  /*4dc0*/  @!P4 IMAD.IADD R229, R229, 0x1, -R0 ;  /* 0x00000001e5e5c824 */ /* 0x000fe200078e0a00 */
[C---:B------:R-:W-:Y:S01]  /*4dd0*/  ISETP.GT.U32.AND P3, PT, R0.reuse, R233, PT ;  /* 0x000000e90000720c */ /* 0x040fe20003f64070 */
[----:B------:R-:W-:Y:S01]  /*4de0*/  IMAD.MOV R6, RZ, RZ, -R6 ;  /* 0x000000ffff067224 */ /* 0x000fe200078e0a06 */
[----:B------:R-:W-:Y:S01]  /*4df0*/  IABS R247, R8 ;  /* 0x0000000800f77213 */ /* 0x000fe20000000000 */
[C---:B------:R-:W-:Y:S01]  /*4e00*/  IMAD R237, R0.reuse, R5, R237 ;  /* 0x0000000500ed7224 */ /* 0x040fe200078e02ed */
[----:B------:R-:W-:Y:S01]  /*4e10*/  ISETP.GT.U32.AND P4, PT, R0, R229, PT ;  /* 0x000000e50000720c */ /* 0x000fe20003f84070 */
[----:B------:R-:W-:-:S04]  /*4e20*/  IMAD.HI.U32 R5, R3, R239, RZ ;  /* 0x000000ef03057227 */ /* 0x000fc800078e00ff */
[C---:B------:R-:W-:Y:S02]  /*4e30*/  IMAD R231, R0.reuse, R6, R231 ;  /* 0x0000000600e77224 */ /* 0x040fe400078e02e7 */
[--C-:B------:R-:W-:Y:S02]  /*4e40*/  @!P1 IMAD.IADD R227, R227, 0x1, -R0.reuse ;  /* 0x00000001e3e39824 */ /* 0x100fe400078e0a00 */
[----:B------:R-:W-:Y:S02]  /*4e50*/  IMAD.MOV R6, RZ, RZ, -R5 ;  /* 0x000000ffff067224 */ /* 0x000fe400078e0a05 */
[--C-:B------:R-:W-:Y:S01]  /*4e60*/  @!P3 IMAD.IADD R233, R233, 0x1, -R0.reuse ;  /* 0x00000001e9e9b824 */ /* 0x100fe200078e0a00 */
[C---:B------:R-:W-:Y:S01]  /*4e70*/  ISETP.GT.U32.AND P1, PT, R0.reuse, R227, PT ;  /* 0x000000e30000720c */ /* 0x040fe20003f24070 */
[----:B------:R-:W-:Y:S01]  /*4e80*/  IMAD R239, R0, R6, R239 ;  /* 0x0000000600ef7224 */ /* 0x000fe200078e02ef */
[----:B------:R-:W-:Y:S01]  /*4e90*/  LOP3.LUT R6, R2, 0x190, RZ, 0xfc, !PT ;  /* 0x0000019002067812 */ /* 0x000fe200078efcff */
[--C-:B------:R-:W-:Y:S01]  /*4ea0*/  @!P5 IMAD.IADD R223, R223, 0x1, -R0.reuse ;  /* 0x00000001dfdfd824 */ /* 0x100fe200078e0a00 */
[C---:B------:R-:W-:Y:S01]  /*4eb0*/  ISETP.GT.U32.AND P5, PT, R0.reuse, R231, PT ;  /* 0x000000e70000720c */ /* 0x040fe20003fa4070 */
[----:B------:R-:W-:Y:S01]  /*4ec0*/  @!P4 IMAD.IADD R229, R229, 0x1, -R0 ;  /* 0x00000001e5e5c824 */ /* 0x000fe200078e0a00 */
[C---:B------:R-:W-:Y:S01]  /*4ed0*/  ISETP.GT.U32.AND P3, PT, R0.reuse, R239, PT ;  /* 0x000000ef0000720c */ /* 0x040fe20003f64070 */
[----:B------:R-:W-:Y:S01]  /*4ee0*/  @!P2 IMAD.MOV R233, RZ, RZ, -R233 ;  /* 0x000000ffffe9a224 */ /* 0x000fe200078e0ae9 */
[----:B------:R-:W-:Y:S01]  /*4ef0*/  ISETP.GT.U32.AND P4, PT, R0, R235, PT ;  /* 0x000000eb0000720c */ /* 0x000fe20003f84070 */
[----:B------:R-:W-:Y:S01]  /*4f00*/  @!P6 IMAD.MOV R223, RZ, RZ, -R223 ;  /* 0x000000ffffdfe224 */ /* 0x000fe200078e0adf */
[----:B------:R-:W-:-:S03]  /*4f10*/  IABS R245, R6 ;  /* 0x0000000600f57213 */ /* 0x000fc60000000000 */
[--C-:B------:R-:W-:Y:S01]  /*4f20*/  @!P1 IMAD.IADD R227, R227, 0x1, -R0.reuse ;  /* 0x00000001e3e39824 */ /* 0x100fe200078e0a00 */
[----:B------:R-:W-:Y:S02]  /*4f30*/  ISETP.GE.AND P1, PT, R10, RZ, PT ;  /* 0x000000ff0a00720c */ /* 0x000fe40003f26270 */
[----:B------:R-:W-:Y:S01]  /*4f40*/  LOP3.LUT R10, R2, 0x188, RZ, 0xfc, !PT ;  /* 0x00000188020a7812 */ /* 0x000fe200078efcff */
[----:B------:R-:W-:Y:S01]  /*4f50*/  @!P0 IMAD.MOV R227, RZ, RZ, -R227 ;  /* 0x000000ffffe38224 */ /* 0x000fe200078e0ae3 */
[C---:B------:R-:W-:Y:S01]  /*4f60*/  ISETP.GT.U32.AND P0, PT, R0.reuse, R237, PT ;  /* 0x000000ed0000720c */ /* 0x040fe20003f04070 */
[--C-:B------:R-:W-:Y:S01]  /*4f70*/  @!P3 IMAD.IADD R239, R239, 0x1, -R0.reuse ;  /* 0x00000001efefb824 */ /* 0x100fe200078e0a00 */
[----:B------:R-:W-:Y:S01]  /*4f80*/  IABS R241, R10 ;  /* 0x0000000a00f17213 */ /* 0x000fe20000000000 */
[--C-:B------:R-:W-:Y:S01]  /*4f90*/  @!P5 IMAD.IADD R231, R231, 0x1, -R0.reuse ;  /* 0x00000001e7e7d824 */ /* 0x100fe200078e0a00 */
[----:B------:R-:W-:Y:S01]  /*4fa0*/  ISETP.GE.AND P5, PT, R11, RZ, PT ;  /* 0x000000ff0b00720c */ /* 0x000fe20003fa6270 */
[----:B------:R-:W-:Y:S01]  /*4fb0*/  @!P4 IMAD.IADD R235, R235, 0x1, -R0 ;  /* 0x00000001ebebc824 */ /* 0x000fe200078e0a00 */
[C---:B------:R-:W-:Y:S01]  /*4fc0*/  ISETP.GT.U32.AND P2, PT, R0.reuse, R239, PT ;  /* 0x000000ef0000720c */ /* 0x040fe20003f44070 */
[----:B------:R-:W-:Y:S01]  /*4fd0*/  IMAD.HI.U32 R5, R3, R241, RZ ;  /* 0x000000f103057227 */ /* 0x000fe200078e00ff */
[----:B------:R-:W-:-:S02]  /*4fe0*/  ISETP.GT.U32.AND P4, PT, R0, R231, PT ;  /* 0x000000e70000720c */ /* 0x000fc40003f84070 */
[----:B------:R-:W-:Y:S01]  /*4ff0*/  ISETP.GT.U32.AND P6, PT, R0, R235, PT ;  /* 0x000000eb0000720c */ /* 0x000fe20003fc4070 */
[----:B------:R-:W-:Y:S02]  /*5000*/  IMAD.MOV R5, RZ, RZ, -R5 ;  /* 0x000000ffff057224 */ /* 0x000fe400078e0a05 */
[----:B------:R-:W-:Y:S01]  /*5010*/  @!P1 IMAD.MOV R229, RZ, RZ, -R229 ;  /* 0x000000ffffe59224 */ /* 0x000fe200078e0ae5 */
[----:B------:R-:W-:Y:S01]  /*5020*/  ISETP.GE.AND P1, PT, R12, RZ, PT ;  /* 0x000000ff0c00720c */ /* 0x000fe20003f26270 */
[--C-:B------:R-:W-:Y:S01]  /*5030*/  @!P0 IMAD.IADD R237, R237, 0x1, -R0.reuse ;  /* 0x00000001eded8824 */ /* 0x100fe200078e0a00 */
[----:B------:R-:W-:Y:S01]  /*5040*/  LOP3.LUT R12, R2, 0x19c, RZ, 0xfc, !PT ;  /* 0x0000019c020c7812 */ /* 0x000fe200078efcff */
[----:B------:R-:W-:Y:S01]  /*5050*/  IMAD R241, R0, R5, R241 ;  /* 0x0000000500f17224 */ /* 0x000fe200078e02f1 */
[----:B------:R-:W-:Y:S01]  /*5060*/  LOP3.LUT R5, R2, 0x18c, RZ, 0xfc, !PT ;  /* 0x0000018c02057812 */ /* 0x000fe200078efcff */
[--C-:B------:R-:W-:Y:S01]  /*5070*/  @!P2 IMAD.IADD R239, R239, 0x1, -R0.reuse ;  /* 0x00000001efefa824 */ /* 0x100fe200078e0a00 */
[C---:B------:R-:W-:Y:S01]  /*5080*/  ISETP.GT.U32.AND P0, PT, R0.reuse, R237, PT ;  /* 0x000000ed0000720c */ /* 0x040fe20003f04070 */
[--C-:B------:R-:W-:Y:S01]  /*5090*/  @!P4 IMAD.IADD R231, R231, 0x1, -R0.reuse ;  /* 0x00000001e7e7c824 */ /* 0x100fe200078e0a00 */
[----:B------:R-:W-:Y:S01]  /*50a0*/  IABS R243, R5 ;  /* 0x0000000500f37213 */ /* 0x000fe20000000000 */
[----:B------:R-:W-:Y:S01]  /*50b0*/  @!P6 IMAD.IADD R235, R235, 0x1, -R0 ;  /* 0x00000001ebebe824 */ /* 0x000fe200078e0a00 */
[----:B------:R-:W-:Y:S01]  /*50c0*/  ISETP.GT.U32.AND P2, PT, R0, R241, PT ;  /* 0x000000f10000720c */ /* 0x000fe20003f44070 */
[----:B------:R-:W-:Y:S01]  /*50d0*/  @!P5 IMAD.MOV R231, RZ, RZ, -R231 ;  /* 0x000000ffffe7d224 */ /* 0x000fe200078e0ae7 */
[----:B------:R-:W-:Y:S01]  /*50e0*/  ISETP.GE.AND P4, PT, R13, RZ, PT ;  /* 0x000000ff0d00720c */ /* 0x000fe20003f86270 */
[----:B------:R-:W-:Y:S01]  /*50f0*/  @!P1 IMAD.MOV R235, RZ, RZ, -R235 ;  /* 0x000000ffffeb9224 */ /* 0x000fe200078e0aeb */
[----:B------:R-:W-:Y:S01]  /*5100*/  ISETP.GE.AND P3, PT, R5, RZ, PT ;  /* 0x000000ff0500720c */ /* 0x000fe20003f66270 */
[----:B------:R-:W-:Y:S01]  /*5110*/  IMAD.HI.U32 R5, R3, R243, RZ ;  /* 0x000000f303057227 */ /* 0x000fe200078e00ff */
[----:B------:R-:W-:-:S02]  /*5120*/  ISETP.GE.AND P6, PT, R14, RZ, PT ;  /* 0x000000ff0e00720c */ /* 0x000fc40003fc6270 */
[----:B------:R-:W-:Y:S01]  /*5130*/  ISETP.GE.AND P1, PT, R6, RZ, PT ;  /* 0x000000ff0600720c */ /* 0x000fe20003f26270 */
[----:B------:R-:W-:Y:S01]  /*5140*/  IMAD.HI.U32 R6, R3, R245, RZ ;  /* 0x000000f503067227 */ /* 0x000fe200078e00ff */
[----:B------:R-:W-:Y:S02]  /*5150*/  ISETP.GE.AND P5, PT, R10, RZ, PT ;  /* 0x000000ff0a00720c */ /* 0x000fe40003fa6270 */
[C---:B------:R-:W-:Y:S01]  /*5160*/  LOP3.LUT R10, R2.reuse, 0x198, RZ, 0xfc, !PT ;  /* 0x00000198020a7812 */ /* 0x040fe200078efcff */
[----:B------:R-:W-:Y:S01]  /*5170*/  IMAD.MOV R5, RZ, RZ, -R5 ;  /* 0x000000ffff057224 */ /* 0x000fe200078e0a05 */
[----:B------:R-:W-:Y:S01]  /*5180*/  LOP3.LUT R13, R2, 0x1a0, RZ, 0xfc, !PT ;  /* 0x000001a0020d7812 */ /* 0x000fe200078efcff */
[----:B------:R-:W-:Y:S01]  /*5190*/  @!P0 IMAD.IADD R237, R237, 0x1, -R0 ;  /* 0x00000001eded8824 */ /* 0x000fe200078e0a00 */
[----:B------:R-:W-:Y:S01]  /*51a0*/  IABS R249, R10 ;  /* 0x0000000a00f97213 */ /* 0x000fe20000000000 */
[----:B------:R-:W-:Y:S01]  /*51b0*/  IMAD.MOV R6, RZ, RZ, -R6 ;  /* 0x000000ffff067224 */ /* 0x000fe200078e0a06 */
[----:B------:R-:W-:Y:S01]  /*51c0*/  ISETP.GE.AND P0, PT, R8, RZ, PT ;  /* 0x000000ff0800720c */ /* 0x000fe20003f06270 */
[C---:B------:R-:W-:Y:S01]  /*51d0*/  IMAD R243, R0.reuse, R5, R243 ;  /* 0x0000000500f37224 */ /* 0x040fe200078e02f3 */
[----:B------:R-:W-:Y:S01]  /*51e0*/  IABS R251, R12 ;  /* 0x0000000c00fb7213 */ /* 0x000fe20000000000 */
[----:B------:R-:W-:Y:S01]  /*51f0*/  @!P2 IMAD.IADD R241, R241, 0x1, -R0 ;  /* 0x00000001f1f1a824 */ /* 0x000fe200078e0a00 */
[----:B------:R-:W-:Y:S01]  /*5200*/  IABS R30, R13 ;  /* 0x0000000d001e7213 */ /* 0x000fe20000000000 */
[C---:B------:R-:W-:Y:S01]  /*5210*/  IMAD R245, R0.reuse, R6, R245 ;  /* 0x0000000600f57224 */ /* 0x040fe200078e02f5 */
[C---:B------:R-:W-:Y:S01]  /*5220*/  ISETP.GT.U32.AND P2, PT, R0.reuse, R243, PT ;  /* 0x000000f30000720c */ /* 0x040fe20003f44070 */
[----:B------:R-:W-:Y:S01]  /*5230*/  @!P4 IMAD.MOV R237, RZ, RZ, -R237 ;  /* 0x000000ffffedc224 */ /* 0x000fe200078e0aed */
[C---:B------:R-:W-:Y:S01]  /*5240*/  ISETP.GT.U32.AND P4, PT, R0.reuse, R241, PT ;  /* 0x000000f10000720c */ /* 0x040fe20003f84070 */
[----:B------:R-:W-:Y:S01]  /*5250*/  @!P6 IMAD.MOV R239, RZ, RZ, -R239 ;  /* 0x000000ffffefe224 */ /* 0x000fe200078e0aef */
[----:B------:R-:W-:Y:S01]  /*5260*/  ISETP.GT.U32.AND P6, PT, R0, R245, PT ;  /* 0x000000f50000720c */ /* 0x000fe20003fc4070 */
[----:B------:R-:W-:Y:S01]  /*5270*/  IMAD.HI.U32 R5, R3, R249, RZ ;  /* 0x000000f903057227 */ /* 0x000fe200078e00ff */
[----:B------:R-:W-:-:S03]  /*5280*/  LOP3.LUT R14, R2, 0x1a4, RZ, 0xfc, !PT ;  /* 0x000001a4020e7812 */ /* 0x000fc600078efcff */
[----:B------:R-:W-:Y:S02]  /*5290*/  IMAD.MOV R5, RZ, RZ, -R5 ;  /* 0x000000ffff057224 */ /* 0x000fe400078e0a05 */
[----:B------:R-:W-:-:S04]  /*52a0*/  IMAD.HI.U32 R8, R3, R247, RZ ;  /* 0x000000f703087227 */ /* 0x000fc800078e00ff */
[C---:B------:R-:W-:Y:S02]  /*52b0*/  IMAD R249, R0.reuse, R5, R249 ;  /* 0x0000000500f97224 */ /* 0x040fe400078e02f9 */
[--C-:B------:R-:W-:Y:S02]  /*52c0*/  @!P4 IMAD.IADD R241, R241, 0x1, -R0.reuse ;  /* 0x00000001f1f1c824 */ /* 0x100fe400078e0a00 */
[----:B------:R-:W-:Y:S02]  /*52d0*/  @!P2 IMAD.IADD R243, R243, 0x1, -R0 ;  /* 0x00000001f3f3a824 */ /* 0x000fe400078e0a00 */
[----:B------:R-:W-:Y:S02]  /*52e0*/  IMAD.MOV R8, RZ, RZ, -R8 ;  /* 0x000000ffff087224 */ /* 0x000fe400078e0a08 */
[----:B------:R-:W-:Y:S01]  /*52f0*/  @!P6 IMAD.IADD R245, R245, 0x1, -R0 ;  /* 0x00000001f5f5e824 */ /* 0x000fe200078e0a00 */
[C---:B------:R-:W-:Y:S01]  /*5300*/  ISETP.GT.U32.AND P2, PT, R0.reuse, R243, PT ;  /* 0x000000f30000720c */ /* 0x040fe20003f44070 */
[----:B------:R-:W-:Y:S01]  /*5310*/  @!P5 IMAD.MOV R241, RZ, RZ, -R241 ;  /* 0x000000fffff1d224 */ /* 0x000fe200078e0af1 */
[C---:B------:R-:W-:Y:S01]  /*5320*/  ISETP.GT.U32.AND P5, PT, R0.reuse, R249, PT ;  /* 0x000000f90000720c */ /* 0x040fe20003fa4070 */
[C---:B------:R-:W-:Y:S01]  /*5330*/  IMAD R247, R0.reuse, R8, R247 ;  /* 0x0000000800f77224 */ /* 0x040fe200078e02f7 */
[----:B------:R-:W-:Y:S01]  /*5340*/  ISETP.GT.U32.AND P6, PT, R0, R245, PT ;  /* 0x000000f50000720c */ /* 0x000fe20003fc4070 */
[----:B------:R-:W-:Y:S01]  /*5350*/  IMAD.HI.U32 R6, R3, R251, RZ ;  /* 0x000000fb03067227 */ /* 0x000fe200078e00ff */
[----:B------:R-:W-:-:S02]  /*5360*/  IABS R8, R14 ;  /* 0x0000000e00087213 */ /* 0x000fc40000000000 */
[----:B------:R-:W-:Y:S01]  /*5370*/  ISETP.GT.U32.AND P4, PT, R0, R247, PT ;  /* 0x000000f70000720c */ /* 0x000fe20003f84070 */
[----:B------:R-:W-:-:S04]  /*5380*/  IMAD.HI.U32 R5, R3, R30, RZ ;  /* 0x0000001e03057227 */ /* 0x000fc800078e00ff */
[----:B------:R-:W-:Y:S02]  /*5390*/  IMAD.MOV R6, RZ, RZ, -R6 ;  /* 0x000000ffff067224 */ /* 0x000fe400078e0a06 */
[----:B------:R-:W-:Y:S02]  /*53a0*/  IMAD.MOV R5, RZ, RZ, -R5 ;  /* 0x000000ffff057224 */ /* 0x000fe400078e0a05 */
[C---:B------:R-:W-:Y:S02]  /*53b0*/  IMAD R251, R0.reuse, R6, R251 ;  /* 0x0000000600fb7224 */ /* 0x040fe400078e02fb */
[C---:B------:R-:W-:Y:S02]  /*53c0*/  IMAD R30, R0.reuse, R5, R30 ;  /* 0x00000005001e7224 */ /* 0x040fe400078e021e */
[--C-:B------:R-:W-:Y:S01]  /*53d0*/  @!P2 IMAD.IADD R243, R243, 0x1, -R0.reuse ;  /* 0x00000001f3f3a824 */ /* 0x100fe200078e0a00 */
[----:B------:R-:W-:Y:S01]  /*53e0*/  ISETP.GT.U32.AND P2, PT, R0, R251, PT ;  /* 0x000000fb0000720c */ /* 0x000fe20003f44070 */
[--C-:B------:R-:W-:Y:S01]  /*53f0*/  @!P5 IMAD.IADD R249, R249, 0x1, -R0.reuse ;  /* 0x00000001f9f9d824 */ /* 0x100fe200078e0a00 */
[----:B------:R-:W-:Y:S01]  /*5400*/  ISETP.GE.AND P5, PT, R10, RZ, PT ;  /* 0x000000ff0a00720c */ /* 0x000fe20003fa6270 */
[----:B------:R-:W-:Y:S01]  /*5410*/  @!P6 IMAD.IADD R245, R245, 0x1, -R0 ;  /* 0x00000001f5f5e824 */ /* 0x000fe200078e0a00 */
[C---:B------:R-:W-:Y:S01]  /*5420*/  ISETP.GT.U32.AND P6, PT, R0.reuse, R30, PT ;  /* 0x0000001e0000720c */ /* 0x040fe20003fc4070 */
[----:B------:R-:W-:Y:S01]  /*5430*/  @!P3 IMAD.MOV R243, RZ, RZ, -R243 ;  /* 0x000000fffff3b224 */ /* 0x000fe200078e0af3 */
[----:B------:R-:W-:Y:S01]  /*5440*/  ISETP.GT.U32.AND P3, PT, R0, R249, PT ;  /* 0x000000f90000720c */ /* 0x000fe20003f64070 */
[----:B------:R-:W-:-:S04]  /*5450*/  IMAD.HI.U32 R5, R3, R8, RZ ;  /* 0x0000000803057227 */ /* 0x000fc800078e00ff */
[----:B------:R-:W-:Y:S02]  /*5460*/  @!P4 IMAD.IADD R247, R247, 0x1, -R0 ;  /* 0x00000001f7f7c824 */ /* 0x000fe400078e0a00 */
[----:B------:R-:W-:-:S03]  /*5470*/  IMAD.HI.U32 R6, R3, R28, RZ ;  /* 0x0000001c03067227 */ /* 0x000fc600078e00ff */
[C---:B------:R-:W-:Y:S01]  /*5480*/  ISETP.GT.U32.AND P4, PT, R0.reuse, R247, PT ;  /* 0x000000f70000720c */ /* 0x040fe20003f84070 */
[----:B------:R-:W-:Y:S02]  /*5490*/  IMAD.MOV R5, RZ, RZ, -R5 ;  /* 0x000000ffff057224 */ /* 0x000fe400078e0a05 */
[----:B------:R-:W-:Y:S02]  /*54a0*/  IMAD.MOV R11, RZ, RZ, -R6 ;  /* 0x000000ffff0b7224 */ /* 0x000fe400078e0a06 */
[----:B------:R-:W-:Y:S01]  /*54b0*/  IMAD R6, R0, R5, R8 ;  /* 0x0000000500067224 */ /* 0x000fe200078e0208 */
[----:B------:R-:W-:Y:S01]  /*54c0*/  LOP3.LUT R5, R2, 0x1ac, RZ, 0xfc, !PT ;  /* 0x000001ac02057812 */ /* 0x000fe200078efcff */
[----:B------:R-:W-:Y:S01]  /*54d0*/  @!P2 IMAD.IADD R251, R251, 0x1, -R0 ;  /* 0x00000001fbfba824 */ /* 0x000fe200078e0a00 */
[----:B------:R-:W-:Y:S01]  /*54e0*/  ISETP.GE.AND P2, PT, R13, RZ, PT ;  /* 0x000000ff0d00720c */ /* 0x000fe20003f46270 */
[----:B------:R-:W-:Y:S01]  /*54f0*/  IMAD R28, R0, R11, R28 ;  /* 0x0000000b001c7224 */ /* 0x000fe200078e021c */
[----:B------:R-:W-:Y:S01]  /*5500*/  IABS R10, R5 ;  /* 0x00000005000a7213 */ /* 0x000fe20000000000 */
[--C-:B------:R-:W-:Y:S01]  /*5510*/  @!P6 IMAD.IADD R30, R30, 0x1, -R0.reuse ;  /* 0x000000011e1ee824 */ /* 0x100fe200078e0a00 */
[C---:B------:R-:W-:Y:S01]  /*5520*/  ISETP.GT.U32.AND P6, PT, R0.reuse, R251, PT ;  /* 0x000000fb0000720c */ /* 0x040fe20003fc4070 */
[--C-:B------:R-:W-:Y:S01]  /*5530*/  @!P3 IMAD.IADD R249, R249, 0x1, -R0.reuse ;  /* 0x00000001f9f9b824 */ /* 0x100fe200078e0a00 */
[C---:B------:R-:W-:Y:S01]  /*5540*/  ISETP.GT.U32.AND P3, PT, R0.reuse, R6, PT ;  /* 0x000000060000720c */ /* 0x040fe20003f64070 */
[----:B------:R-:W-:Y:S01]  /*5550*/  @!P1 IMAD.MOV R245, RZ, RZ, -R245 ;  /* 0x000000fffff59224 */ /* 0x000fe200078e0af5 */
[C---:B------:R-:W-:Y:S01]  /*5560*/  ISETP.GT.U32.AND P1, PT, R0.reuse, R30, PT ;  /* 0x0000001e0000720c */ /* 0x040fe20003f24070 */
[----:B------:R-:W-:Y:S01]  /*5570*/  @!P5 IMAD.MOV R249, RZ, RZ, -R249 ;  /* 0x000000fffff9d224 */ /* 0x000fe200078e0af9 */
[----:B------:R-:W-:Y:S01]  /*5580*/  ISETP.GT.U32.AND P5, PT, R0, R28, PT ;  /* 0x0000001c0000720c */ /* 0x000fe20003fa4070 */
[----:B------:R-:W-:Y:S01]  /*5590*/  @!P4 IMAD.IADD R247, R247, 0x1, -R0 ;  /* 0x00000001f7f7c824 */ /* 0x000fe200078e0a00 */
[----:B------:R-:W-:-:S02]  /*55a0*/  ISETP.GE.AND P4, PT, R12, RZ, PT ;  /* 0x000000ff0c00720c */ /* 0x000fc40003f86270 */
[----:B------:R-:W-:Y:S01]  /*55b0*/  LOP3.LUT R11, R2, 0x1b0, RZ, 0xfc, !PT ;  /* 0x000001b0020b7812 */ /* 0x000fe200078efcff */
[----:B------:R-:W-:Y:S01]  /*55c0*/  @!P0 IMAD.MOV R247, RZ, RZ, -R247 ;  /* 0x000000fffff78224 */ /* 0x000fe200078e0af7 */
[----:B------:R-:W-:Y:S01]  /*55d0*/  ISETP.GE.AND P0, PT, R14, RZ, PT ;  /* 0x000000ff0e00720c */ /* 0x000fe20003f06270 */
[--C-:B------:R-:W-:Y:S01]  /*55e0*/  @!P6 IMAD.IADD R251, R251, 0x1, -R0.reuse ;  /* 0x00000001fbfbe824 */ /* 0x100fe200078e0a00 */
[----:B------:R-:W-:Y:S01]  /*55f0*/  IABS R25, R11 ;  /* 0x0000000b00197213 */ /* 0x000fe20000000000 */
[--C-:B------:R-:W-:Y:S01]  /*5600*/  @!P3 IMAD.IADD R6, R6, 0x1, -R0.reuse ;  /* 0x000000010606b824 */ /* 0x100fe200078e0a00 */
[----:B------:R-:W-:Y:S01]  /*5610*/  ISETP.GE.AND P6, PT, R15, RZ, PT ;  /* 0x000000ff0f00720c */ /* 0x000fe20003fc6270 */
[--C-:B------:R-:W-:Y:S01]  /*5620*/  @!P1 IMAD.IADD R30, R30, 0x1, -R0.reuse ;  /* 0x000000011e1e9824 */ /* 0x100fe200078e0a00 */
[----:B------:R-:W-:Y:S01]  /*5630*/  ISETP.GE.AND P1, PT, R5, RZ, PT ;  /* 0x000000ff0500720c */ /* 0x000fe20003f26270 */
[----:B------:R-:W-:Y:S01]  /*5640*/  @!P5 IMAD.IADD R28, R28, 0x1, -R0 ;  /* 0x000000011c1cd824 */ /* 0x000fe200078e0a00 */
[----:B------:R-:W-:Y:S01]  /*5650*/  ISETP.GT.U32.AND P5, PT, R0, R6, PT ;  /* 0x000000060000720c */ /* 0x000fe20003fa4070 */
[----:B------:R-:W-:Y:S01]  /*5660*/  IMAD.HI.U32 R5, R3, R10, RZ ;  /* 0x0000000a03057227 */ /* 0x000fe200078e00ff */
[----:B------:R-:W-:-:S02]  /*5670*/  ISETP.GE.AND P3, PT, R11, RZ, PT ;  /* 0x000000ff0b00720c */ /* 0x000fc40003f66270 */
[----:B------:R-:W-:Y:S01]  /*5680*/  LOP3.LUT R11, R2, 0x1bc, RZ, 0xfc, !PT ;  /* 0x000001bc020b7812 */ /* 0x000fe200078efcff */
[----:B------:R-:W-:Y:S01]  /*5690*/  @!P4 IMAD.MOV R251, RZ, RZ, -R251 ;  /* 0x000000fffffbc224 */ /* 0x000fe200078e0afb */
[----:B------:R-:W-:Y:S01]  /*56a0*/  ISETP.GT.U32.AND P4, PT, R0, R28, PT ;  /* 0x0000001c0000720c */ /* 0x000fe20003f84070 */
[----:B------:R-:W-:Y:S01]  /*56b0*/  IMAD.MOV R5, RZ, RZ, -R5 ;  /* 0x000000ffff057224 */ /* 0x000fe200078e0a05 */
[----:B------:R-:W-:Y:S01]  /*56c0*/  IABS R23, R11 ;  /* 0x0000000b00177213 */ /* 0x000fe20000000000 */
[----:B------:R-:W-:Y:S01]  /*56d0*/  IMAD.HI.U32 R8, R3, R25, RZ ;  /* 0x0000001903087227 */ /* 0x000fe200078e00ff */
[C---:B------:R-:W-:Y:S02]  /*56e0*/  LOP3.LUT R14, R2.reuse, 0x1c4, RZ, 0xfc, !PT ;  /* 0x000001c4020e7812 */ /* 0x040fe400078efcff */
[----:B------:R-:W-:Y:S01]  /*56f0*/  LOP3.LUT R13, R2, 0x1c0, RZ, 0xfc, !PT ;  /* 0x000001c0020d7812 */ /* 0x000fe200078efcff */
[----:B------:R-:W-:Y:S01]  /*5700*/  IMAD R10, R0, R5, R10 ;  /* 0x00000005000a7224 */ /* 0x000fe200078e020a */
[----:B------:R-:W-:Y:S01]  /*5710*/  LOP3.LUT R5, R2, 0x1b4, RZ, 0xfc, !PT ;  /* 0x000001b402057812 */ /* 0x000fe200078efcff */
[----:B------:R-:W-:Y:S01]  /*5720*/  IMAD.MOV R8, RZ, RZ, -R8 ;  /* 0x000000ffff087224 */ /* 0x000fe200078e0a08 */
[----:B------:R-:W-:Y:S01]  /*5730*/  IABS R21, R14 ;  /* 0x0000000e00157213 */ /* 0x000fe20000000000 */
[--C-:B------:R-:W-:Y:S01]  /*5740*/  @!P5 IMAD.IADD R6, R6, 0x1, -R0.reuse ;  /* 0x000000010606d824 */ /* 0x100fe200078e0a00 */
[C---:B------:R-:W-:Y:S01]  /*5750*/  ISETP.GT.U32.AND P5, PT, R0.reuse, R10, PT ;  /* 0x0000000a0000720c */ /* 0x040fe20003fa4070 */
[----:B------:R-:W-:Y:S01]  /*5760*/  IMAD R25, R0, R8, R25 ;  /* 0x0000000800197224 */ /* 0x000fe200078e0219 */
[----:B------:R-:W-:Y:S01]  /*5770*/  IABS R12, R5 ;  /* 0x00000005000c7213 */ /* 0x000fe20000000000 */
[----:B------:R-:W-:Y:S01]  /*5780*/  @!P4 IMAD.IADD R28, R28, 0x1, -R0 ;  /* 0x000000011c1cc824 */ /* 0x000fe200078e0a00 */
[----:B------:R-:W-:Y:S01]  /*5790*/  LOP3.LUT R8, R2, 0x1b8, RZ, 0xfc, !PT ;  /* 0x000001b802087812 */ /* 0x000fe200078efcff */
[----:B------:R-:W-:Y:S01]  /*57a0*/  @!P2 IMAD.MOV R30, RZ, RZ, -R30 ;  /* 0x000000ffff1ea224 */ /* 0x000fe200078e0a1e */
[----:B------:R-:W-:Y:S01]  /*57b0*/  ISETP.GE.AND P2, PT, R5, RZ, PT ;  /* 0x000000ff0500720c */ /* 0x000fe20003f46270 */
[----:B------:R-:W-:Y:S01]  /*57c0*/  @!P6 IMAD.MOV R28, RZ, RZ, -R28 ;  /* 0x000000ffff1ce224 */ /* 0x000fe200078e0a1c */
[----:B------:R-:W-:Y:S01]  /*57d0*/  ISETP.GT.U32.AND P6, PT, R0, R25, PT ;  /* 0x000000190000720c */ /* 0x000fe20003fc4070 */
[----:B------:R-:W-:Y:S01]  /*57e0*/  IMAD.HI.U32 R5, R3, R12, RZ ;  /* 0x0000000c03057227 */ /* 0x000fe200078e00ff */
[----:B------:R-:W-:-:S02]  /*57f0*/  IABS R151, R8 ;  /* 0x0000000800977213 */ /* 0x000fc40000000000 */
[----:B------:R-:W-:Y:S01]  /*5800*/  ISETP.GE.AND P4, PT, R8, RZ, PT ;  /* 0x000000ff0800720c */ /* 0x000fe20003f86270 */
[----:B------:R-:W-:Y:S01]  /*5810*/  @!P5 IMAD.IADD R10, R10, 0x1, -R0 ;  /* 0x000000010a0ad824 */ /* 0x000fe200078e0a00 */
[----:B------:R-:W-:Y:S01]  /*5820*/  IABS R149, R13 ;  /* 0x0000000d00957213 */ /* 0x000fe20000000000 */
[----:B------:R-:W-:Y:S01]  /*5830*/  IMAD.MOV R5, RZ, RZ, -R5 ;  /* 0x000000ffff057224 */ /* 0x000fe200078e0a05 */
[----:B------:R-:W-:Y:S01]  /*5840*/  IABS R15, R36 ;  /* 0x00000024000f7213 */ /* 0x000fe20000000000 */
[----:B------:R-:W-:Y:S01]  /*5850*/  IMAD.HI.U32 R8, R3, R151, RZ ;  /* 0x0000009703087227 */ /* 0x000fe200078e00ff */
[----:B------:R-:W-:-:S03]  /*5860*/  ISETP.GT.U32.AND P5, PT, R0, R10, PT ;  /* 0x0000000a0000720c */ /* 0x000fc60003fa4070 */
[----:B------:R-:W-:Y:S02]  /*5870*/  @!P6 IMAD.IADD R25, R25, 0x1, -R0 ;  /* 0x000000011919e824 */ /* 0x000fe400078e0a00 */
[C---:B------:R-:W-:Y:S02]  /*5880*/  IMAD R12, R0.reuse, R5, R12 ;  /* 0x00000005000c7224 */ /* 0x040fe400078e020c */
[----:B------:R-:W-:Y:S01]  /*5890*/  IMAD.MOV R8, RZ, RZ, -R8 ;  /* 0x000000ffff087224 */ /* 0x000fe200078e0a08 */
[----:B------:R-:W-:Y:S01]  /*58a0*/  ISETP.GT.U32.AND P6, PT, R0, R25, PT ;  /* 0x000000190000720c */ /* 0x000fe20003fc4070 */
[----:B------:R-:W-:-:S04]  /*58b0*/  IMAD.HI.U32 R5, R3, R23, RZ ;  /* 0x0000001703057227 */ /* 0x000fc800078e00ff */
[----:B------:R-:W-:Y:S01]  /*58c0*/  @!P0 IMAD.MOV R6, RZ, RZ, -R6 ;  /* 0x000000ffff068224 */ /* 0x000fe200078e0a06 */
[----:B------:R-:W-:Y:S01]  /*58d0*/  ISETP.GE.AND P0, PT, R11, RZ, PT ;  /* 0x000000ff0b00720c */ /* 0x000fe20003f06270 */
[----:B------:R-:W-:Y:S02]  /*58e0*/  IMAD R151, R0, R8, R151 ;  /* 0x0000000800977224 */ /* 0x000fe400078e0297 */
[----:B------:R-:W-:Y:S01]  /*58f0*/  @!P5 IMAD.IADD R10, R10, 0x1, -R0 ;  /* 0x000000010a0ad824 */ /* 0x000fe200078e0a00 */
[C---:B------:R-:W-:Y:S01]  /*5900*/  ISETP.GT.U32.AND P5, PT, R0.reuse, R12, PT ;  /* 0x0000000c0000720c */ /* 0x040fe20003fa4070 */
[----:B------:R-:W-:Y:S02]  /*5910*/  IMAD.MOV R11, RZ, RZ, -R5 ;  /* 0x000000ffff0b7224 */ /* 0x000fe400078e0a05 */
[----:B------:R-:W-:Y:S01]  /*5920*/  @!P1 IMAD.MOV R10, RZ, RZ, -R10 ;  /* 0x000000ffff0a9224 */ /* 0x000fe200078e0a0a */
[C---:B------:R-:W-:Y:S01]  /*5930*/  ISETP.GT.U32.AND P1, PT, R0.reuse, R151, PT ;  /* 0x000000970000720c */ /* 0x040fe20003f24070 */
[----:B------:R-:W-:-:S02]  /*5940*/  IMAD R23, R0, R11, R23 ;  /* 0x0000000b00177224 */ /* 0x000fc400078e0217 */
[----:B------:R-:W-:Y:S02]  /*5950*/  @!P6 IMAD.IADD R25, R25, 0x1, -R0 ;  /* 0x000000011919e824 */ /* 0x000fe400078e0a00 */
[----:B------:R-:W-:Y:S01]  /*5960*/  IMAD.HI.U32 R5, R3, R21, RZ ;  /* 0x0000001503057227 */ /* 0x000fe200078e00ff */
[----:B------:R-:W-:-:S03]  /*5970*/  ISETP.GT.U32.AND P6, PT, R0, R23, PT ;  /* 0x000000170000720c */ /* 0x000fc60003fc4070 */
[----:B------:R-:W-:Y:S02]  /*5980*/  IMAD.MOV R5, RZ, RZ, -R5 ;  /* 0x000000ffff057224 */ /* 0x000fe400078e0a05 */
[--C-:B------:R-:W-:Y:S02]  /*5990*/  @!P5 IMAD.IADD R12, R12, 0x1, -R0.reuse ;  /* 0x000000010c0cd824 */ /* 0x100fe400078e0a00 */
[----:B------:R-:W-:Y:S02]  /*59a0*/  @!P1 IMAD.IADD R151, R151, 0x1, -R0 ;  /* 0x0000000197979824 */ /* 0x000fe400078e0a00 */
[C---:B------:R-:W-:Y:S01]  /*59b0*/  IMAD R21, R0.reuse, R5, R21 ;  /* 0x0000000500157224 */ /* 0x040fe200078e0215 */
[C---:B------:R-:W-:Y:S01]  /*59c0*/  ISETP.GT.U32.AND P5, PT, R0.reuse, R12, PT ;  /* 0x0000000c0000720c */ /* 0x040fe20003fa4070 */
[----:B------:R-:W-:Y:S01]  /*59d0*/  IMAD.HI.U32 R5, R3, R147, RZ ;  /* 0x0000009303057227 */ /* 0x000fe200078e00ff */
[----:B------:R-:W-:-:S03]  /*59e0*/  ISETP.GT.U32.AND P1, PT, R0, R151, PT ;  /* 0x000000970000720c */ /* 0x000fc60003f24070 */
[----:B------:R-:W-:Y:S02]  /*59f0*/  @!P6 IMAD.IADD R23, R23, 0x1, -R0 ;  /* 0x000000011717e824 */ /* 0x000fe400078e0a00 */
[----:B------:R-:W-:Y:S02]  /*5a00*/  IMAD.MOV R5, RZ, RZ, -R5 ;  /* 0x000000ffff057224 */ /* 0x000fe400078e0a05 */
[----:B------:R-:W-:Y:S01]  /*5a10*/  IMAD.HI.U32 R8, R3, R149, RZ ;  /* 0x0000009503087227 */ /* 0x000fe200078e00ff */
[----:B------:R-:W-:-:S03]  /*5a20*/  ISETP.GT.U32.AND P6, PT, R0, R23, PT ;  /* 0x000000170000720c */ /* 0x000fc60003fc4070 */
[C---:B------:R-:W-:Y:S02]  /*5a30*/  IMAD R147, R0.reuse, R5, R147 ;  /* 0x0000000500937224 */ /* 0x040fe400078e0293 */
[----:B------:R-:W-:Y:S01]  /*5a40*/  @!P1 IMAD.IADD R151, R151, 0x1, -R0 ;  /* 0x0000000197979824 */ /* 0x000fe200078e0a00 */
[----:B------:R-:W-:Y:S01]  /*5a50*/  ISETP.GT.U32.AND P1, PT, R0, R21, PT ;  /* 0x000000150000720c */ /* 0x000fe20003f24070 */
[----:B------:R-:W-:Y:S02]  /*5a60*/  IMAD.MOV R8, RZ, RZ, -R8 ;  /* 0x000000ffff087224 */ /* 0x000fe400078e0a08 */
[--C-:B------:R-:W-:Y:S02]  /*5a70*/  @!P5 IMAD.IADD R12, R12, 0x1, -R0.reuse ;  /* 0x000000010c0cd824 */ /* 0x100fe400078e0a00 */
[C---:B------:R-:W-:Y:S02]  /*5a80*/  IMAD R149, R0.reuse, R8, R149 ;  /* 0x0000000800957224 */ /* 0x040fe400078e0295 */
[----:B------:R-:W-:Y:S01]  /*5a90*/  @!P6 IMAD.IADD R23, R23, 0x1, -R0 ;  /* 0x000000011717e824 */ /* 0x000fe200078e0a00 */
[C---:B------:R-:W-:Y:S01]  /*5aa0*/  ISETP.GT.U32.AND P6, PT, R0.reuse, R147, PT ;  /* 0x000000930000720c */ /* 0x040fe20003fc4070 */
[----:B------:R-:W-:Y:S01]  /*5ab0*/  IMAD.HI.U32 R8, R3, R145, RZ ;  /* 0x0000009103087227 */ /* 0x000fe200078e00ff */
[----:B------:R-:W-:-:S03]  /*5ac0*/  ISETP.GT.U32.AND P5, PT, R0, R149, PT ;  /* 0x000000950000720c */ /* 0x000fc60003fa4070 */
[----:B------:R-:W-:Y:S02]  /*5ad0*/  @!P1 IMAD.IADD R21, R21, 0x1, -R0 ;  /* 0x0000000115159824 */ /* 0x000fe400078e0a00 */
[----:B------:R-:W-:Y:S02]  /*5ae0*/  IMAD.MOV R8, RZ, RZ, -R8 ;  /* 0x000000ffff087224 */ /* 0x000fe400078e0a08 */
[----:B------:R-:W-:-:S04]  /*5af0*/  IMAD.HI.U32 R5, R3, R19, RZ ;  /* 0x0000001303057227 */ /* 0x000fc800078e00ff */
[----:B------:R-:W-:Y:S01]  /*5b00*/  @!P6 IMAD.IADD R147, R147, 0x1, -R0 ;  /* 0x000000019393e824 */ /* 0x000fe200078e0a00 */
[C---:B------:R-:W-:Y:S01]  /*5b10*/  ISETP.GT.U32.AND P6, PT, R0.reuse, R21, PT ;  /* 0x000000150000720c */ /* 0x040fe20003fc4070 */
[----:B------:R-:W-:Y:S02]  /*5b20*/  IMAD R145, R0, R8, R145 ;  /* 0x0000000800917224 */ /* 0x000fe400078e0291 */
[----:B------:R-:W-:-:S04]  /*5b30*/  IMAD.HI.U32 R11, R3, R17, RZ ;  /* 0x00000011030b7227 */ /* 0x000fc800078e00ff */
[----:B------:R-:W-:Y:S02]  /*5b40*/  IMAD.MOV R5, RZ, RZ, -R5 ;  /* 0x000000ffff057224 */ /* 0x000fe400078e0a05 */
[----:B------:R-:W-:Y:S02]  /*5b50*/  IMAD.MOV R11, RZ, RZ, -R11 ;  /* 0x000000ffff0b7224 */ /* 0x000fe400078e0a0b */
[C---:B------:R-:W-:Y:S02]  /*5b60*/  IMAD R19, R0.reuse, R5, R19 ;  /* 0x0000000500137224 */ /* 0x040fe400078e0213 */
[----:B------:R-:W-:Y:S01]  /*5b70*/  @!P6 IMAD.IADD R21, R21, 0x1, -R0 ;  /* 0x000000011515e824 */ /* 0x000fe200078e0a00 */
[----:B------:R-:W-:Y:S01]  /*5b80*/  ISETP.GT.U32.AND P6, PT, R0, R145, PT ;  /* 0x000000910000720c */ /* 0x000fe20003fc4070 */
[----:B------:R-:W-:-:S04]  /*5b90*/  IMAD.HI.U32 R5, R3, R143, RZ ;  /* 0x0000008f03057227 */ /* 0x000fc800078e00ff */
[C---:B------:R-:W-:Y:S02]  /*5ba0*/  IMAD R17, R0.reuse, R11, R17 ;  /* 0x0000000b00117224 */ /* 0x040fe400078e0211 */
[--C-:B------:R-:W-:Y:S01]  /*5bb0*/  @!P5 IMAD.IADD R149, R149, 0x1, -R0.reuse ;  /* 0x000000019595d824 */ /* 0x100fe200078e0a00 */
[----:B------:R-:W-:Y:S01]  /*5bc0*/  ISETP.GE.AND P5, PT, R13, RZ, PT ;  /* 0x000000ff0d00720c */ /* 0x000fe20003fa6270 */
[----:B------:R-:W-:Y:S01]  /*5bd0*/  IMAD.MOV R11, RZ, RZ, -R5 ;  /* 0x000000ffff0b7224 */ /* 0x000fe200078e0a05 */
[----:B------:R-:W-:Y:S01]  /*5be0*/  IABS R13, R40 ;  /* 0x00000028000d7213 */ /* 0x000fe20000000000 */
[----:B------:R-:W-:Y:S01]  /*5bf0*/  @!P3 IMAD.MOV R25, RZ, RZ, -R25 ;  /* 0x000000ffff19b224 */ /* 0x000fe200078e0a19 */
[C---:B------:R-:W-:Y:S01]  /*5c00*/  ISETP.GT.U32.AND P1, PT, R0.reuse, R149, PT ;  /* 0x000000950000720c */ /* 0x040fe20003f24070 */
[C---:B------:R-:W-:Y:S01]  /*5c10*/  IMAD R143, R0.reuse, R11, R143 ;  /* 0x0000000b008f7224 */ /* 0x040fe200078e028f */
[----:B------:R-:W-:Y:S01]  /*5c20*/  ISETP.GT.U32.AND P3, PT, R0, R147, PT ;  /* 0x000000930000720c */ /* 0x000fe20003f64070 */
[----:B------:R-:W-:-:S02]  /*5c30*/  @!P6 IMAD.IADD R145, R145, 0x1, -R0 ;  /* 0x000000019191e824 */ /* 0x000fc400078e0a00 */
[----:B------:R-:W-:Y:S01]  /*5c40*/  IMAD.HI.U32 R5, R3, R15, RZ ;  /* 0x0000000f03057227 */ /* 0x000fe200078e00ff */
[----:B------:R-:W-:-:S03]  /*5c50*/  ISETP.GT.U32.AND P6, PT, R0, R143, PT ;  /* 0x0000008f0000720c */ /* 0x000fc60003fc4070 */
[----:B------:R-:W-:Y:S02]  /*5c60*/  IMAD.MOV R5, RZ, RZ, -R5 ;  /* 0x000000ffff057224 */ /* 0x000fe400078e0a05 */
[----:B------:R-:W-:-:S04]  /*5c70*/  IMAD.HI.U32 R8, R3, R141, RZ ;  /* 0x0000008d03087227 */ /* 0x000fc800078e00ff */
[--C-:B------:R-:W-:Y:S01]  /*5c80*/  @!P1 IMAD.IADD R149, R149, 0x1, -R0.reuse ;  /* 0x0000000195959824 */ /* 0x100fe200078e0a00 */
[C---:B------:R-:W-:Y:S01]  /*5c90*/  ISETP.GT.U32.AND P1, PT, R0.reuse, R19, PT ;  /* 0x000000130000720c */ /* 0x040fe20003f24070 */
[C---:B------:R-:W-:Y:S02]  /*5ca0*/  IMAD R15, R0.reuse, R5, R15 ;  /* 0x00000005000f7224 */ /* 0x040fe400078e020f */
[--C-:B------:R-:W-:Y:S01]  /*5cb0*/  @!P3 IMAD.IADD R147, R147, 0x1, -R0.reuse ;  /* 0x000000019393b824 */ /* 0x100fe200078e0a00 */
[C---:B------:R-:W-:Y:S01]  /*5cc0*/  ISETP.GT.U32.AND P3, PT, R0.reuse, R17, PT ;  /* 0x000000110000720c */ /* 0x040fe20003f64070 */
[----:B------:R-:W-:Y:S01]  /*5cd0*/  @!P6 IMAD.IADD R143, R143, 0x1, -R0 ;  /* 0x000000018f8fe824 */ /* 0x000fe200078e0a00 */
[----:B------:R-:W-:Y:S01]  /*5ce0*/  ISETP.GT.U32.AND P6, PT, R0, R15, PT ;  /* 0x0000000f0000720c */ /* 0x000fe20003fc4070 */
[----:B------:R-:W-:Y:S02]  /*5cf0*/  IMAD.MOV R8, RZ, RZ, -R8 ;  /* 0x000000ffff087224 */ /* 0x000fe400078e0a08 */
[----:B------:R-:W-:-:S04]  /*5d00*/  IMAD.HI.U32 R11, R3, R13, RZ ;  /* 0x0000000d030b7227 */ /* 0x000fc800078e00ff */
[--C-:B------:R-:W-:Y:S01]  /*5d10*/  @!P1 IMAD.IADD R19, R19, 0x1, -R0.reuse ;  /* 0x0000000113139824 */ /* 0x100fe200078e0a00 */
[----:B------:R-:W-:Y:S01]  /*5d20*/  ISETP.GE.AND P1, PT, R14, RZ, PT ;  /* 0x000000ff0e00720c */ /* 0x000fe20003f26270 */
[----:B------:R-:W-:Y:S01]  /*5d30*/  IMAD R141, R0, R8, R141 ;  /* 0x00000008008d7224 */ /* 0x000fe200078e028d */
[----:B------:R-:W-:Y:S01]  /*5d40*/  IABS R14, R44 ;  /* 0x0000002c000e7213 */ /* 0x000fe20000000000 */
[--C-:B------:R-:W-:Y:S01]  /*5d50*/  @!P3 IMAD.IADD R17, R17, 0x1, -R0.reuse ;  /* 0x000000011111b824 */ /* 0x100fe200078e0a00 */
[----:B------:R-:W-:Y:S01]  /*5d60*/  ISETP.GE.AND P3, PT, R16, RZ, PT ;  /* 0x000000ff1000720c */ /* 0x000fe20003f66270 */
[----:B------:R-:W-:Y:S01]  /*5d70*/  @!P6 IMAD.IADD R15, R15, 0x1, -R0 ;  /* 0x000000010f0fe824 */ /* 0x000fe200078e0a00 */
[----:B------:R-:W-:Y:S01]  /*5d80*/  IABS R16, R48 ;  /* 0x0000003000107213 */ /* 0x000fe20000000000 */
[----:B------:R-:W-:Y:S01]  /*5d90*/  IMAD.MOV R11, RZ, RZ, -R11 ;  /* 0x000000ffff0b7224 */ /* 0x000fe200078e0a0b */
[C---:B------:R-:W-:Y:S01]  /*5da0*/  ISETP.GT.U32.AND P6, PT, R0.reuse, R141, PT ;  /* 0x0000008d0000720c */ /* 0x040fe20003fc4070 */
[----:B------:R-:W-:Y:S01]  /*5db0*/  @!P2 IMAD.MOV R12, RZ, RZ, -R12 ;  /* 0x000000ffff0ca224 */ /* 0x000fe200078e0a0c */
[C---:B------:R-:W-:Y:S01]  /*5dc0*/  ISETP.GT.U32.AND P2, PT, R0.reuse, R19, PT ;  /* 0x000000130000720c */ /* 0x040fe20003f44070 */
[----:B------:R-:W-:Y:S01]  /*5dd0*/  @!P4 IMAD.MOV R151, RZ, RZ, -R151 ;  /* 0x000000ffff97c224 */ /* 0x000fe200078e0a97 */
[C---:B------:R-:W-:Y:S01]  /*5de0*/  ISETP.GT.U32.AND P4, PT, R0.reuse, R145, PT ;  /* 0x000000910000720c */ /* 0x040fe20003f84070 */
[----:B------:R-:W-:Y:S01]  /*5df0*/  @!P0 IMAD.MOV R23, RZ, RZ, -R23 ;  /* 0x000000ffff178224 */ /* 0x000fe200078e0a17 */
[----:B------:R-:W-:Y:S01]  /*5e00*/  ISETP.GT.U32.AND P0, PT, R0, R17, PT ;  /* 0x000000110000720c */ /* 0x000fe20003f04070 */
[----:B------:R-:W-:-:S04]  /*5e10*/  IMAD.HI.U32 R2, R3, R139, RZ ;  /* 0x0000008b03027227 */ /* 0x000fc800078e00ff */
[----:B------:R-:W-:-:S04]  /*5e20*/  IMAD.HI.U32 R5, R3, R14, RZ ;  /* 0x0000000e03057227 */ /* 0x000fc800078e00ff */
[----:B------:R-:W-:-:S04]  /*5e30*/  IMAD.HI.U32 R8, R3, R137, RZ ;  /* 0x0000008903087227 */ /* 0x000fc800078e00ff */
[----:B------:R-:W-:Y:S02]  /*5e40*/  IMAD R13, R0, R11, R13 ;  /* 0x0000000b000d7224 */ /* 0x000fe400078e020d */
[----:B------:R-:W-:-:S04]  /*5e50*/  IMAD.HI.U32 R11, R3, R16, RZ ;  /* 0x00000010030b7227 */ /* 0x000fc800078e00ff */
[----:B------:R-:W-:Y:S02]  /*5e60*/  IMAD.MOV R2, RZ, RZ, -R2 ;  /* 0x000000ffff027224 */ /* 0x000fe400078e0a02 */
[----:B------:R-:W-:Y:S02]  /*5e70*/  IMAD.MOV R5, RZ, RZ, -R5 ;  /* 0x000000ffff057224 */ /* 0x000fe400078e0a05 */
[----:B------:R-:W-:Y:S02]  /*5e80*/  IMAD.MOV R8, RZ, RZ, -R8 ;  /* 0x000000ffff087224 */ /* 0x000fe400078e0a08 */
[----:B------:R-:W-:Y:S01]  /*5e90*/  @!P5 IMAD.MOV R149, RZ, RZ, -R149 ;  /* 0x000000ffff95d224 */ /* 0x000fe200078e0a95 */
[C---:B------:R-:W-:Y:S01]  /*5ea0*/  ISETP.GT.U32.AND P5, PT, R0.reuse, R143, PT ;  /* 0x0000008f0000720c */ /* 0x040fe20003fa4070 */
[----:B------:R-:W-:Y:S02]  /*5eb0*/  IMAD.MOV R18, RZ, RZ, -R11 ;  /* 0x000000ffff127224 */ /* 0x000fe400078e0a0b */
[----:B------:R-:W-:-:S02]  /*5ec0*/  IMAD R139, R0, R2, R139 ;  /* 0x00000002008b7224 */ /* 0x000fc400078e028b */
[C---:B------:R-:W-:Y:S02]  /*5ed0*/  IMAD R11, R0.reuse, R5, R14 ;  /* 0x00000005000b7224 */ /* 0x040fe400078e020e */
[C---:B------:R-:W-:Y:S01]  /*5ee0*/  IMAD R137, R0.reuse, R8, R137 ;  /* 0x0000000800897224 */ /* 0x040fe200078e0289 */
[----:B------:R-:W-:Y:S01]  /*5ef0*/  LOP3.LUT R8, RZ, R9, RZ, 0x33, !PT ;  /* 0x00000009ff087212 */ /* 0x000fe200078e33ff */
[--C-:B------:R-:W-:Y:S02]  /*5f00*/  @!P6 IMAD.IADD R141, R141, 0x1, -R0.reuse ;  /* 0x000000018d8de824 */ /* 0x100fe400078e0a00 */
[----:B------:R-:W-:Y:S01]  /*5f10*/  @!P1 IMAD.MOV R21, RZ, RZ, -R21 ;  /* 0x000000ffff159224 */ /* 0x000fe200078e0a15 */
[C---:B------:R-:W-:Y:S01]  /*5f20*/  ISETP.GT.U32.AND P1, PT, R0.reuse, R15, PT ;  /* 0x0000000f0000720c */ /* 0x040fe20003f24070 */
[----:B------:R-:W-:Y:S01]  /*5f30*/  @!P3 IMAD.MOV R147, RZ, RZ, -R147 ;  /* 0x000000ffff93b224 */ /* 0x000fe200078e0a93 */
[C---:B------:R-:W-:Y:S01]  /*5f40*/  ISETP.GT.U32.AND P3, PT, R0.reuse, R13, PT ;  /* 0x0000000d0000720c */ /* 0x040fe20003f64070 */
[--C-:B------:R-:W-:Y:S01]  /*5f50*/  @!P2 IMAD.IADD R19, R19, 0x1, -R0.reuse ;  /* 0x000000011313a824 */ /* 0x100fe200078e0a00 */
[C---:B------:R-:W-:Y:S01]  /*5f60*/  ISETP.GT.U32.AND P2, PT, R0.reuse, R139, PT ;  /* 0x0000008b0000720c */ /* 0x040fe20003f44070 */
[--C-:B------:R-:W-:Y:S01]  /*5f70*/  @!P4 IMAD.IADD R145, R145, 0x1, -R0.reuse ;  /* 0x000000019191c824 */ /* 0x100fe200078e0a00 */
[C---:B------:R-:W-:Y:S01]  /*5f80*/  ISETP.GT.U32.AND P4, PT, R0.reuse, R11, PT ;  /* 0x0000000b0000720c */ /* 0x040fe20003f84070 */
[----:B------:R-:W-:Y:S01]  /*5f90*/  @!P0 IMAD.IADD R17, R17, 0x1, -R0 ;  /* 0x0000000111118824 */ /* 0x000fe200078e0a00 */
[C---:B------:R-:W-:Y:S01]  /*5fa0*/  ISETP.GT.U32.AND P0, PT, R0.reuse, R137, PT ;  /* 0x000000890000720c */ /* 0x040fe20003f04070 */
[----:B------:R-:W-:Y:S01]  /*5fb0*/  IMAD.HI.U32 R2, R3, R20, RZ ;  /* 0x0000001403027227 */ /* 0x000fe200078e00ff */
[----:B------:R-:W-:-:S03]  /*5fc0*/  ISETP.GT.U32.AND P6, PT, R0, R141, PT ;  /* 0x0000008d0000720c */ /* 0x000fc60003fc4070 */
[C---:B------:R-:W-:Y:S02]  /*5fd0*/  IMAD R3, R0.reuse, R18, R16 ;  /* 0x0000001200037224 */ /* 0x040fe400078e0210 */
[----:B------:R-:W-:Y:S02]  /*5fe0*/  @!P5 IMAD.IADD R143, R143, 0x1, -R0 ;  /* 0x000000018f8fd824 */ /* 0x000fe400078e0a00 */
[----:B------:R-:W-:Y:S01]  /*5ff0*/  IMAD.MOV R5, RZ, RZ, -R2 ;  /* 0x000000ffff057224 */ /* 0x000fe200078e0a02 */
[----:B------:R-:W-:Y:S01]  /*6000*/  ISETP.GT.U32.AND P5, PT, R0, R3, PT ;  /* 0x000000030000720c */ /* 0x000fe20003fa4070 */
[----:B------:R-:W-:Y:S01]  /*6010*/  @!P1 IMAD.IADD R15, R15, 0x1, -R0 ;  /* 0x000000010f0f9824 */ /* 0x000fe200078e0a00 */
[----:B------:R-:W-:Y:S01]  /*6020*/  ISETP.GE.AND P1, PT, R24, RZ, PT ;  /* 0x000000ff1800720c */ /* 0x000fe20003f26270 */
[----:B------:R-:W-:Y:S01]  /*6030*/  IMAD R14, R0, R5, R20 ;  /* 0x00000005000e7224 */ /* 0x000fe200078e0214 */
[----:B------:R-:W-:Y:S01]  /*6040*/  SHF.R.U32.HI R2, RZ, 0x6, R7 ;  /* 0x00000006ff027819 */ /* 0x000fe20000011607 */
[--C-:B------:R-:W-:Y:S01]  /*6050*/  @!P3 IMAD.IADD R13, R13, 0x1, -R0.reuse ;  /* 0x000000010d0db824 */ /* 0x100fe200078e0a00 */
[----:B------:R-:W-:Y:S01]  /*6060*/  ISETP.GE.AND P3, PT, R26, RZ, PT ;  /* 0x000000ff1a00720c */ /* 0x000fe20003f66270 */
[--C-:B------:R-:W-:Y:S01]  /*6070*/  @!P2 IMAD.IADD R139, R139, 0x1, -R0.reuse ;  /* 0x000000018b8ba824 */ /* 0x100fe200078e0a00 */
[----:B------:R-:W-:Y:S01]  /*6080*/  ISETP.GE.AND P2, PT, R32, RZ, PT ;  /* 0x000000ff2000720c */ /* 0x000fe20003f46270 */
[--C-:B------:R-:W-:Y:S01]  /*6090*/  @!P4 IMAD.IADD R11, R11, 0x1, -R0.reuse ;  /* 0x000000010b0bc824 */ /* 0x100fe200078e0a00 */
[----:B------:R-:W-:Y:S01]  /*60a0*/  ISETP.GE.AND P4, PT, R34, RZ, PT ;  /* 0x000000ff2200720c */ /* 0x000fe20003f86270 */
[--C-:B------:R-:W-:Y:S01]  /*60b0*/  @!P0 IMAD.IADD R137, R137, 0x1, -R0.reuse ;  /* 0x0000000189898824 */ /* 0x100fe200078e0a00 */
[----:B------:R-:W-:Y:S01]  /*60c0*/  ISETP.GE.AND P0, PT, R36, RZ, PT ;  /* 0x000000ff2400720c */ /* 0x000fe20003f06270 */
[--C-:B------:R-:W-:Y:S01]  /*60d0*/  @!P6 IMAD.IADD R141, R141, 0x1, -R0.reuse ;  /* 0x000000018d8de824 */ /* 0x100fe200078e0a00 */
[----:B------:R-:W-:Y:S01]  /*60e0*/  ISETP.GT.U32.AND P6, PT, R0, R14, PT ;  /* 0x0000000e0000720c */ /* 0x000fe20003fc4070 */
[--C-:B------:R-:W-:Y:S01]  /*60f0*/  @!P5 IMAD.IADD R3, R3, 0x1, -R0.reuse ;  /* 0x000000010303d824 */ /* 0x100fe200078e0a00 */
[----:B------:R-:W-:Y:S01]  /*6100*/  ISETP.GE.AND P5, PT, R38, RZ, PT ;  /* 0x000000ff2600720c */ /* 0x000fe20003fa6270 */
[----:B------:R-:W-:Y:S01]  /*6110*/  @!P1 IMAD.MOV R19, RZ, RZ, -R19 ;  /* 0x000000ffff139224 */ /* 0x000fe200078e0a13 */
[C---:B------:R-:W-:Y:S01]  /*6120*/  ISETP.GT.U32.AND P1, PT, R0.reuse, R13, PT ;  /* 0x0000000d0000720c */ /* 0x040fe20003f24070 */
[----:B------:R-:W-:Y:S01]  /*6130*/  @!P3 IMAD.MOV R145, RZ, RZ, -R145 ;  /* 0x000000ffff91b224 */ /* 0x000fe200078e0a91 */
[C---:B------:R-:W-:Y:S01]  /*6140*/  ISETP.GT.U32.AND P3, PT, R0.reuse, R139, PT ;  /* 0x0000008b0000720c */ /* 0x040fe20003f64070 */
[----:B------:R-:W-:Y:S01]  /*6150*/  @!P2 IMAD.MOV R17, RZ, RZ, -R17 ;  /* 0x000000ffff11a224 */ /* 0x000fe200078e0a11 */
[C---:B------:R-:W-:Y:S01]  /*6160*/  ISETP.GT.U32.AND P2, PT, R0.reuse, R11, PT ;  /* 0x0000000b0000720c */ /* 0x040fe20003f44070 */
[----:B------:R-:W-:Y:S01]  /*6170*/  @!P4 IMAD.MOV R143, RZ, RZ, -R143 ;  /* 0x000000ffff8fc224 */ /* 0x000fe200078e0a8f */
[C---:B------:R-:W-:Y:S01]  /*6180*/  ISETP.GT.U32.AND P4, PT, R0.reuse, R137, PT ;  /* 0x000000890000720c */ /* 0x040fe20003f84070 */
[----:B------:R-:W-:Y:S01]  /*6190*/  @!P0 IMAD.MOV R15, RZ, RZ, -R15 ;  /* 0x000000ffff0f8224 */ /* 0x000fe200078e0a0f */
[----:B------:R-:W-:Y:S01]  /*61a0*/  ISETP.GT.U32.AND P0, PT, R0, R3, PT ;  /* 0x000000030000720c */ /* 0x000fe20003f04070 */
[----:B------:R-:W1:Y:S01]  /*61b0*/  LDC R5, c[0x0][0x3a0] ;  /* 0x0000e800ff057b82 */ /* 0x000e620000000800 */
[--C-:B------:R-:W-:Y:S01]  /*61c0*/  @!P6 IMAD.IADD R14, R14, 0x1, -R0.reuse ;  /* 0x000000010e0ee824 */ /* 0x100fe200078e0a00 */
[----:B------:R-:W-:Y:S01]  /*61d0*/  ISETP.GE.AND P6, PT, R40, RZ, PT ;  /* 0x000000ff2800720c */ /* 0x000fe20003fc6270 */
[----:B------:R-:W-:Y:S01]  /*61e0*/  @!P5 IMAD.MOV R141, RZ, RZ, -R141 ;  /* 0x000000ffff8dd224 */ /* 0x000fe200078e0a8d */
[----:B------:R-:W-:Y:S01]  /*61f0*/  SGXT.U32 R2, R2, 0x1 ;  /* 0x000000010202781a */ /* 0x000fe20000000000 */
[--C-:B------:R-:W-:Y:S01]  /*6200*/  @!P1 IMAD.IADD R13, R13, 0x1, -R0.reuse ;  /* 0x000000010d0d9824 */ /* 0x100fe200078e0a00 */
[----:B------:R-:W-:Y:S01]  /*6210*/  ISETP.GT.U32.AND P5, PT, R0, R14, PT ;  /* 0x0000000e0000720c */ /* 0x000fe20003fa4070 */
        /* <DEDUP_REMOVED lines=8> */
[----:B------:R-:W-:Y:S01]  /*62a0*/  @!P6 IMAD.MOV R13, RZ, RZ, -R13 ;  /* 0x000000ffff0de224 */ /* 0x000fe200078e0a0d */
[----:B------:R-:W-:Y:S01]  /*62b0*/  ISETP.GE.AND P0, PT, R22, RZ, PT ;  /* 0x000000ff1600720c */ /* 0x000fe20003f06270 */
[----:B----4-:R-:W-:Y:S01]  /*62c0*/  IMAD R7, R4, UR4, RZ ;  /* 0x0000000404077c24 */ /* 0x010fe2000f8e02ff */
[----:B------:R-:W-:Y:S01]  /*62d0*/  ISETP.NE.AND P6, PT, R9, RZ, PT ;  /* 0x000000ff0900720c */ /* 0x000fe20003fc5270 */
[----:B------:R-:W-:Y:S01]  /*62e0*/  @!P5 IMAD.IADD R14, R14, 0x1, -R0 ;  /* 0x000000010e0ed824 */ /* 0x000fe200078e0a00 */
[----:B------:R-:W-:Y:S01]  /*62f0*/  LOP3.LUT R252, R2, 0x2, RZ, 0xfc, !PT ;  /* 0x0000000202fc7812 */ /* 0x000fe200078efcff */
[----:B------:R-:W-:Y:S01]  /*6300*/  IMAD.MOV.U32 R9, RZ, RZ, R3 ;  /* 0x000000ffff097224 */ /* 0x000fe200078e0003 */
[C---:B------:R-:W-:Y:S01]  /*6310*/  SEL R42, R8.reuse, R229, !P6 ;  /* 0x000000e5082a7207 */ /* 0x040fe20007000000 */
[----:B------:R-:W-:Y:S01]  /*6320*/  IMAD.MOV.U32 R3, RZ, RZ, R14 ;  /* 0x000000ffff037224 */ /* 0x000fe200078e000e */
[C---:B------:R-:W-:Y:S01]  /*6330*/  SEL R94, R8.reuse, R27, !P6 ;  /* 0x0000001b085e7207 */ /* 0x040fe20007000000 */
[----:B-1----:R-:W-:Y:S01]  /*6340*/  VIADD R229, R5, 0x1f ;  /* 0x0000001f05e57836 */ /* 0x002fe20000000000 */
[C---:B------:R-:W-:Y:S01]  /*6350*/  SEL R26, R8.reuse, R25, !P6 ;  /* 0x00000019081a7207 */ /* 0x040fe20007000000 */
[----:B------:R-:W-:Y:S01]  /*6360*/  @!P1 IMAD.MOV R139, RZ, RZ, -R139 ;  /* 0x000000ffff8b9224 */ /* 0x000fe200078e0a8b */
[C---:B------:R-:W-:Y:S01]  /*6370*/  SEL R96, R8.reuse, R29, !P6 ;  /* 0x0000001d08607207 */ /* 0x040fe20007000000 */
[----:B------:R-:W-:Y:S01]  /*6380*/  @!P3 IMAD.MOV R11, RZ, RZ, -R11 ;  /* 0x000000ffff0bb224 */ /* 0x000fe200078e0a0b */
[----:B------:R-:W-:Y:S01]  /*6390*/  ISETP.GT.AND P3, PT, R229, 0x1f, PT ;  /* 0x0000001fe500780c */ /* 0x000fe20003f64270 */
[----:B------:R-:W-:Y:S01]  /*63a0*/  @!P2 IMAD.MOV R137, RZ, RZ, -R137 ;  /* 0x000000ffff89a224 */ /* 0x000fe200078e0a89 */
[C---:B------:R-:W-:Y:S01]  /*63b0*/  SEL R98, R8.reuse, R31, !P6 ;  /* 0x0000001f08627207 */ /* 0x040fe20007000000 */
[----:B------:R-:W-:Y:S01]  /*63c0*/  @!P4 IMAD.MOV R9, RZ, RZ, -R9 ;  /* 0x000000ffff09c224 */ /* 0x000fe200078e0a09 */
[C---:B------:R-:W-:Y:S01]  /*63d0*/  SEL R100, R8.reuse, R33, !P6 ;  /* 0x0000002108647207 */ /* 0x040fe20007000000 */
[----:B------:R-:W-:Y:S01]  /*63e0*/  @!P0 IMAD.MOV R3, RZ, RZ, -R3 ;  /* 0x000000ffff038224 */ /* 0x000fe200078e0a03 */
[----:B------:R-:W-:Y:S01]  /*63f0*/  LEA R242, P0, R7, UR8, 0x2 ;  /* 0x0000000807f27c11 */ /* 0x000fe2000f8010ff */
[----:B------:R1:W-:Y:S01]  /*6400*/  STL [R1+0x150], R7 ;  /* 0x0001500701007387 */ /* 0x0003e20000100800 */
[----:B------:R-:W-:Y:S01]  /*6410*/  SEL R102, R8, R35, !P6 ;  /* 0x0000002308667207 */ /* 0x000fe20007000000 */
[----:B------:R-:W-:Y:S01]  /*6420*/  IMAD R94, R94, UR5, RZ ;  /* 0x000000055e5e7c24 */ /* 0x000fe2000f8e02ff */
        /* <DEDUP_REMOVED lines=52> */
[C---:B------:R-:W-:Y:S01]  /*6770*/  SEL R99, R8.reuse, R99, !P6 ;  /* 0x0000006308637207 */ /* 0x040fe20007000000 */
        /* <DEDUP_REMOVED lines=53> */
[----:B------:R-:W-:Y:S01]  /*6ad0*/  SEL R79, R8, R155, !P6 ;  /* 0x0000009b084f7207 */ /* 0x000fe20007000000 */
[----:B------:R-:W-:Y:S01]  /*6ae0*/  IMAD R160, R42, UR5, RZ ;  /* 0x000000052aa07c24 */ /* 0x000fe2000f8e02ff */
[C---:B------:R-:W-:Y:S01]  /*6af0*/  SEL R78, R8.reuse, R157, !P6 ;  /* 0x0000009d084e7207 */ /* 0x040fe20007000000 */
[----:B------:R-:W-:Y:S01]  /*6b00*/  IMAD R190, R27, UR5, RZ ;  /* 0x000000051bbe7c24 */ /* 0x000fe2000f8e02ff */
[----:B------:R-:W-:Y:S01]  /*6b10*/  SEL R77, R8, R159, !P6 ;  /* 0x0000009f084d7207 */ /* 0x000fe20007000000 */
[----:B------:R-:W-:Y:S01]  /*6b20*/  IMAD R192, R26, UR5, RZ ;  /* 0x000000051ac07c24 */ /* 0x000fe2000f8e02ff */
[C---:B------:R-:W-:Y:S01]  /*6b30*/  SEL R76, R8.reuse, R161, !P6 ;  /* 0x000000a1084c7207 */ /* 0x040fe20007000000 */
[----:B------:R-:W-:Y:S01]  /*6b40*/  IMAD R194, R25, UR5, RZ ;  /* 0x0000000519c27c24 */ /* 0x000fe2000f8e02ff */
[C---:B------:R-:W-:Y:S01]  /*6b50*/  SEL R75, R8.reuse, R167, !P6 ;  /* 0x000000a7084b7207 */ /* 0x040fe20007000000 */
[----:B------:R-:W2:Y:S01]  /*6b60*/  LDCU UR4, c[0x0][0x3a0] ;  /* 0x00007400ff0477ac */ /* 0x000ea20008000800 */
[----:B------:R-:W-:-:S02]  /*6b70*/  SEL R74, R8, R163, !P6 ;  /* 0x000000a3084a7207 */ /* 0x000fc40007000000 */
[C---:B------:R-:W-:Y:S02]  /*6b80*/  SEL R73, R8.reuse, R165, !P6 ;  /* 0x000000a508497207 */ /* 0x040fe40007000000 */
[C---:B------:R-:W-:Y:S02]  /*6b90*/  SEL R72, R8.reuse, R169, !P6 ;  /* 0x000000a908487207 */ /* 0x040fe40007000000 */
[C---:B------:R-:W-:Y:S02]  /*6ba0*/  SEL R71, R8.reuse, R171, !P6 ;  /* 0x000000ab08477207 */ /* 0x040fe40007000000 */
[C---:B------:R-:W-:Y:S01]  /*6bb0*/  SEL R70, R8.reuse, R175, !P6 ;  /* 0x000000af08467207 */ /* 0x040fe20007000000 */
[----:B------:R-:W-:Y:S01]  /*6bc0*/  IMAD R175, R73, UR5, RZ ;  /* 0x0000000549af7c24 */ /* 0x000fe2000f8e02ff */
[----:B------:R-:W-:Y:S01]  /*6bd0*/  SEL R69, R8, R173, !P6 ;  /* 0x000000ad08457207 */ /* 0x000fe20007000000 */
        /* <DEDUP_REMOVED lines=38> */
[----:B--2---:R-:W-:Y:S01]  /*6e40*/  UIADD3 UR4, UPT, UPT, UR4, -0x40, URZ ;  /* 0xffffffc004047890 */ /* 0x004fe2000fffe0ff */
[----:B------:R-:W-:-:S02]  /*6e50*/  SEL R49, R8, R215, !P6 ;  /* 0x000000d708317207 */ /* 0x000fc40007000000 */
[C---:B------:R-:W-:Y:S02]  /*6e60*/  SEL R48, R8.reuse, R217, !P6 ;  /* 0x000000d908307207 */ /* 0x040fe40007000000 */
[C---:B------:R-:W-:Y:S02]  /*6e70*/  SEL R47, R8.reuse, R219, !P6 ;  /* 0x000000db082f7207 */ /* 0x040fe40007000000 */
[C---:B------:R-:W-:Y:S02]  /*6e80*/  SEL R46, R8.reuse, R221, !P6 ;  /* 0x000000dd082e7207 */ /* 0x040fe40007000000 */
[C---:B------:R-:W-:Y:S02]  /*6e90*/  SEL R45, R8.reuse, R223, !P6 ;  /* 0x000000df082d7207 */ /* 0x040fe40007000000 */
        /* <DEDUP_REMOVED lines=61> */
[----:B------:R-:W-:Y:S01]  /*7270*/  VIADD R137, R5, 0xffffffe0 ;  /* 0xffffffe005897836 */ /* 0x000fe20000000000 */
[----:B------:R-:W-:Y:S01]  /*7280*/  SEL R9, R8, R9, !P6 ;  /* 0x0000000908097207 */ /* 0x000fe20007000000 */
[----:B------:R-:W-:Y:S01]  /*7290*/  IMAD R222, R12, UR5, RZ ;  /* 0x000000050cde7c24 */ /* 0x000fe2000f8e02ff */
[----:B------:R-:W-:Y:S01]  /*72a0*/  SEL R8, R8, R3, !P6 ;  /* 0x0000000308087207 */ /* 0x000fe20007000000 */
[----:B------:R-:W-:Y:S01]  /*72b0*/  IMAD R221, R11, UR5, RZ ;  /* 0x000000050bdd7c24 */ /* 0x000fe2000f8e02ff */
[----:B------:R-:W-:Y:S01]  /*72c0*/  LEA.HI.X.SX32 R3, R7, UR9, 0x2, P0 ;  /* 0x0000000907037c11 */ /* 0x000fe200080f16ff */
[----:B------:R-:W-:Y:S01]  /*72d0*/  IMAD R220, R10, UR5, RZ ;  /* 0x000000050adc7c24 */ /* 0x000fe2000f8e02ff */
[C---:B------:R-:W-:Y:S01]  /*72e0*/  LOP3.LUT R241, R2.reuse, 0x8, RZ, 0xfc, !PT ;  /* 0x0000000802f17812 */ /* 0x040fe200078efcff */
[----:B------:R-:W-:Y:S01]  /*72f0*/  IMAD R213, R9, UR5, RZ ;  /* 0x0000000509d57c24 */ /* 0x000fe2000f8e02ff */
[----:B------:R-:W-:-:S02]  /*7300*/  ISETP.GE.AND P2, PT, R2, R5, PT ;  /* 0x000000050200720c */ /* 0x000fc40003f46270 */
[----:B------:R-:W-:Y:S02]  /*7310*/  SEL R6, RZ, 0x4, !P3 ;  /* 0x00000004ff067807 */ /* 0x000fe40005800000 */
[----:B------:R-:W-:Y:S02]  /*7320*/  LOP3.LUT R239, R2, 0xc, RZ, 0xfc, !PT ;  /* 0x0000000c02ef7812 */ /* 0x000fe400078efcff */
[----:B------:R-:W-:Y:S02]  /*7330*/  ISETP.GE.AND P0, PT, R252, R5, PT ;  /* 0x00000005fc00720c */ /* 0x000fe40003f06270 */
[C---:B------:R-:W-:Y:S02]  /*7340*/  LOP3.LUT R245, R2.reuse, 0x4, RZ, 0xfc, !PT ;  /* 0x0000000402f57812 */ /* 0x040fe400078efcff */
[C---:B------:R-:W-:Y:S02]  /*7350*/  LOP3.LUT R238, R2.reuse, 0xe, RZ, 0xfc, !PT ;  /* 0x0000000e02ee7812 */ /* 0x040fe400078efcff */
[----:B------:R-:W-:-:S02]  /*7360*/  LOP3.LUT R243, R2, 0x6, RZ, 0xfc, !PT ;  /* 0x0000000602f37812 */ /* 0x000fc400078efcff */
[-C--:B------:R-:W-:Y:S02]  /*7370*/  ISETP.GE.AND P4, PT, R241, R5.reuse, PT ;  /* 0x00000005f100720c */ /* 0x080fe40003f86270 */
[C---:B------:R-:W-:Y:S02]  /*7380*/  SEL R146, R6.reuse, RZ, !P2 ;  /* 0x000000ff06927207 */ /* 0x040fe40005000000 */
[-C--:B------:R-:W-:Y:S02]  /*7390*/  ISETP.GE.AND P2, PT, R239, R5.reuse, PT ;  /* 0x00000005ef00720c */ /* 0x080fe40003f46270 */
[----:B-1----:R-:W-:Y:S01]  /*73a0*/  SEL R7, R6, RZ, !P0 ;  /* 0x000000ff06077207 */ /* 0x002fe20004000000 */
[----:B------:R-:W-:Y:S01]  /*73b0*/  STL [R1+0xc0], R146 ;  /* 0x0000c09201007387 */ /* 0x000fe20000100800 */
[-C--:B------:R-:W-:Y:S02]  /*73c0*/  ISETP.GE.AND P1, PT, R245, R5.reuse, PT ;  /* 0x00000005f500720c */ /* 0x080fe40003f26270 */
[----:B------:R-:W-:Y:S01]  /*73d0*/  ISETP.GE.AND P0, PT, R238, R5, PT ;  /* 0x00000005ee00720c */ /* 0x000fe20003f06270 */
[----:B------:R-:W-:Y:S01]  /*73e0*/  STL [R1+0xbc], R7 ;  /* 0x0000bc0701007387 */ /* 0x000fe20000100800 */
[----:B------:R-:W-:-:S02]  /*73f0*/  LOP3.LUT R237, R2, 0x10, RZ, 0xfc, !PT ;  /* 0x0000001002ed7812 */ /* 0x000fc400078efcff */
[----:B------:R-:W-:Y:S02]  /*7400*/  ISETP.GE.AND P6, PT, R243, R5, PT ;  /* 0x00000005f300720c */ /* 0x000fe40003fc6270 */
[----:B------:R-:W-:Y:S02]  /*7410*/  LOP3.LUT R236, R2, 0x12, RZ, 0xfc, !PT ;  /* 0x0000001202ec7812 */ /* 0x000fe400078efcff */
[C---:B------:R-:W-:Y:S02]  /*7420*/  SEL R212, R6.reuse, RZ, !P4 ;  /* 0x000000ff06d47207 */ /* 0x040fe40006000000 */
[----:B------:R-:W-:Y:S02]  /*7430*/  SEL R138, R6, RZ, !P2 ;  /* 0x000000ff068a7207 */ /* 0x000fe40005000000 */
[----:B------:R-:W-:Y:S01]  /*7440*/  LOP3.LUT R240, R2, 0xa, RZ, 0xfc, !PT ;  /* 0x0000000a02f07812 */ /* 0x000fe200078efcff */
[----:B------:R-:W-:Y:S01]  /*7450*/  STL [R1+0xb8], R212 ;  /* 0x0000b8d401007387 */ /* 0x000fe20000100800 */
[----:B------:R-:W-:-:S02]  /*7460*/  SEL R148, R6, RZ, !P1 ;  /* 0x000000ff06947207 */ /* 0x000fc40004800000 */
[C---:B------:R-:W-:Y:S01]  /*7470*/  SEL R136, R6.reuse, RZ, !P0 ;  /* 0x000000ff06887207 */ /* 0x040fe20004000000 */
[----:B------:R1:W-:Y:S01]  /*7480*/  STL [R1+0xd8], R138 ;  /* 0x0000d88a01007387 */ /* 0x0003e20000100800 */
[-C--:B------:R-:W-:Y:S02]  /*7490*/  ISETP.GE.AND P1, PT, R237, R5.reuse, PT ;  /* 0x00000005ed00720c */ /* 0x080fe40003f26270 */
[----:B------:R-:W-:Y:S01]  /*74a0*/  SEL R150, R6, RZ, !P6 ;  /* 0x000000ff06967207 */ /* 0x000fe20007000000 */
[----:B------:R2:W-:Y:S01]  /*74b0*/  STL [R1+0xd4], R136 ;  /* 0x0000d48801007387 */ /* 0x0005e20000100800 */
[-C--:B------:R-:W-:Y:S02]  /*74c0*/  ISETP.GE.AND P6, PT, R236, R5.reuse, PT ;  /* 0x00000005ec00720c */ /* 0x080fe40003fc6270 */
[----:B------:R-:W-:Y:S02]  /*74d0*/  LOP3.LUT R235, R2, 0x14, RZ, 0xfc, !PT ;  /* 0x0000001402eb7812 */ /* 0x000fe400078efcff */
[----:B------:R-:W-:-:S02]  /*74e0*/  ISETP.GE.AND P3, PT, R240, R5, PT ;  /* 0x00000005f000720c */ /* 0x000fc40003f66270 */
[----:B------:R-:W-:Y:S02]  /*74f0*/  LOP3.LUT R234, R2, 0x16, RZ, 0xfc, !PT ;  /* 0x0000001602ea7812 */ /* 0x000fe400078efcff */
[C---:B-1----:R-:W-:Y:S02]  /*7500*/  SEL R138, R6.reuse, RZ, !P1 ;  /* 0x000000ff068a7207 */ /* 0x042fe40004800000 */
[----:B--2---:R-:W-:Y:S02]  /*7510*/  SEL R136, R6, RZ, !P6 ;  /* 0x000000ff06887207 */ /* 0x004fe40007000000 */
[----:B------:R-:W-:Y:S01]  /*7520*/  LEA R0, P5, R244, UR10, 0x2 ;  /* 0x0000000af4007c11 */ /* 0x000fe2000f8a10ff */
[----:B------:R-:W-:Y:S01]  /*7530*/  STL [R1+0xe0], R138 ;  /* 0x0000e08a01007387 */ /* 0x000fe20000100800 */
[C---:B------:R-:W-:Y:S02]  /*7540*/  LOP3.LUT R233, R2.reuse, 0x18, RZ, 0xfc, !PT ;  /* 0x0000001802e97812 */ /* 0x040fe400078efcff */
[C---:B------:R-:W-:Y:S01]  /*7550*/  LOP3.LUT R232, R2.reuse, 0x1a, RZ, 0xfc, !PT ;  /* 0x0000001a02e87812 */ /* 0x040fe200078efcff */
[----:B------:R1:W-:Y:S01]  /*7560*/  STL [R1+0xdc], R136 ;  /* 0x0000dc8801007387 */ /* 0x0003e20000100800 */
[----:B------:R-:W-:-:S02]  /*7570*/  LOP3.LUT R231, R2, 0x1c, RZ, 0xfc, !PT ;  /* 0x0000001c02e77812 */ /* 0x000fc400078efcff */
[----:B------:R-:W-:Y:S02]  /*7580*/  LOP3.LUT R226, R2, 0x1e, RZ, 0xfc, !PT ;  /* 0x0000001e02e27812 */ /* 0x000fe400078efcff */
[-C--:B------:R-:W-:Y:S02]  /*7590*/  ISETP.GE.AND P4, PT, R235, R5.reuse, PT ;  /* 0x00000005eb00720c */ /* 0x080fe40003f86270 */
[----:B------:R-:W-:Y:S02]  /*75a0*/  SEL R227, R6, RZ, !P3 ;  /* 0x000000ff06e37207 */ /* 0x000fe40005800000 */
[-C--:B------:R-:W-:Y:S02]  /*75b0*/  ISETP.GE.AND P3, PT, R234, R5.reuse, PT ;  /* 0x00000005ea00720c */ /* 0x080fe40003f66270 */
[----:B------:R-:W-:Y:S02]  /*75c0*/  LEA.HI.X.SX32 R4, R244, UR11, 0x2, P5 ;  /* 0x0000000bf4047c11 */ /* 0x000fe4000a8f16ff */
[----:B------:R-:W-:-:S02]  /*75d0*/  ISETP.GE.AND P5, PT, R230, R5, PT ;  /* 0x00000005e600720c */ /* 0x000fc40003fa6270 */
[-C--:B------:R-:W-:Y:S02]  /*75e0*/  ISETP.GE.AND P2, PT, R233, R5.reuse, PT ;  /* 0x00000005e900720c */ /* 0x080fe40003f46270 */
[-C--:B------:R-:W-:Y:S02]  /*75f0*/  ISETP.GE.AND P0, PT, R232, R5.reuse, PT ;  /* 0x00000005e800720c */ /* 0x080fe40003f06270 */
[-C--:B------:R-:W-:Y:S02]  /*7600*/  ISETP.GE.AND P1, PT, R231, R5.reuse, PT ;  /* 0x00000005e700720c */ /* 0x080fe40003f26270 */
[----:B------:R-:W-:Y:S02]  /*7610*/  ISETP.GE.AND P6, PT, R226, R5, PT ;  /* 0x00000005e200720c */ /* 0x000fe40003fc6270 */
[C---:B-1----:R-:W-:Y:S02]  /*7620*/  SEL R136, R6.reuse, RZ, !P4 ;  /* 0x000000ff06887207 */ /* 0x042fe40006000000 */
[----:B------:R-:W-:-:S02]  /*7630*/  SEL R5, R6, RZ, !P3 ;  /* 0x000000ff06057207 */ /* 0x000fc40005800000 */
[-C--:B------:R-:W-:Y:S01]  /*7640*/  ISETP.GE.AND P4, PT, R2, R137.reuse, PT ;  /* 0x000000890200720c */ /* 0x080fe20003f86270 */
[----:B------:R1:W-:Y:S01]  /*7650*/  STL [R1+0xf8], R136 ;  /* 0x0000f88801007387 */ /* 0x0003e20000100800 */
[----:B------:R-:W-:-:S03]  /*7660*/  ISETP.GE.AND P3, PT, R230, R137, PT ;  /* 0x00000089e600720c */ /* 0x000fc60003f66270 */
[----:B------:R2:W-:Y:S01]  /*7670*/  STL [R1+0xf4], R5 ;  /* 0x0000f40501007387 */ /* 0x0005e20000100800 */
[----:B------:R-:W-:Y:S02]  /*7680*/  SEL R149, RZ, 0x4, P3 ;  /* 0x00000004ff957807 */ /* 0x000fe40001800000 */
[----:B------:R-:W-:Y:S02]  /*7690*/  ISETP.NE.U32.AND P3, PT, R227, RZ, PT ;  /* 0x000000ffe300720c */ /* 0x000fe40003f65070 */
[----:B-1----:R-:W-:Y:S02]  /*76a0*/  SEL R136, R6, RZ, !P2 ;  /* 0x000000ff06887207 */ /* 0x002fe40005000000 */
[-C--:B------:R-:W-:Y:S02]  /*76b0*/  ISETP.GE.AND P2, PT, R252, R137.reuse, PT ;  /* 0x00000089fc00720c */ /* 0x080fe40003f46270 */
[----:B--2---:R-:W-:Y:S01]  /*76c0*/  SEL R5, R6, RZ, !P0 ;  /* 0x000000ff06057207 */ /* 0x004fe20004000000 */
[----:B------:R1:W-:Y:S01]  /*76d0*/  STL [R1+0xf0], R136 ;  /* 0x0000f08801007387 */ /* 0x0003e20000100800 */
[----:B------:R-:W-:-:S03]  /*76e0*/  ISETP.GE.AND P0, PT, R245, R137, PT ;  /* 0x00000089f500720c */ /* 0x000fc60003f06270 */
[----:B------:R2:W-:Y:S01]  /*76f0*/  STL [R1+0xec], R5 ;  /* 0x0000ec0501007387 */ /* 0x0005e20000100800 */
[----:B------:R-:W-:Y:S02]  /*7700*/  SEL R138, RZ, 0x4, P0 ;  /* 0x00000004ff8a7807 */ /* 0x000fe40000000000 */
[-C--:B------:R-:W-:Y:S02]  /*7710*/  ISETP.GE.AND P0, PT, R237, R137.reuse, PT ;  /* 0x00000089ed00720c */ /* 0x080fe40003f06270 */
[C---:B-1----:R-:W-:Y:S02]  /*7720*/  SEL R136, R6.reuse, RZ, !P1 ;  /* 0x000000ff06887207 */ /* 0x042fe40004800000 */
[-C--:B------:R-:W-:Y:S02]  /*7730*/  ISETP.GE.AND P1, PT, R243, R137.reuse, PT ;  /* 0x00000089f300720c */ /* 0x080fe40003f26270 */
[----:B--2---:R-:W-:Y:S01]  /*7740*/  SEL R5, R6, RZ, !P6 ;  /* 0x000000ff06057207 */ /* 0x004fe20007000000 */
[----:B------:R1:W-:Y:S01]  /*7750*/  STL [R1+0xe8], R136 ;  /* 0x0000e88801007387 */ /* 0x0003e20000100800 */
[----:B------:R-:W-:-:S02]  /*7760*/  ISETP.GE.AND P6, PT, R241, R137, PT ;  /* 0x00000089f100720c */ /* 0x000fc40003fc6270 */
[----:B------:R-:W-:Y:S01]  /*7770*/  SEL R6, R6, RZ, !P5 ;  /* 0x000000ff06067207 */ /* 0x000fe20006800000 */
[----:B------:R2:W-:Y:S01]  /*7780*/  STL [R1+0xe4], R5 ;  /* 0x0000e40501007387 */ /* 0x0005e20000100800 */
[-C--:B------:R-:W-:Y:S02]  /*7790*/  ISETP.GE.AND P5, PT, R240, R137.reuse, PT ;  /* 0x00000089f000720c */ /* 0x080fe40003fa6270 */
[----:B------:R-:W-:Y:S02]  /*77a0*/  SEL R139, RZ, 0x4, P1 ;  /* 0x00000004ff8b7807 */ /* 0x000fe40000800000 */
[-C--:B------:R-:W-:Y:S02]  /*77b0*/  ISETP.GE.AND P1, PT, R236, R137.reuse, PT ;  /* 0x00000089ec00720c */ /* 0x080fe40003f26270 */
[----:B-1----:R-:W-:Y:S02]  /*77c0*/  SEL R136, RZ, 0x4, P2 ;  /* 0x00000004ff887807 */ /* 0x002fe40001000000 */
[----:B------:R-:W-:-:S02]  /*77d0*/  ISETP.GE.AND P2, PT, R238, R137, PT ;  /* 0x00000089ee00720c */ /* 0x000fc40003f46270 */
[----:B--2---:R-:W-:Y:S02]  /*77e0*/  SEL R5, RZ, 0x4, P4 ;  /* 0x00000004ff057807 */ /* 0x004fe40002000000 */
[-C--:B------:R-:W-:Y:S02]  /*77f0*/  ISETP.GE.AND P4, PT, R239, R137.reuse, PT ;  /* 0x00000089ef00720c */ /* 0x080fe40003f86270 */
[----:B------:R-:W-:Y:S02]  /*7800*/  SEL R143, RZ, 0x4, P2 ;  /* 0x00000004ff8f7807 */ /* 0x000fe40001000000 */
[----:B------:R-:W-:Y:S02]  /*7810*/  SEL R142, RZ, 0x4, P4 ;  /* 0x00000004ff8e7807 */ /* 0x000fe40002000000 */
[----:B------:R-:W-:Y:S02]  /*7820*/  ISETP.GE.AND P4, PT, R233, R137, PT ;  /* 0x00000089e900720c */ /* 0x000fe40003f86270 */
[----:B------:R-:W-:-:S02]  /*7830*/  SEL R140, RZ, 0x4, P6 ;  /* 0x00000004ff8c7807 */ /* 0x000fc40003000000 */
[-C--:B------:R-:W-:Y:S02]  /*7840*/  ISETP.GE.AND P2, PT, R232, R137.reuse, PT ;  /* 0x00000089e800720c */ /* 0x080fe40003f46270 */
[-C--:B------:R-:W-:Y:S02]  /*7850*/  ISETP.GE.AND P6, PT, R235, R137.reuse, PT ;  /* 0x00000089eb00720c */ /* 0x080fe40003fc6270 */
[----:B------:R-:W-:Y:S02]  /*7860*/  SEL R141, RZ, 0x4, P5 ;  /* 0x00000004ff8d7807 */ /* 0x000fe40002800000 */
[----:B------:R-:W-:Y:S02]  /*7870*/  SEL R147, RZ, 0x4, P4 ;  /* 0x00000004ff937807 */ /* 0x000fe40002000000 */
[----:B------:R-:W-:Y:S02]  /*7880*/  ISETP.GE.AND P5, PT, R234, R137, PT ;  /* 0x00000089ea00720c */ /* 0x000fe40003fa6270 */
[----:B------:R-:W-:-:S02]  /*7890*/  SEL R144, RZ, 0x4, P0 ;  /* 0x00000004ff907807 */ /* 0x000fc40000000000 */
[----:B------:R-:W-:Y:S02]  /*78a0*/  SEL R145, RZ, 0x4, P1 ;  /* 0x00000004ff917807 */ /* 0x000fe40000800000 */
[----:B------:R-:W-:Y:S02]  /*78b0*/  ISETP.NE.U32.AND P4, PT, R148, RZ, PT ;  /* 0x000000ff9400720c */ /* 0x000fe40003f85070 */
[-C--:B------:R-:W-:Y:S02]  /*78c0*/  ISETP.GE.AND P0, PT, R231, R137.reuse, PT ;  /* 0x00000089e700720c */ /* 0x080fe40003f06270 */
[----:B------:R-:W-:Y:S02]  /*78d0*/  ISETP.GE.AND P1, PT, R226, R137, PT ;  /* 0x00000089e200720c */ /* 0x000fe40003f26270 */
[----:B------:R-:W-:Y:S02]  /*78e0*/  SEL R148, RZ, 0x4, P2 ;  /* 0x00000004ff947807 */ /* 0x000fe40001000000 */
[----:B------:R-:W-:-:S02]  /*78f0*/  SEL R137, RZ, 0x4, P6 ;  /* 0x00000004ff897807 */ /* 0x000fc40003000000 */
[----:B------:R-:W-:Y:S02]  /*7900*/  ISETP.GT.AND P2, PT, R229, 0x3f, PT ;  /* 0x0000003fe500780c */ /* 0x000fe40003f44270 */
[----:B------:R-:W-:Y:S02]  /*7910*/  ISETP.NE.U32.AND P6, PT, R146, RZ, PT ;  /* 0x000000ff9200720c */ /* 0x000fe40003fc5070 */
[----:B------:R-:W-:Y:S02]  /*7920*/  SEL R146, RZ, 0x4, P5 ;  /* 0x00000004ff927807 */ /* 0x000fe40002800000 */
[----:B------:R-:W-:Y:S02]  /*7930*/  ISETP.NE.U32.AND P5, PT, R7, RZ, PT ;  /* 0x000000ff0700720c */ /* 0x000fe40003fa5070 */
[----:B------:R-:W-:Y:S02]  /*7940*/  SEL R7, R5, RZ, P2 ;  /* 0x000000ff05077207 */ /* 0x000fe40001000000 */
[----:B------:R-:W-:-:S02]  /*7950*/  SEL R151, R136, RZ, P2 ;  /* 0x000000ff88977207 */ /* 0x000fc40001000000 */
[----:B------:R-:W-:Y:S01]  /*7960*/  SEL R136, R138, RZ, P2 ;  /* 0x000000ff8a887207 */ /* 0x000fe20001000000 */
[----:B------:R1:W-:Y:S01]  /*7970*/  STL [R1+0x100], R7 ;  /* 0x0001000701007387 */ /* 0x0003e20000100800 */
[----:B------:R-:W-:Y:S01]  /*7980*/  SEL R138, R140, RZ, P2 ;  /* 0x000000ff8c8a7207 */ /* 0x000fe20001000000 */
[----:B------:R-:W-:Y:S01]  /*7990*/  IMAD R140, R52, UR5, RZ ;  /* 0x00000005348c7c24 */ /* 0x000fe2000f8e02ff */
[----:B------:R-:W-:Y:S01]  /*79a0*/  SEL R137, R137, RZ, P2 ;  /* 0x000000ff89897207 */ /* 0x000fe20001000000 */
[----:B------:R2:W-:Y:S01]  /*79b0*/  STL [R1+0xfc], R151 ;  /* 0x0000fc9701007387 */ /* 0x0005e20000100800 */
[----:B------:R-:W-:Y:S02]  /*79c0*/  SEL R5, R149, RZ, P2 ;  /* 0x000000ff95057207 */ /* 0x000fe40001000000 */
[----:B------:R-:W-:Y:S01]  /*79d0*/  ISETP.NE.U32.AND P6, PT, R150, RZ, PT ;  /* 0x000000ff9600720c */ /* 0x000fe20003fc5070 */
[----:B------:R3:W-:Y:S01]  /*79e0*/  STL [R1+0x104], R136 ;  /* 0x0001048801007387 */ /* 0x0007e20000100800 */
[----:B------:R-:W-:-:S02]  /*79f0*/  SEL R149, RZ, 0x4, P0 ;  /* 0x00000004ff957807 */ /* 0x000fc40000000000 */
[----:B-1----:R-:W-:Y:S01]  /*7a00*/  SEL R7, R139, RZ, P2 ;  /* 0x000000ff8b077207 */ /* 0x002fe20001000000 */
[----:B------:R-:W-:Y:S01]  /*7a10*/  IMAD R139, R56, UR5, RZ ;  /* 0x00000005388b7c24 */ /* 0x000fe2000f8e02ff */
[----:B------:R-:W-:Y:S01]  /*7a20*/  SEL R150, RZ, 0x4, P1 ;  /* 0x00000004ff967807 */ /* 0x000fe20000800000 */
[----:B--2---:R-:W-:Y:S01]  /*7a30*/  IMAD R151, R47, UR5, RZ ;  /* 0x000000052f977c24 */ /* 0x004fe2000f8e02ff */
[-C--:B------:R-:W-:Y:S01]  /*7a40*/  LEA R224, P0, R94, R0.reuse, 0x2 ;  /* 0x000000005ee07211 */ /* 0x080fe200078010ff */
[----:B------:R1:W-:Y:S01]  /*7a50*/  STL [R1+0x108], R7 ;  /* 0x0001080701007387 */ /* 0x0003e20000100800 */
[----:B------:R-:W-:Y:S02]  /*7a60*/  LEA R12, P1, R96, R0, 0x2 ;  /* 0x00000000600c7211 */ /* 0x000fe400078210ff */
[----:B---3--:R-:W-:Y:S01]  /*7a70*/  SEL R136, R141, RZ, P2 ;  /* 0x000000ff8d887207 */ /* 0x008fe20001000000 */
[----:B------:R2:W-:Y:S01]  /*7a80*/  STL [R1+0x10c], R138 ;  /* 0x00010c8a01007387 */ /* 0x0005e20000100800 */
[----:B------:R-:W-:Y:S01]  /*7a90*/  IMAD R141, R57, UR5, RZ ;  /* 0x00000005398d7c24 */ /* 0x000fe2000f8e02ff */
[----:B------:R-:W-:-:S02]  /*7aa0*/  LEA.HI.X.SX32 R225, R94, R4, 0x2, P0 ;  /* 0x000000045ee17211 */ /* 0x000fc400000f16ff */
[----:B------:R3:W-:Y:S01]  /*7ab0*/  STL [R1+0x13c], R136 ;  /* 0x00013c8801007387 */ /* 0x0007e20000100800 */
[----:B------:R-:W-:Y:S02]  /*7ac0*/  LEA.HI.X.SX32 R13, R96, R4, 0x2, P1 ;  /* 0x00000004600d7211 */ /* 0x000fe400008f16ff */
[----:B-1----:R-:W-:Y:S01]  /*7ad0*/  SEL R7, R142, RZ, P2 ;  /* 0x000000ff8e077207 */ /* 0x002fe20001000000 */
[----:B------:R-:W-:Y:S01]  /*7ae0*/  IMAD R142, R51, UR5, RZ ;  /* 0x00000005338e7c24 */ /* 0x000fe2000f8e02ff */
[----:B--2---:R-:W-:Y:S01]  /*7af0*/  SEL R138, R143, RZ, P2 ;  /* 0x000000ff8f8a7207 */ /* 0x004fe20001000000 */
[----:B------:R-:W-:Y:S02]  /*7b00*/  IMAD R143, R58, UR5, RZ ;  /* 0x000000053a8f7c24 */ /* 0x000fe4000f8e02ff */
[----:B------:R1:W-:Y:S01]  /*7b10*/  STL [R1+0x140], R7 ;  /* 0x0001400701007387 */ /* 0x0003e20000100800 */
[----:B---3--:R-:W-:Y:S01]  /*7b20*/  SEL R136, R144, RZ, P2 ;  /* 0x000000ff90887207 */ /* 0x008fe20001000000 */
[----:B------:R-:W-:-:S02]  /*7b30*/  IMAD R144, R50, UR5, RZ ;  /* 0x0000000532907c24 */ /* 0x000fc4000f8e02ff */
[----:B------:R2:W-:Y:S04]  /*7b40*/  STL [R1+0x144], R138 ;  /* 0x0001448a01007387 */ /* 0x0005e80000100800 */
[----:B------:R3:W-:Y:S01]  /*7b50*/  STL [R1+0x148], R136 ;  /* 0x0001488801007387 */ /* 0x0007e20000100800 */
[----:B-1----:R-:W-:Y:S01]  /*7b60*/  SEL R7, R145, RZ, P2 ;  /* 0x000000ff91077207 */ /* 0x002fe20001000000 */
[----:B------:R-:W-:Y:S02]  /*7b70*/  IMAD R145, R59, UR5, RZ ;  /* 0x000000053b917c24 */ /* 0x000fe4000f8e02ff */
[----:B--2---:R-:W-:Y:S02]  /*7b80*/  IMAD R138, R53, UR5, RZ ;  /* 0x00000005358a7c24 */ /* 0x004fe4000f8e02ff */
[----:B------:R1:W-:Y:S01]  /*7b90*/  STL [R1+0x14c], R7 ;  /* 0x00014c0701007387 */ /* 0x0003e20000100800 */
[----:B---3--:R-:W-:-:S03]  /*7ba0*/  SEL R136, R146, RZ, P2 ;  /* 0x000000ff92887207 */ /* 0x008fc60001000000 */
[----:B------:R2:W-:Y:S01]  /*7bb0*/  STL [R1+0x158], R137 ;  /* 0x0001588901007387 */ /* 0x0005e20000100800 */
[----:B------:R-:W-:-:S03]  /*7bc0*/  IMAD R146, R49, UR5, RZ ;  /* 0x0000000531927c24 */ /* 0x000fc6000f8e02ff */
[----:B------:R3:W-:Y:S01]  /*7bd0*/  STL [R1+0x15c], R136 ;  /* 0x00015c8801007387 */ /* 0x0007e20000100800 */
[----:B-1----:R-:W-:Y:S01]  /*7be0*/  SEL R7, R147, RZ, P2 ;  /* 0x000000ff93077207 */ /* 0x002fe20001000000 */
[----:B------:R-:W-:Y:S01]  /*7bf0*/  IMAD R147, R60, UR5, RZ ;  /* 0x000000053c937c24 */ /* 0x000fe2000f8e02ff */
[----:B--2---:R-:W-:-:S03]  /*7c00*/  SEL R137, R148, RZ, P2 ;  /* 0x000000ff94897207 */ /* 0x004fc60001000000 */
[----:B------:R1:W-:Y:S01]  /*7c10*/  STL [R1+0x160], R7 ;  /* 0x0001600701007387 */ /* 0x0003e20000100800 */
[----:B------:R-:W-:Y:S01]  /*7c20*/  IMAD R148, R48, UR5, RZ ;  /* 0x0000000530947c24 */ /* 0x000fe2000f8e02ff */
[----:B---3--:R-:W-:Y:S02]  /*7c30*/  SEL R136, R149, RZ, P2 ;  /* 0x000000ff95887207 */ /* 0x008fe40001000000 */
[----:B------:R2:W-:Y:S01]  /*7c40*/  STL [R1+0x164], R137 ;  /* 0x0001648901007387 */ /* 0x0005e20000100800 */
[----:B------:R-:W-:-:S03]  /*7c50*/  IMAD R149, R61, UR5, RZ ;  /* 0x000000053d957c24 */ /* 0x000fc6000f8e02ff */
[----:B------:R3:W-:Y:S01]  /*7c60*/  STL [R1+0x16c], R136 ;  /* 0x00016c8801007387 */ /* 0x0007e20000100800 */
[----:B-1----:R-:W-:Y:S02]  /*7c70*/  SEL R7, R150, RZ, P2 ;  /* 0x000000ff96077207 */ /* 0x002fe40001000000 */
[----:B------:R-:W-:Y:S01]  /*7c80*/  LEA R218, P2, R95, R0, 0x2 ;  /* 0x000000005fda7211 */ /* 0x000fe200078410ff */
[----:B--2---:R-:W-:Y:S02]  /*7c90*/  IMAD R137, R55, UR5, RZ ;  /* 0x0000000537897c24 */ /* 0x004fe4000f8e02ff */
[----:B------:R1:W-:Y:S01]  /*7ca0*/  STL [R1+0x168], R7 ;  /* 0x0001680701007387 */ /* 0x0003e20000100800 */
[----:B------:R-:W-:Y:S01]  /*7cb0*/  LEA.HI.X.SX32 R219, R95, R4, 0x2, P2 ;  /* 0x000000045fdb7211 */ /* 0x000fe200010f16ff */
[----:B---3--:R-:W-:Y:S02]  /*7cc0*/  IMAD R136, R54, UR5, RZ ;  /* 0x0000000536887c24 */ /* 0x008fe4000f8e02ff */
[----:B------:R-:W-:Y:S01]  /*7cd0*/  STL [R1+0x1e8], R94 ;  /* 0x0001e85e01007387 */ /* 0x000fe20000100800 */
[----:B------:R-:W-:-:S03]  /*7ce0*/  LEA R10, P2, R97, R0, 0x2 ;  /* 0x00000000610a7211 */ /* 0x000fc600078410ff */
[----:B------:R-:W-:Y:S01]  /*7cf0*/  STL [R1+0x1ec], R95 ;  /* 0x0001ec5f01007387 */ /* 0x000fe20000100800 */
[----:B------:R-:W-:Y:S01]  /*7d00*/  LEA.HI.X.SX32 R11, R97, R4, 0x2, P2 ;  /* 0x00000004610b7211 */ /* 0x000fe200010f16ff */
[----:B-1----:R-:W-:Y:S01]  /*7d10*/  IMAD R7, R8, UR5, RZ ;  /* 0x0000000508077c24 */ /* 0x002fe2000f8e02ff */
[C---:B------:R-:W-:Y:S01]  /*7d20*/  LEA R8, P0, R98.reuse, R0, 0x2 ;  /* 0x0000000062087211 */ /* 0x040fe200078010ff */
[----:B------:R-:W-:Y:S01]  /*7d30*/  STL [R1+0x3e4], R96 ;  /* 0x0003e46001007387 */ /* 0x000fe20000100800 */
[----:B------:R-:W1:Y:S02]  /*7d40*/  LDCU UR5, c[0x0][0x3a0] ;  /* 0x00007400ff0577ac */ /* 0x000e640008000800 */
[----:B------:R-:W-:Y:S01]  /*7d50*/  LEA.HI.X.SX32 R9, R98, R4, 0x2, P0 ;  /* 0x0000000462097211 */ /* 0x000fe200000f16ff */
[----:B------:R-:W-:Y:S04]  /*7d60*/  STL [R1+0x3e0], R97 ;  /* 0x0003e06101007387 */ /* 0x000fe80000100800 */
[----:B------:R-:W-:Y:S04]  /*7d70*/  STL [R1+0x3dc], R98 ;  /* 0x0003dc6201007387 */ /* 0x000fe80000100800 */
[----:B------:R-:W-:Y:S04]  /*7d80*/  STL [R1+0x3d8], R99 ;  /* 0x0003d86301007387 */ /* 0x000fe80000100800 */
[----:B------:R-:W-:Y:S01]  /*7d90*/  STL [R1+0x3d4], R100 ;  /* 0x0003d46401007387 */ /* 0x000fe20000100800 */
[----:B-1----:R-:W-:-:S03]  /*7da0*/  UIADD3 UR5, UPT, UPT, UR5, -0x60, URZ ;  /* 0xffffffa005057890 */ /* 0x002fc6000fffe0ff */
[----:B------:R-:W-:Y:S04]  /*7db0*/  STL [R1+0x3d0], R101 ;  /* 0x0003d06501007387 */ /* 0x000fe80000100800 */
        /* <DEDUP_REMOVED lines=119> */
[----:B------:R-:W-:Y:S04]  /*8530*/  STL.64 [R1+0x78], R224 ;  /* 0x000078e001007387 */ /* 0x000fe80000100a00 */
[----:B------:R-:W-:Y:S04]  /*8540*/  STL [R1+0x1f0], R7 ;  /* 0x0001f00701007387 */ /* 0x000fe80000100800 */
[----:B------:R-:W-:Y:S04]  /*8550*/  STL.64 [R1+0xb0], R218 ;  /* 0x0000b0da01007387 */ /* 0x000fe80000100a00 */
[----:B------:R1:W-:Y:S04]  /*8560*/  STL.64 [R1+0x70], R12 ;  /* 0x0000700c01007387 */ /* 0x0003e80000100a00 */
[----:B------:R2:W-:Y:S04]  /*8570*/  STL.64 [R1+0x68], R10 ;  /* 0x0000680a01007387 */ /* 0x0005e80000100a00 */
[----:B------:R3:W-:Y:S01]  /*8580*/  STL.64 [R1+0x60], R8 ;  /* 0x0000600801007387 */ /* 0x0007e20000100a00 */
[----:B-1----:R-:W-:-:S02]  /*8590*/  LEA R12, P1, R99, R0, 0x2 ;  /* 0x00000000630c7211 */ /* 0x002fc400078210ff */
[C---:B--2---:R-:W-:Y:S02]  /*85a0*/  LEA R10, P2, R100.reuse, R0, 0x2 ;  /* 0x00000000640a7211 */ /* 0x044fe400078410ff */
[----:B------:R-:W-:Y:S02]  /*85b0*/  LEA.HI.X.SX32 R13, R99, R4, 0x2, P1 ;  /* 0x00000004630d7211 */ /* 0x000fe400008f16ff */
[C---:B---3--:R-:W-:Y:S02]  /*85c0*/  LEA R8, P0, R101.reuse, R0, 0x2 ;  /* 0x0000000065087211 */ /* 0x048fe400078010ff */
[-C--:B------:R-:W-:Y:S01]  /*85d0*/  LEA.HI.X.SX32 R11, R100, R4.reuse, 0x2, P2 ;  /* 0x00000004640b7211 */ /* 0x080fe200010f16ff */
[----:B------:R1:W-:Y:S01]  /*85e0*/  STL.64 [R1+0x58], R12 ;  /* 0x0000580c01007387 */ /* 0x0003e20000100a00 */
[----:B------:R-:W-:-:S03]  /*85f0*/  LEA.HI.X.SX32 R9, R101, R4, 0x2, P0 ;  /* 0x0000000465097211 */ /* 0x000fc600000f16ff */
[----:B------:R2:W-:Y:S04]  /*8600*/  STL.64 [R1+0x50], R10 ;  /* 0x0000500a01007387 */ /* 0x0005e80000100a00 */
[----:B------:R3:W-:Y:S01]  /*8610*/  STL.64 [R1+0x48], R8 ;  /* 0x0000480801007387 */ /* 0x0007e20000100a00 */
[CC--:B-1----:R-:W-:Y:S02]  /*8620*/  LEA R12, P1, R102.reuse, R0.reuse, 0x2 ;  /* 0x00000000660c7211 */ /* 0x0c2fe400078210ff */
[----:B--2---:R-:W-:Y:S02]  /*8630*/  LEA R10, P2, R103, R0, 0x2 ;  /* 0x00000000670a7211 */ /* 0x004fe400078410ff */
[----:B------:R-:W-:Y:S02]  /*8640*/  LEA.HI.X.SX32 R13, R102, R4, 0x2, P1 ;  /* 0x00000004660d7211 */ /* 0x000fe400008f16ff */
[----:B---3--:R-:W-:-:S02]  /*8650*/  LEA R8, P0, R104, R0, 0x2 ;  /* 0x0000000068087211 */ /* 0x008fc400078010ff */
        /* <DEDUP_REMOVED lines=20> */
[----:B------:R-:W-:Y:S02]  /*87a0*/  LEA.HI.X.SX32 R9, R110, R4, 0x2, P0 ;  /* 0x000000046e097211 */ /* 0x000fe400000f16ff */
[CC--:B------:R-:W-:Y:S01]  /*87b0*/  LEA R250, P1, R111.reuse, R0.reuse, 0x2 ;  /* 0x000000006ffa7211 */ /* 0x0c0fe200078210ff */
[----:B------:R2:W-:Y:S01]  /*87c0*/  STL.64 [R1+0x8], R10 ;  /* 0x0000080a01007387 */ /* 0x0005e20000100a00 */
[----:B------:R-:W-:Y:S02]  /*87d0*/  LEA R248, P2, R112, R0, 0x2 ;  /* 0x0000000070f87211 */ /* 0x000fe400078410ff */
[----:B------:R-:W-:Y:S01]  /*87e0*/  LEA.HI.X.SX32 R251, R111, R4, 0x2, P1 ;  /* 0x000000046ffb7211 */ /* 0x000fe200008f16ff */
[----:B------:R3:W-:Y:S01]  /*87f0*/  STL.64 [R1], R8 ;  /* 0x0000000801007387 */ /* 0x0007e20000100a00 */
[----:B------:R-:W-:-:S02]  /*8800*/  LEA R246, P0, R113, R0, 0x2 ;  /* 0x0000000071f67211 */ /* 0x000fc400078010ff */
[-C--:B------:R-:W-:Y:S02]  /*8810*/  LEA.HI.X.SX32 R249, R112, R4.reuse, 0x2, P2 ;  /* 0x0000000470f97211 */ /* 0x080fe400010f16ff */
[----:B------:R-:W-:Y:S02]  /*8820*/  LEA.HI.X.SX32 R247, R113, R4, 0x2, P0 ;  /* 0x0000000471f77211 */ /* 0x000fe400000f16ff */
[CC--:B-1----:R-:W-:Y:S02]  /*8830*/  LEA R12, P0, R116.reuse, R0.reuse, 0x2 ;  /* 0x00000000740c7211 */ /* 0x0c2fe400078010ff */
[----:B--2---:R-:W-:Y:S02]  /*8840*/  LEA R10, P2, R115, R0, 0x2 ;  /* 0x00000000730a7211 */ /* 0x004fe400078410ff */
[----:B------:R-:W-:Y:S02]  /*8850*/  LEA.HI.X.SX32 R13, R116, R4, 0x2, P0 ;  /* 0x00000004740d7211 */ /* 0x000fe400000f16ff */
[----:B---3--:R-:W-:-:S02]  /*8860*/  LEA R8, P1, R114, R0, 0x2 ;  /* 0x0000000072087211 */ /* 0x008fc400078210ff */
[-C--:B------:R-:W-:Y:S02]  /*8870*/  LEA.HI.X.SX32 R11, R115, R4.reuse, 0x2, P2 ;  /* 0x00000004730b7211 */ /* 0x080fe400010f16ff */
[----:B------:R-:W-:Y:S02]  /*8880*/  LEA.HI.X.SX32 R9, R114, R4, 0x2, P1 ;  /* 0x0000000472097211 */ /* 0x000fe400008f16ff */
[CC--:B------:R-:W-:Y:S02]  /*8890*/  LEA R14, P1, R117.reuse, R0.reuse, 0x2 ;  /* 0x00000000750e7211 */ /* 0x0c0fe400078210ff */
[----:B------:R-:W-:Y:S02]  /*88a0*/  LEA R16, P2, R118, R0, 0x2 ;  /* 0x0000000076107211 */ /* 0x000fe400078410ff */
[----:B------:R-:W-:Y:S02]  /*88b0*/  LEA.HI.X.SX32 R15, R117, R4, 0x2, P1 ;  /* 0x00000004750f7211 */ /* 0x000fe400008f16ff */
[----:B------:R-:W-:-:S02]  /*88c0*/  LEA R20, P1, R120, R0, 0x2 ;  /* 0x0000000078147211 */ /* 0x000fc400078210ff */
[----:B------:R-:W-:Y:S02]  /*88d0*/  LEA R18, P0, R119, R0, 0x2 ;  /* 0x0000000077127211 */ /* 0x000fe400078010ff */
[----:B------:R-:W-:Y:S02]  /*88e0*/  LEA.HI.X.SX32 R21, R120, R4, 0x2, P1 ;  /* 0x0000000478157211 */ /* 0x000fe400008f16ff */
[C---:B------:R-:W-:Y:S02]  /*88f0*/  LEA R26, P1, R123.reuse, R0, 0x2 ;  /* 0x000000007b1a7211 */ /* 0x040fe400078210ff */
[-C--:B------:R-:W-:Y:S02]  /*8900*/  LEA.HI.X.SX32 R17, R118, R4.reuse, 0x2, P2 ;  /* 0x0000000476117211 */ /* 0x080fe400010f16ff */
[----:B------:R-:W-:Y:S02]  /*8910*/  LEA.HI.X.SX32 R27, R123, R4, 0x2, P1 ;  /* 0x000000047b1b7211 */ /* 0x000fe400008f16ff */
[----:B------:R-:W-:-:S02]  /*8920*/  LEA R32, P1, R126, R0, 0x2 ;  /* 0x000000007e207211 */ /* 0x000fc400078210ff */
[----:B------:R-:W-:Y:S02]  /*8930*/  LEA R22, P2, R121, R0, 0x2 ;  /* 0x0000000079167211 */ /* 0x000fe400078410ff */
[-C--:B------:R-:W-:Y:S02]  /*8940*/  LEA.HI.X.SX32 R19, R119, R4.reuse, 0x2, P0 ;  /* 0x0000000477137211 */ /* 0x080fe400000f16ff */
[----:B------:R-:W-:Y:S02]  /*8950*/  LEA.HI.X.SX32 R33, R126, R4, 0x2, P1 ;  /* 0x000000047e217211 */ /* 0x000fe400008f16ff */
[-C--:B------:R-:W-:Y:S02]  /*8960*/  LEA R24, P0, R122, R0.reuse, 0x2 ;  /* 0x000000007a187211 */ /* 0x080fe400078010ff */
[----:B------:R-:W-:Y:S02]  /*8970*/  LEA R38, P1, R129, R0, 0x2 ;  /* 0x0000000081267211 */ /* 0x000fe400078210ff */
[----:B------:R-:W-:-:S02]  /*8980*/  LEA.HI.X.SX32 R23, R121, R4, 0x2, P2 ;  /* 0x0000000479177211 */ /* 0x000fc400010f16ff */
        /* <DEDUP_REMOVED lines=102> */
[----:B------:R-:W-:Y:S02]  /*8ff0*/  LEA.HI.X.SX32 R141, R146, R4, 0x2, P1 ;  /* 0x00000004928d7211 */ /* 0x000fe400008f16ff */
[----:B------:R-:W-:Y:S02]  /*9000*/  LEA R130, P2, R136, R0, 0x2 ;  /* 0x0000000088827211 */ /* 0x000fe400078410ff */
        /* <DEDUP_REMOVED lines=72> */
[----:B------:R-:W-:Y:S01]  /*9490*/  LEA.HI.X.SX32 R199, R204, R4, 0x2, P0 ;  /* 0x00000004ccc77211 */ /* 0x000fe200000f16ff */
[----:B------:R1:W-:Y:S01]  /*94a0*/  STL.64 [R1+0x80], R218 ;  /* 0x000080da01007387 */ /* 0x0003e20000100a00 */
[----:B------:R-:W-:Y:S02]  /*94b0*/  LEA R204, P0, R210, R0, 0x2 ;  /* 0x00000000d2cc7211 */ /* 0x000fe400078010ff */
[----:B------:R-:W-:Y:S02]  /*94c0*/  LEA.HI.X.SX32 R203, R208, R4, 0x2, P2 ;  /* 0x00000004d0cb7211 */ /* 0x000fe400010f16ff */
[----:B------:R-:W-:-:S02]  /*94d0*/  LEA R208, P2, R215, R0, 0x2 ;  /* 0x00000000d7d07211 */ /* 0x000fc400078410ff */
[----:B------:R-:W-:Y:S02]  /*94e0*/  LEA.HI.X.SX32 R205, R210, R4, 0x2, P0 ;  /* 0x00000004d2cd7211 */ /* 0x000fe400000f16ff */
[----:B------:R-:W-:Y:S02]  /*94f0*/  LEA R210, P0, R214, R0, 0x2 ;  /* 0x00000000d6d27211 */ /* 0x000fe400078010ff */
[----:B------:R-:W-:Y:S02]  /*9500*/  LEA.HI.X.SX32 R209, R215, R4, 0x2, P2 ;  /* 0x00000004d7d17211 */ /* 0x000fe400010f16ff */
[-C--:B-1----:R-:W-:Y:S02]  /*9510*/  LEA R218, P1, R220, R0.reuse, 0x2 ;  /* 0x00000000dcda7211 */ /* 0x082fe400078210ff */
[----:B------:R-:W-:Y:S02]  /*9520*/  LEA R216, P2, R222, R0, 0x2 ;  /* 0x00000000ded87211 */ /* 0x000fe400078410ff */
[----:B------:R-:W-:-:S02]  /*9530*/  LEA.HI.X.SX32 R219, R220, R4, 0x2, P1 ;  /* 0x00000004dcdb7211 */ /* 0x000fc400008f16ff */
[----:B------:R-:W-:Y:S02]  /*9540*/  LEA.HI.X.SX32 R211, R214, R4, 0x2, P0 ;  /* 0x00000004d6d37211 */ /* 0x000fe400000f16ff */
[----:B------:R-:W-:Y:S02]  /*9550*/  ISETP.GE.AND P1, PT, R2, UR4, PT ;  /* 0x0000000402007c0c */ /* 0x000fe4000bf26270 */
[C---:B------:R-:W-:Y:S02]  /*9560*/  LEA R214, P0, R221.reuse, R0, 0x2 ;  /* 0x00000000ddd67211 */ /* 0x040fe400078010ff */
[-C--:B------:R-:W-:Y:S02]  /*9570*/  LEA.HI.X.SX32 R217, R222, R4.reuse, 0x2, P2 ;  /* 0x00000004ded97211 */ /* 0x080fe400010f16ff */
[----:B------:R-:W-:Y:S02]  /*9580*/  SEL R225, RZ, 0x4, P1 ;  /* 0x00000004ffe17807 */ /* 0x000fe40000800000 */
[----:B------:R-:W-:Y:S01]  /*9590*/  LEA.HI.X.SX32 R215, R221, R4, 0x2, P0 ;  /* 0x00000004ddd77211 */ /* 0x000fe200000f16ff */
[----:B------:R1:W-:Y:S01]  /*95a0*/  STL.64 [R1+0x88], R216 ;  /* 0x000088d801007387 */ /* 0x0003e20000100a00 */
[----:B------:R-:W-:-:S03]  /*95b0*/  ISETP.GE.AND P1, PT, R243, UR4, PT ;  /* 0x00000004f3007c0c */ /* 0x000fc6000bf26270 */
[----:B------:R2:W-:Y:S01]  /*95c0*/  STL.64 [R1+0x90], R214 ;  /* 0x000090d601007387 */ /* 0x0005e20000100a00 */
[----:B------:R-:W-:Y:S02]  /*95d0*/  SEL R222, RZ, 0x4, P1 ;  /* 0x00000004ffde7807 */ /* 0x000fe40000800000 */
[----:B------:R-:W-:Y:S01]  /*95e0*/  ISETP.GE.AND P1, PT, R240, UR4, PT ;  /* 0x00000004f0007c0c */ /* 0x000fe2000bf26270 */
[----:B------:R3:W-:Y:S03]  /*95f0*/  STL.64 [R1+0x98], R218 ;  /* 0x000098da01007387 */ /* 0x0007e60000100a00 */
[----:B------:R-:W-:Y:S02]  /*9600*/  SEL R220, RZ, 0x4, P1 ;  /* 0x00000004ffdc7807 */ /* 0x000fe40000800000 */
[----:B-1----:R-:W-:Y:S02]  /*9610*/  LEA R216, P2, R213, R0, 0x2 ;  /* 0x00000000d5d87211 */ /* 0x002fe400078410ff */
[----:B------:R-:W-:-:S02]  /*9620*/  ISETP.GE.AND P1, PT, R238, UR4, PT ;  /* 0x00000004ee007c0c */ /* 0x000fc4000bf26270 */
[----:B--2---:R-:W-:Y:S02]  /*9630*/  LEA R214, P0, R7, R0, 0x2 ;  /* 0x0000000007d67211 */ /* 0x004fe400078010ff */
[-C--:B------:R-:W-:Y:S02]  /*9640*/  LEA.HI.X.SX32 R217, R213, R4.reuse, 0x2, P2 ;  /* 0x00000004d5d97211 */ /* 0x080fe400010f16ff */
[----:B------:R-:W-:Y:S02]  /*9650*/  LEA.HI.X.SX32 R215, R7, R4, 0x2, P0 ;  /* 0x0000000407d77211 */ /* 0x000fe400000f16ff */
[----:B------:R-:W-:Y:S01]  /*9660*/  ISETP.GE.AND P0, PT, R245, UR4, PT ;  /* 0x00000004f5007c0c */ /* 0x000fe2000bf06270 */
[----:B------:R1:W-:Y:S01]  /*9670*/  STL.64 [R1+0xa8], R216 ;  /* 0x0000a8d801007387 */ /* 0x0003e20000100a00 */
[----:B---3--:R-:W-:Y:S02]  /*9680*/  SEL R218, RZ, 0x4, P1 ;  /* 0x00000004ffda7807 */ /* 0x008fe40000800000 */
[----:B------:R-:W-:Y:S01]  /*9690*/  SEL R223, RZ, 0x4, P0 ;  /* 0x00000004ffdf7807 */ /* 0x000fe20000000000 */
[----:B------:R2:W-:Y:S01]  /*96a0*/  STL.64 [R1+0xa0], R214 ;  /* 0x0000a0d601007387 */ /* 0x0005e20000100a00 */
[----:B------:R-:W-:-:S02]  /*96b0*/  ISETP.GE.AND P1, PT, R236, UR4, PT ;  /* 0x00000004ec007c0c */ /* 0x000fc4000bf26270 */
[----:B------:R-:W-:Y:S02]  /*96c0*/  ISETP.GE.AND P0, PT, R241, UR4, PT ;  /* 0x00000004f1007c0c */ /* 0x000fe4000bf06270 */
[----:B------:R-:W-:Y:S02]  /*96d0*/  ISETP.GE.AND P2, PT, R252, UR4, PT ;  /* 0x00000004fc007c0c */ /* 0x000fe4000bf46270 */
[----:B------:R-:W-:Y:S02]  /*96e0*/  SEL R221, RZ, 0x4, P0 ;  /* 0x00000004ffdd7807 */ /* 0x000fe40000000000 */
[----:B-1----:R-:W-:Y:S02]  /*96f0*/  SEL R216, RZ, 0x4, P1 ;  /* 0x00000004ffd87807 */ /* 0x002fe40000800000 */
[----:B------:R-:W-:Y:S02]  /*9700*/  ISETP.GE.AND P1, PT, R234, UR4, PT ;  /* 0x00000004ea007c0c */ /* 0x000fe4000bf26270 */
[----:B------:R-:W-:-:S02]  /*9710*/  ISETP.GE.AND P0, PT, R239, UR4, PT ;  /* 0x00000004ef007c0c */ /* 0x000fc4000bf06270 */
[----:B--2---:R-:W-:Y:S02]  /*9720*/  SEL R214, RZ, 0x4, P1 ;  /* 0x00000004ffd67807 */ /* 0x004fe40000800000 */
[----:B------:R-:W-:Y:S02]  /*9730*/  SEL R219, RZ, 0x4, P0 ;  /* 0x00000004ffdb7807 */ /* 0x000fe40000000000 */
[----:B------:R-:W-:Y:S02]  /*9740*/  ISETP.GE.AND P1, PT, R232, UR4, PT ;  /* 0x00000004e8007c0c */ /* 0x000fe4000bf26270 */
[----:B------:R-:W-:Y:S02]  /*9750*/  ISETP.GE.AND P0, PT, R237, UR4, PT ;  /* 0x00000004ed007c0c */ /* 0x000fe4000bf06270 */
[----:B------:R-:W-:Y:S02]  /*9760*/  SEL R224, RZ, 0x4, P2 ;  /* 0x00000004ffe07807 */ /* 0x000fe40001000000 */
[----:B------:R-:W-:-:S02]  /*9770*/  ISETP.NE.U32.AND P2, PT, R212, RZ, PT ;  /* 0x000000ffd400720c */ /* 0x000fc40003f45070 */
[----:B------:R-:W-:Y:S02]  /*9780*/  SEL R212, RZ, 0x4, P1 ;  /* 0x00000004ffd47807 */ /* 0x000fe40000800000 */
[----:B------:R-:W-:Y:S02]  /*9790*/  SEL R217, RZ, 0x4, P0 ;  /* 0x00000004ffd97807 */ /* 0x000fe40000000000 */
[----:B------:R-:W-:Y:S02]  /*97a0*/  ISETP.GE.AND P1, PT, R226, UR4, PT ;  /* 0x00000004e2007c0c */ /* 0x000fe4000bf26270 */
[----:B------:R-:W-:Y:S02]  /*97b0*/  ISETP.GE.AND P0, PT, R235, UR4, PT ;  /* 0x00000004eb007c0c */ /* 0x000fe4000bf06270 */
[----:B------:R-:W-:Y:S02]  /*97c0*/  SEL R0, RZ, 0x4, P1 ;  /* 0x00000004ff007807 */ /* 0x000fe40000800000 */
[----:B------:R-:W-:-:S02]  /*97d0*/  SEL R215, RZ, 0x4, P0 ;  /* 0x00000004ffd77807 */ /* 0x000fc40000000000 */
[----:B------:R-:W-:Y:S02]  /*97e0*/  ISETP.GT.AND P1, PT, R229, 0x5f, PT ;  /* 0x0000005fe500780c */ /* 0x000fe40003f24270 */
[----:B------:R-:W-:Y:S02]  /*97f0*/  ISETP.GE.AND P0, PT, R233, UR4, PT ;  /* 0x00000004e9007c0c */ /* 0x000fe4000bf06270 */
[----:B------:R-:W-:Y:S02]  /*9800*/  SEL R225, R225, RZ, P1 ;  /* 0x000000ffe1e17207 */ /* 0x000fe40000800000 */
[----:B------:R-:W-:Y:S02]  /*9810*/  SEL R213, RZ, 0x4, P0 ;  /* 0x00000004ffd57807 */ /* 0x000fe40000000000 */
[----:B------:R-:W-:Y:S01]  /*9820*/  SEL R224, R224, RZ, P1 ;  /* 0x000000ffe0e07207 */ /* 0x000fe20000800000 */
[----:B------:R-:W-:Y:S01]  /*9830*/  STL [R1+0x178], R225 ;  /* 0x000178e101007387 */ /* 0x000fe20000100800 */
[----:B------:R-:W-:-:S02]  /*9840*/  ISETP.GE.AND P0, PT, R231, UR4, PT ;  /* 0x00000004e7007c0c */ /* 0x000fc4000bf06270 */
[----:B------:R-:W-:Y:S01]  /*9850*/  SEL R223, R223, RZ, P1 ;  /* 0x000000ffdfdf7207 */ /* 0x000fe20000800000 */
[----:B------:R-:W-:Y:S01]  /*9860*/  STL [R1+0x170], R224 ;  /* 0x000170e001007387 */ /* 0x000fe20000100800 */
[----:B------:R-:W-:Y:S02]  /*9870*/  SEL R222, R222, RZ, P1 ;  /* 0x000000ffdede7207 */ /* 0x000fe40000800000 */
[----:B------:R-:W-:Y:S01]  /*9880*/  SEL R221, R221, RZ, P1 ;  /* 0x000000ffdddd7207 */ /* 0x000fe20000800000 */
[----:B------:R1:W-:Y:S01]  /*9890*/  STL [R1+0x174], R223 ;  /* 0x000174df01007387 */ /* 0x0003e20000100800 */
[----:B------:R-:W-:Y:S02]  /*98a0*/  SEL R220, R220, RZ, P1 ;  /* 0x000000ffdcdc7207 */ /* 0x000fe40000800000 */
[----:B------:R-:W-:Y:S01]  /*98b0*/  SEL R7, RZ, 0x4, P0 ;  /* 0x00000004ff077807 */ /* 0x000fe20000000000 */
[----:B------:R2:W-:Y:S01]  /*98c0*/  STL [R1+0x17c], R222 ;  /* 0x00017cde01007387 */ /* 0x0005e20000100800 */
[----:B------:R-:W-:-:S02]  /*98d0*/  SEL R219, R219, RZ, P1 ;  /* 0x000000ffdbdb7207 */ /* 0x000fc40000800000 */
[----:B------:R-:W-:Y:S01]  /*98e0*/  ISETP.GE.AND P0, PT, R230, UR4, PT ;  /* 0x00000004e6007c0c */ /* 0x000fe2000bf06270 */
[----:B------:R3:W-:Y:S01]  /*98f0*/  STL [R1+0x180], R221 ;  /* 0x000180dd01007387 */ /* 0x0007e20000100800 */
[----:B------:R-:W-:Y:S02]  /*9900*/  SEL R218, R218, RZ, P1 ;  /* 0x000000ffdada7207 */ /* 0x000fe40000800000 */
[----:B------:R-:W-:Y:S01]  /*9910*/  SEL R217, R217, RZ, P1 ;  /* 0x000000ffd9d97207 */ /* 0x000fe20000800000 */
[----:B------:R4:W-:Y:S01]  /*9920*/  STL [R1+0x184], R220 ;  /* 0x000184dc01007387 */ /* 0x0009e20000100800 */
[----:B------:R-:W-:Y:S02]  /*9930*/  SEL R216, R216, RZ, P1 ;  /* 0x000000ffd8d87207 */ /* 0x000fe40000800000 */
[----:B------:R-:W-:Y:S01]  /*9940*/  SEL R215, R215, RZ, P1 ;  /* 0x000000ffd7d77207 */ /* 0x000fe20000800000 */
[----:B------:R5:W-:Y:S01]  /*9950*/  STL [R1+0x188], R219 ;  /* 0x000188db01007387 */ /* 0x000be20000100800 */
[----:B------:R-:W-:-:S02]  /*9960*/  SEL R4, RZ, 0x4, P0 ;  /* 0x00000004ff047807 */ /* 0x000fc40000000000 */
[----:B------:R-:W-:Y:S01]  /*9970*/  SEL R214, R214, RZ, P1 ;  /* 0x000000ffd6d67207 */ /* 0x000fe20000800000 */
[----:B------:R1:W-:Y:S01]  /*9980*/  STL [R1+0x18c], R218 ;  /* 0x00018cda01007387 */ /* 0x0003e20000100800 */
[----:B------:R-:W-:Y:S02]  /*9990*/  SEL R213, R213, RZ, P1 ;  /* 0x000000ffd5d57207 */ /* 0x000fe40000800000 */
[----:B------:R-:W-:Y:S01]  /*99a0*/  ISETP.GE.AND P0, PT, R2, UR5, PT ;  /* 0x0000000502007c0c */ /* 0x000fe2000bf06270 */
[----:B------:R1:W-:Y:S01]  /*99b0*/  STL [R1+0x190], R217 ;  /* 0x000190d901007387 */ /* 0x0003e20000100800 */
[----:B------:R-:W-:Y:S02]  /*99c0*/  SEL R212, R212, RZ, P1 ;  /* 0x000000ffd4d47207 */ /* 0x000fe40000800000 */
[----:B------:R-:W-:Y:S01]  /*99d0*/  SEL R7, R7, RZ, P1 ;  /* 0x000000ff07077207 */ /* 0x000fe20000800000 */
[----:B------:R2:W-:Y:S01]  /*99e0*/  STL [R1+0x198], R216 ;  /* 0x000198d801007387 */ /* 0x0005e20000100800 */
[----:B------:R-:W-:-:S02]  /*99f0*/  SEL R0, R0, RZ, P1 ;  /* 0x000000ff00007207 */ /* 0x000fc40000800000 */
[----:B------:R-:W-:Y:S01]  /*9a00*/  SEL R4, R4, RZ, P1 ;  /* 0x000000ff04047207 */ /* 0x000fe20000800000 */
[----:B------:R3:W-:Y:S01]  /*9a10*/  STL [R1+0x19c], R215 ;  /* 0x00019cd701007387 */ /* 0x0007e20000100800 */
[----:B------:R-:W-:Y:S02]  /*9a20*/  ISETP.GE.AND P1, PT, R252, UR5, PT ;  /* 0x00000005fc007c0c */ /* 0x000fe4000bf26270 */
[----:B-1----:R-:W-:Y:S01]  /*9a30*/  SEL R223, RZ, 0x4, P0 ;  /* 0x00000004ffdf7807 */ /* 0x002fe20000000000 */
[----:B------:R1:W-:Y:S01]  /*9a40*/  STL [R1+0x194], R214 ;  /* 0x000194d601007387 */ /* 0x0003e20000100800 */
[----:B------:R-:W-:Y:S02]  /*9a50*/  ISETP.GE.AND P0, PT, R245, UR5, PT ;  /* 0x00000005f5007c0c */ /* 0x000fe4000bf06270 */
[----:B--2---:R-:W-:Y:S01]  /*9a60*/  SEL R222, RZ, 0x4, P1 ;  /* 0x00000004ffde7807 */ /* 0x004fe20000800000 */
[----:B------:R2:W-:Y:S01]  /*9a70*/  STL [R1+0xd0], R213 ;  /* 0x0000d0d501007387 */ /* 0x0005e20000100800 */
[----:B------:R-:W-:-:S02]  /*9a80*/  ISETP.GE.AND P1, PT, R243, UR5, PT ;  /* 0x00000005f3007c0c */ /* 0x000fc4000bf26270 */
[----:B---3--:R-:W-:Y:S01]  /*9a90*/  SEL R221, RZ, 0x4, P0 ;  /* 0x00000004ffdd7807 */ /* 0x008fe20000000000 */
[----:B------:R3:W-:Y:S01]  /*9aa0*/  STL [R1+0x1a0], R212 ;  /* 0x0001a0d401007387 */ /* 0x0007e20000100800 */
[----:B------:R-:W-:Y:S02]  /*9ab0*/  ISETP.GE.AND P0, PT, R241, UR5, PT ;  /* 0x00000005f1007c0c */ /* 0x000fe4000bf06270 */
[----:B----4-:R-:W-:Y:S01]  /*9ac0*/  SEL R220, RZ, 0x4, P1 ;  /* 0x00000004ffdc7807 */ /* 0x010fe20000800000 */
[----:B------:R4:W-:Y:S01]  /*9ad0*/  STL [R1+0xcc], R7 ;  /* 0x0000cc0701007387 */ /* 0x0009e20000100800 */
[----:B------:R-:W-:Y:S02]  /*9ae0*/  ISETP.GE.AND P1, PT, R240, UR5, PT ;  /* 0x00000005f0007c0c */ /* 0x000fe4000bf26270 */
[----:B-----5:R-:W-:Y:S01]  /*9af0*/  SEL R219, RZ, 0x4, P0 ;  /* 0x00000004ffdb7807 */ /* 0x020fe20000000000 */
[----:B------:R-:W-:Y:S01]  /*9b00*/  STL [R1+0x1a4], R0 ;  /* 0x0001a40001007387 */ /* 0x000fe20000100800 */
[----:B------:R-:W-:-:S02]  /*9b10*/  ISETP.GE.AND P0, PT, R239, UR5, PT ;  /* 0x00000005ef007c0c */ /* 0x000fc4000bf06270 */
[----:B------:R-:W-:Y:S01]  /*9b20*/  SEL R218, RZ, 0x4, P1 ;  /* 0x00000004ffda7807 */ /* 0x000fe20000800000 */
[----:B------:R-:W5:Y:S01]  /*9b30*/  LDS R0, [UR28] ;  /* 0x0000001cff007984 */ /* 0x000f620008000800 */
[----:B------:R-:W-:Y:S01]  /*9b40*/  BAR.SYNC.DEFER_BLOCKING 0x0 ;  /* 0x0000000000007b1d */ /* 0x000fe20000010000 */
[----:B------:R-:W-:Y:S02]  /*9b50*/  ISETP.GE.AND P1, PT, R238, UR5, PT ;  /* 0x00000005ee007c0c */ /* 0x000fe4000bf26270 */
[----:B------:R-:W-:Y:S02]  /*9b60*/  SEL R217, RZ, 0x4, P0 ;  /* 0x00000004ffd97807 */ /* 0x000fe40000000000 */
[----:B------:R-:W-:Y:S02]  /*9b70*/  ISETP.GE.AND P0, PT, R237, UR5, PT ;  /* 0x00000005ed007c0c */ /* 0x000fe4000bf06270 */
[----:B------:R-:W-:Y:S02]  /*9b80*/  SEL R216, RZ, 0x4, P1 ;  /* 0x00000004ffd87807 */ /* 0x000fe40000800000 */
[----:B------:R-:W-:-:S02]  /*9b90*/  ISETP.GE.AND P1, PT, R236, UR5, PT ;  /* 0x00000005ec007c0c */ /* 0x000fc4000bf26270 */
[----:B------:R-:W-:Y:S02]  /*9ba0*/  SEL R215, RZ, 0x4, P0 ;  /* 0x00000004ffd77807 */ /* 0x000fe40000000000 */
[----:B------:R-:W-:Y:S02]  /*9bb0*/  ISETP.GE.AND P0, PT, R235, UR5, PT ;  /* 0x00000005eb007c0c */ /* 0x000fe4000bf06270 */
[----:B-1----:R-:W-:Y:S02]  /*9bc0*/  SEL R214, RZ, 0x4, P1 ;  /* 0x00000004ffd67807 */ /* 0x002fe40000800000 */
[----:B------:R-:W-:Y:S02]  /*9bd0*/  ISETP.GE.AND P1, PT, R234, UR5, PT ;  /* 0x00000005ea007c0c */ /* 0x000fe4000bf26270 */
[----:B--2---:R-:W-:Y:S02]  /*9be0*/  SEL R213, RZ, 0x4, P0 ;  /* 0x00000004ffd57807 */ /* 0x004fe40000000000 */
[----:B------:R-:W-:-:S02]  /*9bf0*/  ISETP.GE.AND P0, PT, R233, UR5, PT ;  /* 0x00000005e9007c0c */ /* 0x000fc4000bf06270 */
[----:B---3--:R-:W-:Y:S02]  /*9c00*/  SEL R212, RZ, 0x4, P1 ;  /* 0x00000004ffd47807 */ /* 0x008fe40000800000 */
[----:B------:R-:W-:Y:S02]  /*9c10*/  ISETP.GE.AND P1, PT, R232, UR5, PT ;  /* 0x00000005e8007c0c */ /* 0x000fe4000bf26270 */
[----:B----4-:R-:W-:Y:S02]  /*9c20*/  SEL R7, RZ, 0x4, P0 ;  /* 0x00000004ff077807 */ /* 0x010fe40000000000 */
[----:B------:R-:W-:Y:S02]  /*9c30*/  ISETP.GE.AND P0, PT, R231, UR5, PT ;  /* 0x00000005e7007c0c */ /* 0x000fe4000bf06270 */
[----:B------:R-:W-:Y:S02]  /*9c40*/  SEL R224, RZ, 0x4, P1 ;  /* 0x00000004ffe07807 */ /* 0x000fe40000800000 */
[----:B------:R-:W-:-:S02]  /*9c50*/  ISETP.GE.AND P1, PT, R226, UR5, PT ;  /* 0x00000005e2007c0c */ /* 0x000fc4000bf26270 */
[----:B------:R-:W-:Y:S02]  /*9c60*/  SEL R226, RZ, 0x4, P0 ;  /* 0x00000004ffe27807 */ /* 0x000fe40000000000 */
[----:B------:R-:W-:Y:S02]  /*9c70*/  ISETP.GE.AND P0, PT, R230, UR5, PT ;  /* 0x00000005e6007c0c */ /* 0x000fe4000bf06270 */
[----:B-----5:R-:W-:Y:S02]  /*9c80*/  R2UR UR27, R0 ;  /* 0x00000000001b72ca */ /* 0x020fe400000e0000 */
[----:B------:R-:W-:Y:S02]  /*9c90*/  SEL R252, RZ, 0x4, P0 ;  /* 0x00000004fffc7807 */ /* 0x000fe40000000000 */
[----:B------:R-:W-:Y:S02]  /*9ca0*/  ISETP.GT.AND P0, PT, R229, 0x7f, PT ;  /* 0x0000007fe500780c */ /* 0x000fe40003f04270 */
[----:B------:R-:W-:-:S02]  /*9cb0*/  SEL R225, RZ, 0x4, P1 ;  /* 0x00000004ffe17807 */ /* 0x000fc40000800000 */
[----:B------:R-:W-:Y:S02]  /*9cc0*/  SEL R0, R223, RZ, P0 ;  /* 0x000000ffdf007207 */ /* 0x000fe40000000000 */
[----:B------:R-:W-:Y:S02]  /*9cd0*/  SEL R222, R222, RZ, P0 ;  /* 0x000000ffdede7207 */ /* 0x000fe40000000000 */
[----:B------:R-:W-:Y:S01]  /*9ce0*/  SEL R221, R221, RZ, P0 ;  /* 0x000000ffdddd7207 */ /* 0x000fe20000000000 */
[----:B------:R1:W-:Y:S01]  /*9cf0*/  STL [R1+0x1b4], R0 ;  /* 0x0001b40001007387 */ /* 0x0003e20000100800 */
[----:B------:R-:W-:Y:S02]  /*9d00*/  SEL R219, R219, RZ, P0 ;  /* 0x000000ffdbdb7207 */ /* 0x000fe40000000000 */
[----:B------:R-:W-:Y:S01]  /*9d10*/  SEL R218, R218, RZ, P0 ;  /* 0x000000ffdada7207 */ /* 0x000fe20000000000 */
[----:B------:R-:W-:Y:S01]  /*9d20*/  STL [R1+0x1ac], R222 ;  /* 0x0001acde01007387 */ /* 0x000fe20000100800 */
[----:B------:R-:W-:-:S02]  /*9d30*/  SEL R216, R216, RZ, P0 ;  /* 0x000000ffd8d87207 */ /* 0x000fc40000000000 */
[----:B------:R-:W-:Y:S01]  /*9d40*/  SEL R215, R215, RZ, P0 ;  /* 0x000000ffd7d77207 */ /* 0x000fe20000000000 */
[----:B------:R-:W-:Y:S01]  /*9d50*/  STL [R1+0x1b0], R221 ;  /* 0x0001b0dd01007387 */ /* 0x000fe20000100800 */
[----:B------:R-:W-:Y:S02]  /*9d60*/  SEL R252, R252, RZ, P0 ;  /* 0x000000fffcfc7207 */ /* 0x000fe40000000000 */
[----:B-1----:R-:W-:-:S05]  /*9d70*/  SEL R0, R220, RZ, P0 ;  /* 0x000000ffdc007207 */ /* 0x002fca0000000000 */
[----:B------:R1:W-:Y:S04]  /*9d80*/  STL [R1+0x3e8], R0 ;  /* 0x0003e80001007387 */ /* 0x0003e80000100800 */
[----:B------:R-:W-:Y:S04]  /*9d90*/  STL [R1+0x3ec], R219 ;  /* 0x0003ecdb01007387 */ /* 0x000fe80000100800 */
[----:B------:R-:W-:Y:S01]  /*9da0*/  STL [R1+0x3f0], R218 ;  /* 0x0003f0da01007387 */ /* 0x000fe20000100800 */
[----:B-1----:R-:W-:-:S05]  /*9db0*/  SEL R0, R217, RZ, P0 ;  /* 0x000000ffd9007207 */ /* 0x002fca0000000000 */
[----:B------:R1:W-:Y:S04]  /*9dc0*/  STL [R1+0x3f4], R0 ;  /* 0x0003f40001007387 */ /* 0x0003e80000100800 */
[----:B------:R-:W-:Y:S04]  /*9dd0*/  STL [R1+0x3fc], R216 ;  /* 0x0003fcd801007387 */ /* 0x000fe80000100800 */
[----:B------:R-:W-:Y:S01]  /*9de0*/  STL [R1+0x400], R215 ;  /* 0x000400d701007387 */ /* 0x000fe20000100800 */
[----:B-1----:R-:W-:Y:S02]  /*9df0*/  SEL R0, R214, RZ, P0 ;  /* 0x000000ffd6007207 */ /* 0x002fe40000000000 */
[----:B------:R-:W-:-:S02]  /*9e00*/  SEL R214, R213, RZ, P0 ;  /* 0x000000ffd5d67207 */ /* 0x000fc40000000000 */
[----:B------:R-:W-:Y:S01]  /*9e10*/  SEL R213, R212, RZ, P0 ;  /* 0x000000ffd4d57207 */ /* 0x000fe20000000000 */
[----:B------:R1:W-:Y:S01]  /*9e20*/  STL [R1+0x3f8], R0 ;  /* 0x0003f80001007387 */ /* 0x0003e20000100800 */
[----:B------:R-:W-:-:S03]  /*9e30*/  SEL R212, R224, RZ, P0 ;  /* 0x000000ffe0d47207 */ /* 0x000fc60000000000 */
[----:B------:R-:W-:Y:S04]  /*9e40*/  STL [R1+0x404], R214 ;  /* 0x000404d601007387 */ /* 0x000fe80000100800 */
[----:B------:R-:W-:Y:S01]  /*9e50*/  STL [R1+0x408], R213 ;  /* 0x000408d501007387 */ /* 0x000fe20000100800 */
[----:B-1----:R-:W-:Y:S02]  /*9e60*/  SEL R0, R7, RZ, P0 ;  /* 0x000000ff07007207 */ /* 0x002fe40000000000 */
[----:B------:R-:W-:-:S03]  /*9e70*/  SEL R7, R226, RZ, P0 ;  /* 0x000000ffe2077207 */ /* 0x000fc60000000000 */
[----:B------:R1:W-:Y:S04]  /*9e80*/  STL [R1+0xc4], R0 ;  /* 0x0000c40001007387 */ /* 0x0003e80000100800 */
[----:B------:R2:W-:Y:S04]  /*9e90*/  STL [R1+0xc8], R212 ;  /* 0x0000c8d401007387 */ /* 0x0005e80000100800 */
[----:B------:R2:W-:Y:S01]  /*9ea0*/  STL [R1+0x138], R7 ;  /* 0x0001380701007387 */ /* 0x0005e20000100800 */
[----:B-1----:R-:W-:-:S05]  /*9eb0*/  SEL R0, R225, RZ, P0 ;  /* 0x000000ffe1007207 */ /* 0x002fca0000000000 */
[----:B------:R2:W-:Y:S01]  /*9ec0*/  STL [R1+0x1a8], R0 ;  /* 0x0001a80001007387 */ /* 0x0005e20000100800 */
[----:B------:R-:W-:Y:S05]  /*9ed0*/  BRA.U UP0, `(.L_x_5) ;  /* 0x0000000100187547 */ /* 0x000fea000b800000 */
[----:B------:R-:W-:Y:S01]  /*9ee0*/  ELECT P0, URZ, PT ;  /* 0x0000000000ff782f */ /* 0x000fe20003800000 */
[----:B--2---:R-:W-:Y:S01]  /*9ef0*/  IMAD.MOV.U32 R0, RZ, RZ, 0x1 ;  /* 0x00000001ff007424 */ /* 0x004fe200078e00ff */
[----:B------:R-:W-:Y:S01]  /*9f00*/  UMOV UR4, 0x40 ;  /* 0x0000004000047882 */ /* 0x000fe20000000000 */
[----:B------:R-:W-:Y:S01]  /*9f10*/  UVIRTCOUNT.DEALLOC.SMPOOL 0x80 ;  /* 0x000000800000784c */ /* 0x000fe20000000000 */
[----:B------:R-:W-:-:S09]  /*9f20*/  ULEA UR4, UR6, UR4, 0x18 ;  /* 0x0000000406047291 */ /* 0x000fd2000f8ec0ff */
[----:B------:R1:W-:Y:S03]  /*9f30*/  @P0 STS.U8 [UR4], R0 ;  /* 0x00000000ff000988 */ /* 0x0003e60008000004 */
.L_x_5:
[----:B------:R3:W-:Y:S01]  /*9f40*/  STL [R1+0x6ac], R201 ;  /* 0x0006acc901007387 */ /* 0x0007e20000100800 */
[----:B------:R-:W-:Y:S01]  /*9f50*/  IMAD R2, R2, UR16, RZ ;  /* 0x0000001002027c24 */ /* 0x000fe2000f8e02ff */
[----:B------:R-:W-:Y:S01]  /*9f60*/  ISETP.NE.U32.AND P5, PT, R6, RZ, PT ;  /* 0x000000ff0600720c */ /* 0x000fe20003fa5070 */
[----:B------:R-:W-:Y:S01]  /*9f70*/  IMAD.U32 R216, RZ, RZ, UR16 ;  /* 0x00000010ffd87e24 */ /* 0x000fe2000f8e00ff */
[----:B------:R-:W-:Y:S01]  /*9f80*/  STL [R1+0x6a8], R204 ;  /* 0x0006a8cc01007387 */ /* 0x000fe20000100800 */
[----:B------:R-:W-:Y:S01]  /*9f90*/  ISETP.NE.U32.AND P1, PT, R5, RZ, PT ;  /* 0x000000ff0500720c */ /* 0x000fe20003f25070 */
[----:B------:R-:W-:Y:S01]  /*9fa0*/  UIADD3 UR35, UPT, UPT, UR28, 0x7e000, URZ ;  /* 0x0007e0001c237890 */ /* 0x000fe2000fffe0ff */
[----:B------:R-:W-:Y:S01]  /*9fb0*/  IMAD R224, R216, 0x2, R2 ;  /* 0x00000002d8e07824 */ /* 0x000fe200078e0202 */
[----:B------:R-:W-:Y:S01]  /*9fc0*/  STL [R1+0x6a4], R205 ;  /* 0x0006a4cd01007387 */ /* 0x000fe20000100800 */
[----:B------:R-:W-:Y:S02]  /*9fd0*/  ISETP.NE.U32.AND P2, PT, R4, RZ, PT ;  /* 0x000000ff0400720c */ /* 0x000fe40003f45070 */
[----:B------:R-:W-:Y:S01]  /*9fe0*/  LOP3.LUT R245, R245, 0xfffeffff, RZ, 0xc0, !PT ;  /* 0xfffefffff5f57812 */ /* 0x000fe200078ec0ff */
[----:B---3--:R-:W3:Y:S01]  /*9ff0*/  S2R R201, SR_TID.X ;  /* 0x0000000000c97919 */ /* 0x008ee20000002100 */
[C---:B------:R-:W-:Y:S01]  /*a000*/  IMAD R226, R216.reuse, 0x2, R224 ;  /* 0x00000002d8e27824 */ /* 0x040fe200078e02e0 */
[----:B------:R-:W4:Y:S01]  /*a010*/  LDCU.64 UR40, c[0x0][0x358] ;  /* 0x00006b00ff2877ac */ /* 0x000f220008000a00 */
[----:B------:R-:W-:Y:S02]  /*a020*/  STL [R1+0x6a0], R252 ;  /* 0x0006a0fc01007387 */ /* 0x000fe40000100800 */
[C---:B------:R-:W-:Y:S01]  /*a030*/  IMAD R229, R216.reuse, 0x2, R226 ;  /* 0x00000002d8e57824 */ /* 0x040fe200078e02e2 */
[----:B------:R-:W-:Y:S01]  /*a040*/  USHF.L.U32 UR12, UR17, 0x5, URZ ;  /* 0x00000005110c7899 */ /* 0x000fe200080006ff */
[----:B------:R5:W-:Y:S02]  /*a050*/  STL.64 [R1+0x698], R208 ;  /* 0x000698d001007387 */ /* 0x000be40000100a00 */
[C---:B------:R-:W-:Y:S01]  /*a060*/  IMAD R230, R216.reuse, 0x2, R229 ;  /* 0x00000002d8e67824 */ /* 0x040fe200078e02e5 */
[----:B------:R-:W-:Y:S01]  /*a070*/  UMOV UR29, UR35 ;  /* 0x00000023001d7c82 */ /* 0x000fe20008000000 */
[----:B------:R-:W-:Y:S01]  /*a080*/  @P2 LOP3.LUT R245, R245, 0x10000, RZ, 0xfc, !PT ;  /* 0x00010000f5f52812 */ /* 0x000fe200078efcff */
[----:B------:R-:W-:Y:S01]  /*a090*/  STL [R1+0x5e0], R244 ;  /* 0x0005e0f401007387 */ /* 0x000fe20000100800 */
[C---:B------:R-:W-:Y:S01]  /*a0a0*/  IMAD R232, R216.reuse, 0x2, R230 ;  /* 0x00000002d8e87824 */ /* 0x040fe200078e02e6 */
[----:B------:R-:W1:Y:S02]  /*a0b0*/  LDCU UR30, c[0x0][0x3a0] ;  /* 0x00007400ff1e77ac */ /* 0x000e640008000800 */
[----:B------:R-:W-:Y:S01]  /*a0c0*/  STL [R1+0x46c], R2 ;  /* 0x00046c0201007387 */ /* 0x000fe20000100800 */
[----:B------:R-:W-:-:S03]  /*a0d0*/  IMAD R234, R216, 0x2, R232 ;  /* 0x00000002d8ea7824 */ /* 0x000fc600078e02e8 */
[----:B------:R2:W-:Y:S01]  /*a0e0*/  STL [R1+0x1e0], R224 ;  /* 0x0001e0e001007387 */ /* 0x0005e20000100800 */
[----:B------:R-:W-:-:S03]  /*a0f0*/  IMAD R236, R216, 0x2, R234 ;  /* 0x00000002d8ec7824 */ /* 0x000fc600078e02ea */
[----:B------:R1:W-:Y:S01]  /*a100*/  STL [R1+0x1dc], R226 ;  /* 0x0001dce201007387 */ /* 0x0003e20000100800 */
[----:B-----5:R-:W-:-:S03]  /*a110*/  IMAD R209, R216, 0x2, R236 ;  /* 0x00000002d8d17824 */ /* 0x020fc600078e02ec */
[----:B------:R5:W-:Y:S01]  /*a120*/  STL [R1+0x1e4], R229 ;  /* 0x0001e4e501007387 */ /* 0x000be20000100800 */
[C---:B------:R-:W-:Y:S01]  /*a130*/  IMAD R205, R216.reuse, 0x2, R209 ;  /* 0x00000002d8cd7824 */ /* 0x040fe200078e02d1 */
[C---:B-123--:R-:W-:Y:S01]  /*a140*/  LOP3.LUT R0, R201.reuse, 0x60, RZ, 0xc0, !PT ;  /* 0x00000060c9007812 */ /* 0x04efe200078ec0ff */
[----:B------:R-:W-:Y:S01]  /*a150*/  IMAD.SHL.U32 R7, R201, 0x10, RZ ;  /* 0x00000010c9077824 */ /* 0x000fe200078e00ff */
[----:B------:R1:W-:Y:S01]  /*a160*/  STL [R1+0x1d8], R230 ;  /* 0x0001d8e601007387 */ /* 0x0003e20000100800 */
[----:B------:R-:W-:Y:S01]  /*a170*/  IMAD R208, R216, 0x2, R205 ;  /* 0x00000002d8d07824 */ /* 0x000fe200078e02cd */
[----:B------:R-:W-:Y:S02]  /*a180*/  R2UR UR37, R0 ;  /* 0x00000000002572ca */ /* 0x000fe400000e0000 */
[----:B------:R-:W-:Y:S01]  /*a190*/  SHF.R.U32.HI R0, RZ, 0x5, R201 ;  /* 0x00000005ff007819 */ /* 0x000fe200000116c9 */
[----:B------:R-:W-:Y:S01]  /*a1a0*/  IMAD R204, R216, 0x2, R208 ;  /* 0x00000002d8cc7824 */ /* 0x000fe200078e02d0 */
[----:B------:R2:W-:Y:S02]  /*a1b0*/  STL [R1+0x1d4], R232 ;  /* 0x0001d4e801007387 */ /* 0x0005e40000100800 */
[----:B------:R-:W-:-:S02]  /*a1c0*/  R2UR UR6, R0 ;  /* 0x00000000000672ca */ /* 0x000fc400000e0000 */
[----:B------:R-:W-:Y:S01]  /*a1d0*/  LOP3.LUT R0, R7, 0x70, RZ, 0xc0, !PT ;  /* 0x0000007007007812 */ /* 0x000fe200078ec0ff */
[----:B------:R3:W-:Y:S01]  /*a1e0*/  STL [R1+0x1d0], R234 ;  /* 0x0001d0ea01007387 */ /* 0x0007e20000100800 */
[----:B------:R-:W-:-:S03]  /*a1f0*/  LOP3.LUT R7, R201, 0x40, RZ, 0xc0, !PT ;  /* 0x00000040c9077812 */ /* 0x000fc600078ec0ff */
[----:B------:R-:W-:Y:S01]  /*a200*/  IMAD R0, R228, 0x80, R0 ;  /* 0x00000080e4007824 */ /* 0x000fe200078e0200 */
[----:B------:R1:W-:Y:S04]  /*a210*/  STL [R1+0x1cc], R236 ;  /* 0x0001ccec01007387 */ /* 0x0003e80000100800 */
[----:B------:R-:W-:Y:S01]  /*a220*/  LEA.HI R0, R7, R0, RZ, 0x1c ;  /* 0x0000000007007211 */ /* 0x000fe200078fe0ff */
[C---:B------:R-:W-:Y:S01]  /*a230*/  IMAD R7, R216.reuse, 0x2, R204 ;  /* 0x00000002d8077824 */ /* 0x040fe200078e02cc */
[----:B------:R-:W-:Y:S04]  /*a240*/  STL [R1+0x1c8], R209 ;  /* 0x0001c8d101007387 */ /* 0x000fe80000100800 */
[CC--:B------:R-:W-:Y:S01]  /*a250*/  LEA R212, P0, R7.reuse, R242.reuse, 0x2 ;  /* 0x000000f207d47211 */ /* 0x0c0fe200078010ff */
[----:B------:R1:W-:Y:S03]  /*a260*/  STL [R1+0x1c4], R205 ;  /* 0x0001c4cd01007387 */ /* 0x0003e60000100800 */
[-C--:B------:R-:W-:Y:S01]  /*a270*/  LEA.HI.X.SX32 R213, R7, R3.reuse, 0x2, P0 ;  /* 0x0000000307d57211 */ /* 0x080fe200000f16ff */
[C---:B------:R-:W-:Y:S01]  /*a280*/  IMAD R7, R216.reuse, 0x2, R7 ;  /* 0x00000002d8077824 */ /* 0x040fe200078e0207 */
[----:B------:R-:W-:Y:S04]  /*a290*/  STL [R1+0x1c0], R208 ;  /* 0x0001c0d001007387 */ /* 0x000fe80000100800 */
[CC--:B------:R-:W-:Y:S01]  /*a2a0*/  LEA R214, P0, R7.reuse, R242.reuse, 0x2 ;  /* 0x000000f207d67211 */ /* 0x0c0fe200078010ff */
[----:B------:R1:W-:Y:S03]  /*a2b0*/  STL [R1+0x1bc], R204 ;  /* 0x0001bccc01007387 */ /* 0x0003e60000100800 */
[----:B------:R-:W-:Y:S01]  /*a2c0*/  LEA.HI.X.SX32 R215, R7, R3, 0x2, P0 ;  /* 0x0000000307d77211 */ /* 0x000fe200000f16ff */
[C---:B------:R-:W-:Y:S01]  /*a2d0*/  IMAD R7, R216.reuse, 0x2, R7 ;  /* 0x00000002d8077824 */ /* 0x040fe200078e0207 */
[----:B------:R-:W4:Y:S03]  /*a2e0*/  LDL.LU R252, [R1+0xc0] ;  /* 0x0000c00001fc7983 */ /* 0x000f260000300800 */
[----:B------:R-:W-:Y:S01]  /*a2f0*/  IMAD R6, R216, 0x2, R7 ;  /* 0x00000002d8067824 */ /* 0x000fe200078e0207 */
[----:B------:R-:W-:-:S04]  /*a300*/  LEA R216, P0, R7, R242, 0x2 ;  /* 0x000000f207d87211 */ /* 0x000fc800078010ff */
[----:B------:R-:W-:Y:S02]  /*a310*/  LEA.HI.X.SX32 R217, R7, R3, 0x2, P0 ;  /* 0x0000000307d97211 */ /* 0x000fe400000f16ff */
        /* <DEDUP_REMOVED lines=11> */
[----:B-----5:R-:W-:Y:S02]  /*a3d0*/  LEA.HI.X.SX32 R229, R230, R3, 0x2, P0 ;  /* 0x00000003e6e57211 */ /* 0x020fe400000f16ff */
[----:B-1----:R-:W-:-:S04]  /*a3e0*/  LEA R230, P0, R232, R242, 0x2 ;  /* 0x000000f2e8e67211 */ /* 0x002fc800078010ff */
[----:B------:R-:W-:Y:S02]  /*a3f0*/  LEA.HI.X.SX32 R231, R232, R3, 0x2, P0 ;  /* 0x00000003e8e77211 */ /* 0x000fe400000f16ff */
[----:B--2---:R-:W-:-:S04]  /*a400*/  LEA R232, P0, R234, R242, 0x2 ;  /* 0x000000f2eae87211 */ /* 0x004fc800078010ff */
[----:B------:R-:W-:Y:S02]  /*a410*/  LEA.HI.X.SX32 R233, R234, R3, 0x2, P0 ;  /* 0x00000003eae97211 */ /* 0x000fe400000f16ff */
[----:B---3--:R-:W-:-:S04]  /*a420*/  LEA R234, P0, R236, R242, 0x2 ;  /* 0x000000f2ecea7211 */ /* 0x008fc800078010ff */
[----:B------:R-:W-:Y:S02]  /*a430*/  LEA.HI.X.SX32 R235, R236, R3, 0x2, P0 ;  /* 0x00000003eceb7211 */ /* 0x000fe400000f16ff */
[----:B------:R-:W-:-:S04]  /*a440*/  LEA R236, P0, R209, R242, 0x2 ;  /* 0x000000f2d1ec7211 */ /* 0x000fc800078010ff */
[----:B------:R-:W-:Y:S02]  /*a450*/  LEA.HI.X.SX32 R237, R209, R3, 0x2, P0 ;  /* 0x00000003d1ed7211 */ /* 0x000fe400000f16ff */
[----:B------:R-:W-:-:S04]  /*a460*/  LEA R238, P0, R205, R242, 0x2 ;  /* 0x000000f2cdee7211 */ /* 0x000fc800078010ff */
[----:B------:R-:W-:Y:S02]  /*a470*/  LEA.HI.X.SX32 R239, R205, R3, 0x2, P0 ;  /* 0x00000003cdef7211 */ /* 0x000fe400000f16ff */
[----:B------:R-:W2:Y:S01]  /*a480*/  LDL.LU R205, [R1+0xbc] ;  /* 0x0000bc0001cd7983 */ /* 0x000ea20000300800 */
[----:B------:R-:W-:-:S04]  /*a490*/  LEA R240, P0, R208, R242, 0x2 ;  /* 0x000000f2d0f07211 */ /* 0x000fc800078010ff */
[-C--:B------:R-:W-:Y:S02]  /*a4a0*/  LEA.HI.X.SX32 R241, R208, R3.reuse, 0x2, P0 ;  /* 0x00000003d0f17211 */ /* 0x080fe400000f16ff */
[C---:B------:R-:W-:Y:S02]  /*a4b0*/  LEA R242, P0, R204.reuse, R242, 0x2 ;  /* 0x000000f2ccf27211 */ /* 0x040fe400078010ff */
[----:B------:R-:W-:Y:S02]  /*a4c0*/  LOP3.LUT R6, R201, 0x7f, RZ, 0xc0, !PT ;  /* 0x0000007fc9067812 */ /* 0x000fe400078ec0ff */
[----:B------:R-:W-:Y:S02]  /*a4d0*/  LEA.HI.X.SX32 R243, R204, R3, 0x2, P0 ;  /* 0x00000003ccf37211 */ /* 0x000fe400000f16ff */
[----:B------:R-:W3:Y:S04]  /*a4e0*/  LDL.LU R204, [R1+0xb8] ;  /* 0x0000b80001cc7983 */ /* 0x000ee80000300800 */
[----:B------:R-:W5:Y:S04]  /*a4f0*/  LDL.LU R201, [R1+0xd0] ;  /* 0x0000d00001c97983 */ /* 0x000f680000300800 */
[----:B------:R-:W5:Y:S04]  /*a500*/  LDL.LU R7, [R1+0xd8] ;  /* 0x0000d80001077983 */ /* 0x000f680000300800 */
[----:B------:R-:W5:Y:S04]  /*a510*/  LDL.LU R5, [R1+0xd4] ;  /* 0x0000d40001057983 */ /* 0x000f680000300800 */
[----:B------:R-:W-:Y:S04]  /*a520*/  STL.64 [R1+0x680], R220 ;  /* 0x000680dc01007387 */ /* 0x000fe80000100a00 */
[----:B------:R-:W5:Y:S04]  /*a530*/  LDL.LU R244, [R1+0xcc] ;  /* 0x0000cc0001f47983 */ /* 0x000f680000300800 */
[----:B------:R-:W5:Y:S04]  /*a540*/  LDL.LU R208, [R1+0xe0] ;  /* 0x0000e00001d07983 */ /* 0x000f680000300800 */
[----:B------:R-:W5:Y:S01]  /*a550*/  LDL.LU R209, [R1+0xdc] ;  /* 0x0000dc0001d17983 */ /* 0x000f620000300800 */
[----:B------:R-:W-:-:S04]  /*a560*/  USHF.L.U32 UR4, UR6, 0x15, URZ ;  /* 0x0000001506047899 */ /* 0x000fc800080006ff */
[----:B------:R-:W-:-:S04]  /*a570*/  ULOP3.LUT UR4, UR4, 0x600000, URZ, 0xc0, !UPT ;  /* 0x0060000004047892 */ /* 0x000fc8000f8ec0ff */
[----:B------:R-:W-:Y:S01]  /*a580*/  UIADD3 UR26, UPT, UPT, UR27, UR4, URZ ;  /* 0x000000041b1a7290 */ /* 0x000fe2000fffe0ff */
[----:B------:R-:W-:-:S08]  /*a590*/  ISETP.NE.U32.AND P0, PT, R6, RZ, PT ;  /* 0x000000ff0600720c */ /* 0x000fd00003f05070 */
[----:B------:R-:W-:Y:S01]  /*a5a0*/  STTM.x64 tmem[UR26], RZ ;  /* 0x000000ff000079ed */ /* 0x000fe2000834001a */
[----:B------:R-:W-:Y:S01]  /*a5b0*/  STTM.x64 tmem[UR26+0x40], RZ ;  /* 0x000040ff000079ed */ /* 0x000fe2000834001a */
[----:B------:R-:W-:Y:S01]  /*a5c0*/  STTM.x64 tmem[UR26+0x80], RZ ;  /* 0x000080ff000079ed */ /* 0x000fe2000834001a */
[----:B------:R-:W-:Y:S01]  /*a5d0*/  STTM.x64 tmem[UR26+0xc0], RZ ;  /* 0x0000c0ff000079ed */ /* 0x000fe2000834001a */
[----:B------:R-:W1:Y:S02]  /*a5e0*/  FENCE.VIEW.ASYNC.T ;  /* 0x00000000000073c6 */ /* 0x000e640000000200 */
[----:B-1----:R-:W-:Y:S01]  /*a5f0*/  VOTEU.ALL UP1, P0 ;  /* 0x0000000000ff7886 */ /* 0x002fe20000020000 */
[----:B------:R-:W-:-:S04]  /*a600*/  UMOV UR4, 0x1 ;  /* 0x0000000100047882 */ /* 0x000fc80000000000 */
[----:B------:R-:W-:-:S04]  /*a610*/  @!UP1 UIADD3 UR8, UPT, UPT, -UR4, 0x100000, URZ ;  /* 0x0010000004089890 */ /* 0x000fc8000fffe1ff */
[----:B------:R-:W-:Y:S02]  /*a620*/  @!UP1 USHF.L.U32 UR9, UR8, 0xb, URZ ;  /* 0x0000000b08099899 */ /* 0x000fe400080006ff */
[----:B------:R-:W-:Y:S01]  /*a630*/  @!UP1 USHF.L.U32 UR8, UR8, 0x1, URZ ;  /* 0x0000000108089899 */ /* 0x000fe200080006ff */
[----:B------:R-:W-:Y:S01]  /*a640*/  VOTEU.ALL UP2, P0 ;  /* 0x0000000000ff7886 */ /* 0x000fe20000040000 */
[----:B------:R-:W-:Y:S01]  /*a650*/  BAR.SYNC.DEFER_BLOCKING 0x0 ;  /* 0x0000000000007b1d */ /* 0x000fe20000010000 */
[----:B------:R-:W-:Y:S01]  /*a660*/  LOP3.LUT R245, R245, 0xfffdffff, RZ, 0xc0, !PT ;  /* 0xfffdfffff5f57812 */ /* 0x000fe200078ec0ff */
[----:B------:R-:W-:-:S04]  /*a670*/  @!UP1 UIADD3 UR4, UPT, UPT, -UR4, 0x100000, URZ ;  /* 0x0010000004049890 */ /* 0x000fc8000fffe1ff */
[----:B------:R-:W-:Y:S02]  /*a680*/  @!UP1 USHF.L.U32 UR5, UR4, 0xb, URZ ;  /* 0x0000000b04059899 */ /* 0x000fe400080006ff */
[----:B------:R-:W-:Y:S01]  /*a690*/  @!UP1 USHF.L.U32 UR4, UR4, 0x1, URZ ;  /* 0x0000000104049899 */ /* 0x000fe200080006ff */
[----:B------:R-:W-:Y:S01]  /*a6a0*/  @P0 LOP3.LUT R245, R245, 0x20000, RZ, 0xfc, !PT ;  /* 0x00020000f5f50812 */ /* 0x000fe200078efcff */
[----:B------:R-:W-:Y:S01]  /*a6b0*/  VOTEU.ALL UP1, P0 ;  /* 0x0000000000ff7886 */ /* 0x000fe20000020000 */
[----:B------:R-:W1:Y:S02]  /*a6c0*/  FENCE.VIEW.ASYNC.S ;  /* 0x00000000000073c6 */ /* 0x000e640000000000 */
[----:B-1----:R-:W1:Y:S02]  /*a6d0*/  @!UP2 SYNCS.EXCH.64 URZ, [UR29], UR8 ;  /* 0x000000081dffa5b2 */ /* 0x002e640008000100 */
[----:B-1----:R-:W-:Y:S01]  /*a6e0*/  BAR.SYNC.DEFER_BLOCKING 0x0 ;  /* 0x0000000000007b1d */ /* 0x002fe20000010000 */
[----:B------:R-:W-:-:S05]  /*a6f0*/  VIADD R2, R0, UR28 ;  /* 0x0000001c00027c36 */ /* 0x000fca0008000000 */
[----:B------:R-:W-:Y:S04]  /*a700*/  STL.64 [R1+0x688], R222 ;  /* 0x000688de01007387 */ /* 0x000fe80000100a00 */
[----:B------:R-:W-:Y:S04]  /*a710*/  STL.64 [R1+0x678], R224 ;  /* 0x000678e001007387 */ /* 0x000fe80000100a00 */
[----:B------:R-:W-:Y:S04]  /*a720*/  STL.64 [R1+0x670], R226 ;  /* 0x000670e201007387 */ /* 0x000fe80000100a00 */
[----:B------:R1:W-:Y:S01]  /*a730*/  STL.64 [R1+0x690], R228 ;  /* 0x000690e401007387 */ /* 0x0003e20000100a00 */
[----:B------:R1:W1:Y:S01]  /*a740*/  @!UP1 SYNCS.EXCH.64 URZ, [UR28+0x7e008], UR4 ;  /* 0x07e008041cff95b2 */ /* 0x0002620008000100 */
[----:B------:R-:W-:-:S02]  /*a750*/  LOP3.LUT R245, R245, 0xfffbffff, RZ, 0xc0, !PT ;  /* 0xfffbfffff5f57812 */ /* 0x000fc400078ec0ff */
[----:B----4-:R-:W-:-:S13]  /*a760*/  ISETP.NE.U32.AND P0, PT, R252, RZ, PT ;  /* 0x000000fffc00720c */ /* 0x010fda0003f05070 */
[----:B------:R-:W-:Y:S01]  /*a770*/  @!PT LDS RZ, [RZ] ;  /* 0x00000000fffff984 */ /* 0x000fe20000000800 */
[----:B------:R-:W-:Y:S01]  /*a780*/  @!PT LDS RZ, [RZ] ;  /* 0x00000000fffff984 */ /* 0x000fe20000000800 */
[----:B------:R-:W-:Y:S01]  /*a790*/  @!PT LDS RZ, [RZ] ;  /* 0x00000000fffff984 */ /* 0x000fe20000000800 */
[----:B-1----:R-:W-:Y:S01]  /*a7a0*/  LDGSTS.E [R2+0x70000], desc[UR40][R220.64], P0 ;  /* 0x70000000dc027fae */ /* 0x002fe200081a1028 */
[----:B--2---:R-:W-:-:S13]  /*a7b0*/  ISETP.NE.U32.AND P2, PT, R205, RZ, PT ;  /* 0x000000ffcd00720c */ /* 0x004fda0003f45070 */
[----:B------:R1:W-:Y:S01]  /*a7c0*/  LDGSTS.E [R2+0x70008], desc[UR40][R222.64], P2 ;  /* 0x70008000de027fae */ /* 0x0003e200091a1028 */
[----:B---3--:R-:W-:Y:S02]  /*a7d0*/  ISETP.NE.U32.AND P2, PT, R204, RZ, PT ;  /* 0x000000ffcc00720c */ /* 0x008fe40003f45070 */
[----:B-----5:R-:W-:Y:S02]  /*a7e0*/  ISETP.NE.U32.AND P0, PT, R201, RZ, PT ;  /* 0x000000ffc900720c */ /* 0x020fe40003f05070 */
[----:B------:R-:W2:Y:S04]  /*a7f0*/  LDL.LU R201, [R1+0xf8] ;  /* 0x0000f80001c97983 */ /* 0x000ea80000300800 */
[----:B------:R-:W3:Y:S01]  /*a800*/  LDL.LU R204, [R1+0xf4] ;  /* 0x0000f40001cc7983 */ /* 0x000ee20000300800 */
[----:B-1----:R-:W-:-:S03]  /*a810*/  LOP3.LUT R2, R0, 0x10, RZ, 0x3c, !PT ;  /* 0x0000001000027812 */ /* 0x002fc600078e3cff */
[----:B------:R-:W4:Y:S02]  /*a820*/  LDL.LU R205, [R1+0xf0] ;  /* 0x0000f00001cd7983 */ /* 0x000f240000300800 */
[----:B------:R-:W-:Y:S02]  /*a830*/  VIADD R2, R2, UR28 ;  /* 0x0000001c02027c36 */ /* 0x000fe40008000000 */
[----:B------:R-:W5:Y:S04]  /*a840*/  LDL.LU R252, [R1+0xec] ;  /* 0x0000ec0001fc7983 */ /* 0x000f680000300800 */
[----:B------:R-:W-:Y:S04]  /*a850*/  LDGSTS.E [R2+0x70000], desc[UR40][R224.64], P4 ;  /* 0x70000000e0027fae */ /* 0x000fe8000a1a1028 */
[----:B------:R1:W-:Y:S02]  /*a860*/  LDGSTS.E [R2+0x70008], desc[UR40][R226.64], P6 ;  /* 0x70008000e2027fae */ /* 0x0003e4000b1a1028 */
[----:B-1----:R-:W-:-:S05]  /*a870*/  LOP3.LUT R2, R0, 0x20, RZ, 0x3c, !PT ;  /* 0x0000002000027812 */ /* 0x002fca00078e3cff */
[----:B------:R-:W-:Y:S01]  /*a880*/  VIADD R2, R2, UR28 ;  /* 0x0000001c02027c36 */ /* 0x000fe20008000000 */
[----:B------:R-:W-:-:S04]  /*a890*/  @P0 LOP3.LUT R245, R245, 0x40000, RZ, 0xfc, !PT ;  /* 0x00040000f5f50812 */ /* 0x000fc800078efcff */
[----:B------:R-:W-:Y:S04]  /*a8a0*/  LDGSTS.E [R2+0x70000], desc[UR40][R228.64], P2 ;  /* 0x70000000e4027fae */ /* 0x000fe800091a1028 */
[----:B------:R1:W-:Y:S01]  /*a8b0*/  LDGSTS.E [R2+0x70008], desc[UR40][R230.64], P3 ;  /* 0x70008000e6027fae */ /* 0x0003e200099a1028 */
[----:B------:R-:W-:-:S03]  /*a8c0*/  ISETP.NE.U32.AND P4, PT, R7, RZ, PT ;  /* 0x000000ff0700720c */ /* 0x000fc60003f85070 */
[----:B------:R1:W-:Y:S02]  /*a8d0*/  STL [R1+0x610], R245 ;  /* 0x000610f501007387 */ /* 0x0003e40000100800 */
[----:B-1----:R-:W-:-:S05]  /*a8e0*/  LOP3.LUT R2, R0, 0x30, RZ, 0x3c, !PT ;  /* 0x0000003000027812 */ /* 0x002fca00078e3cff */
[----:B------:R-:W-:Y:S02]  /*a8f0*/  VIADD R3, R2, UR28 ;  /* 0x0000001c02037c36 */ /* 0x000fe40008000000 */
[----:B------:R-:W5:Y:S04]  /*a900*/  LDL.LU R2, [R1+0xe8] ;  /* 0x0000e80001027983 */ /* 0x000f680000300800 */
[----:B------:R-:W5:Y:S01]  /*a910*/  LDL.LU R7, [R1+0xe4] ;  /* 0x0000e40001077983 */ /* 0x000f620000300800 */
[----:B------:R-:W-:Y:S02]  /*a920*/  ISETP.NE.U32.AND P2, PT, R5, RZ, PT ;  /* 0x000000ff0500720c */ /* 0x000fe40003f45070 */
[----:B------:R-:W-:Y:S01]  /*a930*/  ISETP.NE.U32.AND P6, PT, R208, RZ, PT ;  /* 0x000000ffd000720c */ /* 0x000fe20003fc5070 */
[----:B------:R-:W-:Y:S01]  /*a940*/  LDGSTS.E [R3+0x70000], desc[UR40][R232.64], P4 ;  /* 0x70000000e8037fae */ /* 0x000fe2000a1a1028 */
[----:B------:R-:W-:-:S03]  /*a950*/  ISETP.NE.U32.AND P4, PT, R209, RZ, PT ;  /* 0x000000ffd100720c */ /* 0x000fc60003f85070 */
[----:B------:R-:W5:Y:S04]  /*a960*/  LDL.64 R208, [R1+0x78] ;  /* 0x0000780001d07983 */ /* 0x000f680000100a00 */
[----:B------:R-:W5:Y:S04]  /*a970*/  LDL.64 R228, [R1+0x58] ;  /* 0x0000580001e47983 */ /* 0x000f680000100a00 */
[----:B------:R1:W-:Y:S01]  /*a980*/  LDGSTS.E [R3+0x70008], desc[UR40][R234.64], P2 ;  /* 0x70008000ea037fae */ /* 0x0003e200091a1028 */
[----:B------:R-:W-:-:S03]  /*a990*/  ISETP.NE.U32.AND P2, PT, R244, RZ, PT ;  /* 0x000000fff400720c */ /* 0x000fc60003f45070 */
[----:B------:R-:W5:Y:S04]  /*a9a0*/  LDL.64 R244, [R1+0x68] ;  /* 0x0000680001f47983 */ /* 0x000f680000100a00 */
[----:B------:R-:W5:Y:S04]  /*a9b0*/  LDL.64 R226, [R1+0x48] ;  /* 0x0000480001e27983 */ /* 0x000f680000100a00 */
[----:B------:R-:W5:Y:S04]  /*a9c0*/  LDL.64 R224, [R1+0x38] ;  /* 0x0000380001e07983 */ /* 0x000f680000100a00 */
[----:B------:R-:W5:Y:S04]  /*a9d0*/  LDL.64 R222, [R1+0x28] ;  /* 0x0000280001de7983 */ /* 0x000f680000100a00 */
[----:B------:R-:W5:Y:S01]  /*a9e0*/  LDL.64 R220, [R1+0x18] ;  /* 0x0000180001dc7983 */ /* 0x000f620000100a00 */
[----:B-1----:R-:W-:-:S03]  /*a9f0*/  LOP3.LUT R3, R0, 0x40, RZ, 0x3c, !PT ;  /* 0x0000004000037812 */ /* 0x002fc600078e3cff */
[----:B------:R-:W5:Y:S02]  /*aa00*/  LDL.64 R4, [R1+0x8] ;  /* 0x0000080001047983 */ /* 0x000f640000100a00 */
[----:B------:R-:W-:-:S05]  /*aa10*/  VIADD R3, R3, UR28 ;  /* 0x0000001c03037c36 */ /* 0x000fca0008000000 */
[----:B------:R-:W-:Y:S04]  /*aa20*/  LDGSTS.E [R3+0x70000], desc[UR40][R236.64], P6 ;  /* 0x70000000ec037fae */ /* 0x000fe8000b1a1028 */
[----:B------:R1:W-:Y:S02]  /*aa30*/  LDGSTS.E [R3+0x70008], desc[UR40][R238.64], P4 ;  /* 0x70008000ee037fae */ /* 0x0003e4000a1a1028 */
[----:B-1----:R-:W-:-:S05]  /*aa40*/  LOP3.LUT R3, R0, 0x50, RZ, 0x3c, !PT ;  /* 0x0000005000037812 */ /* 0x002fca00078e3cff */
[----:B------:R-:W-:Y:S01]  /*aa50*/  VIADD R3, R3, UR28 ;  /* 0x0000001c03037c36 */ /* 0x000fe20008000000 */
[----:B------:R-:W-:Y:S01]  /*aa60*/  USHF.R.U32.HI UR4, URZ, 0x1, UR37 ;  /* 0x00000001ff047899 */ /* 0x000fe20008011625 */
[----:B--2---:R-:W-:Y:S02]  /*aa70*/  ISETP.NE.U32.AND P6, PT, R201, RZ, PT ;  /* 0x000000ffc900720c */ /* 0x004fe40003fc5070 */
[----:B------:R-:W2:Y:S01]  /*aa80*/  LDL.LU R201, [R1+0x6ac] ;  /* 0x0006ac0001c97983 */ /* 0x000ea20000300800 */
[----:B---3--:R-:W-:-:S03]  /*aa90*/  ISETP.NE.U32.AND P4, PT, R204, RZ, PT ;  /* 0x000000ffcc00720c */ /* 0x008fc60003f85070 */
[----:B------:R-:W3:Y:S07]  /*aaa0*/  LDL.LU R204, [R1+0x6a8] ;  /* 0x0006a80001cc7983 */ /* 0x000eee0000300800 */
[----:B------:R-:W-:Y:S01]  /*aab0*/  LDGSTS.E [R3+0x70000], desc[UR40][R240.64], P6 ;  /* 0x70000000f0037fae */ /* 0x000fe2000b1a1028 */
[----:B----4-:R-:W-:-:S03]  /*aac0*/  ISETP.NE.U32.AND P6, PT, R205, RZ, PT ;  /* 0x000000ffcd00720c */ /* 0x010fc60003fc5070 */
[----:B------:R1:W-:Y:S01]  /*aad0*/  LDGSTS.E [R3+0x70008], desc[UR40][R242.64], P4 ;  /* 0x70008000f2037fae */ /* 0x0003e2000a1a1028 */
[----:B-----5:R-:W-:-:S03]  /*aae0*/  ISETP.NE.U32.AND P4, PT, R252, RZ, PT ;  /* 0x000000fffc00720c */ /* 0x020fc60003f85070 */
[----:B------:R-:W3:Y:S04]  /*aaf0*/  LDL.LU R205, [R1+0x6a4] ;  /* 0x0006a40001cd7983 */ /* 0x000ee80000300800 */
[----:B------:R-:W4:Y:S01]  /*ab00*/  LDL.LU R252, [R1+0x6a0] ;  /* 0x0006a00001fc7983 */ /* 0x000f220000300800 */
[----:B-1----:R-:W-:-:S05]  /*ab10*/  LOP3.LUT R3, R0, 0x60, RZ, 0x3c, !PT ;  /* 0x0000006000037812 */ /* 0x002fca00078e3cff */
[----:B------:R-:W-:-:S05]  /*ab20*/  VIADD R3, R3, UR28 ;  /* 0x0000001c03037c36 */ /* 0x000fca0008000000 */
[----:B------:R-:W-:Y:S04]  /*ab30*/  LDGSTS.E [R3+0x70000], desc[UR40][R212.64], P6 ;  /* 0x70000000d4037fae */ /* 0x000fe8000b1a1028 */
[----:B------:R1:W-:Y:S02]  /*ab40*/  LDGSTS.E [R3+0x70008], desc[UR40][R214.64], P4 ;  /* 0x70008000d6037fae */ /* 0x0003e4000a1a1028 */
[----:B-1----:R-:W-:Y:S02]  /*ab50*/  LOP3.LUT R3, R0, 0x70, RZ, 0x3c, !PT ;  /* 0x0000007000037812 */ /* 0x002fe400078e3cff */
[----:B------:R-:W-:Y:S02]  /*ab60*/  ISETP.NE.U32.AND P6, PT, R2, RZ, PT ;  /* 0x000000ff0200720c */ /* 0x000fe40003fc5070 */
[----:B------:R-:W-:Y:S01]  /*ab70*/  ISETP.NE.U32.AND P4, PT, R7, RZ, PT ;  /* 0x000000ff0700720c */ /* 0x000fe20003f85070 */
[----:B------:R-:W-:-:S10]  /*ab80*/  VIADD R3, R3, UR28 ;  /* 0x0000001c03037c36 */ /* 0x000fd40008000000 */
[----:B------:R-:W-:Y:S04]  /*ab90*/  LDGSTS.E [R3+0x70000], desc[UR40][R216.64], P6 ;  /* 0x70000000d8037fae */ /* 0x000fe8000b1a1028 */
[----:B------:R1:W-:Y:S04]  /*aba0*/  LDGSTS.E [R3+0x70008], desc[UR40][R218.64], P4 ;  /* 0x70008000da037fae */ /* 0x0003e8000a1a1028 */
[----:B------:R-:W0:Y:S01]  /*abb0*/  LDGDEPBAR ;  /* 0x00000000000079af */ /* 0x000e220000000000 */
[----:B-1----:R-:W-:-:S05]  /*abc0*/  IMAD.SHL.U32 R3, R6, 0x4, RZ ;  /* 0x0000000406037824 */ /* 0x002fca00078e00ff */
[----:B------:R-:W-:Y:S01]  /*abd0*/  LOP3.LUT R3, R3, UR4, RZ, 0x3c, !PT ;  /* 0x0000000403037c12 */ /* 0x000fe2000f8e3cff */
[----:B------:R-:W1:Y:S01]  /*abe0*/  S2R R2, SR_TID.X ;  /* 0x0000000000027919 */ /* 0x000e620000002100 */
[----:B------:R-:W-:Y:S01]  /*abf0*/  USHF.L.U32 UR8, UR16, 0x5, URZ ;  /* 0x0000000510087899 */ /* 0x000fe200080006ff */
[----:B------:R-:W5:Y:S02]  /*ac00*/  LDCU UR4, c[0x0][0x3a0] ;  /* 0x00007400ff0477ac */ /* 0x000f640008000800 */
[----:B------:R-:W-:-:S05]  /*ac10*/  VIADD R7, R3, UR28 ;  /* 0x0000001c03077c36 */ /* 0x000fca0008000000 */
[----:B------:R-:W-:Y:S04]  /*ac20*/  LDGSTS.E [R7], desc[UR40][R208.64], P5 ;  /* 0x00000000d0077fae */ /* 0x000fe8000a9a1028 */
[----:B------:R-:W-:Y:S04]  /*ac30*/  LDGSTS.E [R7+0x400], desc[UR40][R244.64], P5 ;  /* 0x00400000f4077fae */ /* 0x000fe8000a9a1028 */
[----:B------:R-:W-:Y:S04]  /*ac40*/  LDGSTS.E [R7+0x800], desc[UR40][R228.64], P5 ;  /* 0x00800000e4077fae */ /* 0x000fe8000a9a1028 */
[----:B------:R-:W-:Y:S04]  /*ac50*/  LDGSTS.E [R7+0xc00], desc[UR40][R226.64], P5 ;  /* 0x00c00000e2077fae */ /* 0x000fe8000a9a1028 */
[----:B------:R-:W2:Y:S04]  /*ac60*/  LDL.LU.64 R208, [R1+0x698] ;  /* 0x0006980001d07983 */ /* 0x000ea80000300a00 */
[----:B------:R-:W-:Y:S04]  /*ac70*/  LDGSTS.E [R7+0x1000], desc[UR40][R224.64], P5 ;  /* 0x01000000e0077fae */ /* 0x000fe8000a9a1028 */
[----:B------:R-:W-:Y:S04]  /*ac80*/  LDGSTS.E [R7+0x1400], desc[UR40][R222.64], P5 ;  /* 0x01400000de077fae */ /* 0x000fe8000a9a1028 */
[----:B------:R-:W-:Y:S04]  /*ac90*/  LDGSTS.E [R7+0x1800], desc[UR40][R220.64], P5 ;  /* 0x01800000dc077fae */ /* 0x000fe8000a9a1028 */
[----:B------:R-:W2:Y:S04]  /*aca0*/  LDL.64 R224, [R1+0x88] ;  /* 0x0000880001e07983 */ /* 0x000ea80000100a00 */
[----:B------:R-:W3:Y:S04]  /*acb0*/  LDL.LU R6, [R1+0xc4] ;  /* 0x0000c40001067983 */ /* 0x000ee80000300800 */
[----:B------:R-:W3:Y:S04]  /*acc0*/  LDL.64 R222, [R1+0x98] ;  /* 0x0000980001de7983 */ /* 0x000ee80000100a00 */
[----:B------:R-:W4:Y:S04]  /*acd0*/  LDL.64 R220, [R1+0xa0] ;  /* 0x0000a00001dc7983 */ /* 0x000f280000100a00 */
[----:B------:R1:W-:Y:S04]  /*ace0*/  LDGSTS.E [R7+0x1c00], desc[UR40][R4.64], P5 ;  /* 0x01c0000004077fae */ /* 0x0003e8000a9a1028 */
[----:B------:R-:W-:Y:S04]  /*acf0*/  LDGSTS.E [R7+0x2000], desc[UR40][R250.64], P5 ;  /* 0x02000000fa077fae */ /* 0x000fe8000a9a1028 */
[----:B------:R-:W-:Y:S04]  /*ad00*/  LDGSTS.E [R7+0x2400], desc[UR40][R246.64], P5 ;  /* 0x02400000f6077fae */ /* 0x000fe8000a9a1028 */
[----:B------:R-:W5:Y:S04]  /*ad10*/  LDL.LU R5, [R1+0xc8] ;  /* 0x0000c80001057983 */ /* 0x000f680000300800 */
[----:B------:R-:W5:Y:S04]  /*ad20*/  LDL.LU.64 R244, [R1+0x40] ;  /* 0x0000400001f47983 */ /* 0x000f680000300a00 */
[----:B------:R1:W-:Y:S04]  /*ad30*/  STL.64 [R1+0x650], R250 ;  /* 0x000650fa01007387 */ /* 0x0003e80000100a00 */
[----:B------:R-:W-:Y:S04]  /*ad40*/  LDGSTS.E [R7+0x2800], desc[UR40][R10.64], P5 ;  /* 0x028000000a077fae */ /* 0x000fe8000a9a1028 */
[----:B------:R-:W-:Y:S04]  /*ad50*/  LDGSTS.E [R7+0x2c00], desc[UR40][R14.64], P5 ;  /* 0x02c000000e077fae */ /* 0x000fe8000a9a1028 */
[----:B-1----:R-:W5:Y:S04]  /*ad60*/  LDL.LU.64 R250, [R1+0x30] ;  /* 0x0000300001fa7983 */ /* 0x002f680000300a00 */
        /* <DEDUP_REMOVED lines=11> */
[----:B-1----:R-:W5:Y:S04]  /*ae20*/  LDL.LU.64 R14, [R1] ;  /* 0x00000000010e7983 */ /* 0x002f680000300a00 */
        /* <DEDUP_REMOVED lines=12> */
[----:B------:R-:W-:Y:S04]  /*aef0*/  LDGSTS.E [R7+0x6000], desc[UR40][R66.64], P5 ;  /* 0x0600000042077fae */ /* 0x000fe8000a9a1028 */
        /* <DEDUP_REMOVED lines=22> */
[----:B------:R-:W-:Y:S01]  /*b060*/  LDGSTS.E [R7+0xbc00], desc[UR40][R158.64], P5 ;  /* 0x0bc000009e077fae */ /* 0x000fe2000a9a1028 */
[----:B------:R-:W-:-:S03]  /*b070*/  SHF.R.U32.HI R2, RZ, 0x6, R2 ;  /* 0x00000006ff027819 */ /* 0x000fc60000011602 */
[----:B------:R-:W-:Y:S04]  /*b080*/  LDGSTS.E [R7+0xc000], desc[UR40][R162.64], P5 ;  /* 0x0c000000a2077fae */ /* 0x000fe8000a9a1028 */
[----:B------:R-:W-:Y:S04]  /*b090*/  LDGSTS.E [R7+0xc400], desc[UR40][R166.64], P5 ;  /* 0x0c400000a6077fae */ /* 0x000fe8000a9a1028 */
[----:B------:R-:W-:Y:S04]  /*b0a0*/  LDGSTS.E [R7+0xc800], desc[UR40][R170.64], P5 ;  /* 0x0c800000aa077fae */ /* 0x000fe8000a9a1028 */
[----:B------:R-:W-:Y:S01]  /*b0b0*/  LDGSTS.E [R7+0xcc00], desc[UR40][R174.64], P5 ;  /* 0x0cc00000ae077fae */ /* 0x000fe2000a9a1028 */
[----:B------:R-:W-:-:S03]  /*b0c0*/  SGXT.U32 R2, R2, 0x1 ;  /* 0x000000010202781a */ /* 0x000fc60000000000 */
[----:B------:R-:W-:Y:S01]  /*b0d0*/  LDGSTS.E [R7+0xd000], desc[UR40][R178.64], P5 ;  /* 0x0d000000b2077fae */ /* 0x000fe2000a9a1028 */
[----:B------:R-:W-:-:S03]  /*b0e0*/  LOP3.LUT R4, R3, 0x40, RZ, 0x3c, !PT ;  /* 0x0000004003047812 */ /* 0x000fc600078e3cff */
        /* <DEDUP_REMOVED lines=8> */
[----:B------:R1:W-:Y:S04]  /*b170*/  STL.64 [R1+0x570], R2 ;  /* 0x0005700201007387 */ /* 0x0003e80000100a00 */
[----:B--2---:R-:W-:Y:S04]  /*b180*/  LDGSTS.E [R7+0xf400], desc[UR40][R224.64], P5 ;  /* 0x0f400000e0077fae */ /* 0x004fe8000a9a1028 */
[----:B------:R2:W-:Y:S04]  /*b190*/  STL [R1+0x5e4], R4 ;  /* 0x0005e40401007387 */ /* 0x0005e80000100800 */
[----:B---3--:R-:W-:Y:S04]  /*b1a0*/  LDGSTS.E [R7+0xf800], desc[UR40][R222.64], P5 ;  /* 0x0f800000de077fae */ /* 0x008fe8000a9a1028 */
[----:B------:R-:W3:Y:S04]  /*b1b0*/  LDL.64 R228, [R1+0x80] ;  /* 0x0000800001e47983 */ /* 0x000ee80000100a00 */
[----:B----4-:R-:W-:Y:S04]  /*b1c0*/  LDGSTS.E [R7+0xfc00], desc[UR40][R220.64], P5 ;  /* 0x0fc00000dc077fae */ /* 0x010fe8000a9a1028 */
[----:B------:R-:W4:Y:S01]  /*b1d0*/  LDL.64 R222, [R1+0x90] ;  /* 0x0000900001de7983 */ /* 0x000f220000100a00 */
[----:B------:R-:W-:-:S03]  /*b1e0*/  ISETP.NE.U32.AND P3, PT, R6, RZ, PT ;  /* 0x000000ff0600720c */ /* 0x000fc60003f65070 */
[----:B------:R-:W3:Y:S04]  /*b1f0*/  LDL.64 R224, [R1+0xb0] ;  /* 0x0000b00001e07983 */ /* 0x000ee80000100a00 */
[----:B------:R-:W3:Y:S01]  /*b200*/  LDL.64 R220, [R1+0xa8] ;  /* 0x0000a80001dc7983 */ /* 0x000ee20000100a00 */
[----:B------:R-:W-:-:S03]  /*b210*/  VIADD R6, R4, UR28 ;  /* 0x0000001c04067c36 */ /* 0x000fc60008000000 */
[----:B------:R-:W3:Y:S04]  /*b220*/  LDL.LU R227, [R1+0x100] ;  /* 0x0001000001e37983 */ /* 0x000ee80000300800 */
[----:B-1----:R-:W3:Y:S04]  /*b230*/  LDL.LU R3, [R1+0xfc] ;  /* 0x0000fc0001037983 */ /* 0x002ee80000300800 */
[----:B------:R-:W3:Y:S04]  /*b240*/  LDL.LU R226, [R1+0x104] ;  /* 0x0001040001e27983 */ /* 0x000ee80000300800 */
[----:B--2---:R-:W2:Y:S04]  /*b250*/  LDL.LU R4, [R1+0x10c] ;  /* 0x00010c0001047983 */ /* 0x004ea80000300800 */
[----:B-----5:R-:W-:Y:S04]  /*b260*/  LDGSTS.E [R6+0x200], desc[UR40][R26.64], P5 ;  /* 0x002000001a067fae */ /* 0x020fe8000a9a1028 */
        /* <DEDUP_REMOVED lines=59> */
[----:B---3--:R-:W-:Y:S04]  /*b620*/  LDGSTS.E [R6+0xf200], desc[UR40][R228.64], P5 ;  /* 0x0f200000e4067fae */ /* 0x008fe8000a9a1028 */
[----:B----4-:R-:W-:Y:S04]  /*b630*/  LDGSTS.E [R6+0xf600], desc[UR40][R222.64], P5 ;  /* 0x0f600000de067fae */ /* 0x010fe8000a9a1028 */
[----:B------:R-:W-:Y:S04]  /*b640*/  LDGSTS.E [R6+0xfa00], desc[UR40][R220.64], P5 ;  /* 0x0fa00000dc067fae */ /* 0x000fe8000a9a1028 */
[----:B------:R-:W3:Y:S04]  /*b650*/  LDL.LU.64 R228, [R1+0x690] ;  /* 0x0006900001e47983 */ /* 0x000ee80000300a00 */
[----:B------:R-:W4:Y:S04]  /*b660*/  LDL.LU.64 R222, [R1+0x688] ;  /* 0x0006880001de7983 */ /* 0x000f280000300a00 */
[----:B------:R-:W5:Y:S04]  /*b670*/  LDL.LU.64 R220, [R1+0x680] ;  /* 0x0006800001dc7983 */ /* 0x000f680000300a00 */
[----:B------:R5:W-:Y:S04]  /*b680*/  LDGSTS.E [R6+0xfe00], desc[UR40][R224.64], P5 ;  /* 0x0fe00000e0067fae */ /* 0x000be8000a9a1028 */
[----:B------:R-:W0:Y:S01]  /*b690*/  LDGDEPBAR ;  /* 0x00000000000079af */ /* 0x000e220000000000 */
[----:B------:R-:W-:-:S02]  /*b6a0*/  ISETP.NE.U32.AND P0, PT, R227, RZ, PT ;  /* 0x000000ffe300720c */ /* 0x000fc40003f05070 */
[----:B------:R-:W-:Y:S01]  /*b6b0*/  ISETP.NE.U32.AND P4, PT, R5, RZ, PT ;  /* 0x000000ff0500720c */ /* 0x000fe20003f85070 */
[----:B------:R-:W-:Y:S01]  /*b6c0*/  IMAD.U32 R5, RZ, RZ, UR8 ;  /* 0x00000008ff057e24 */ /* 0x000fe2000f8e00ff */
[----:B------:R-:W-:Y:S01]  /*b6d0*/  ISETP.NE.U32.AND P6, PT, R3, RZ, PT ;  /* 0x000000ff0300720c */ /* 0x000fe20003fc5070 */
[----:B------:R-:W-:Y:S01]  /*b6e0*/  VIADD R227, R0, UR28 ;  /* 0x0000001c00e37c36 */ /* 0x000fe20008000000 */
[----:B------:R-:W-:Y:S01]  /*b6f0*/  BAR.SYNC.DEFER_BLOCKING 0x0 ;  /* 0x0000000000007b1d */ /* 0x000fe20000010000 */
[----:B-----5:R-:W-:-:S05]  /*b700*/  IMAD.WIDE R224, R5, 0x4, R220 ;  /* 0x0000000405e07825 */ /* 0x020fca00078e02dc */
[----:B------:R-:W5:Y:S04]  /*b710*/  LDL.LU R220, [R1+0x140] ;  /* 0x0001400001dc7983 */ /* 0x000f680000300800 */
[----:B------:R-:W2:Y:S04]  /*b720*/  LDL.LU R221, [R1+0x144] ;  /* 0x0001440001dd7983 */ /* 0x000ea80000300800 */
[----:B------:R4:W-:Y:S04]  /*b730*/  STL.64 [R1+0x130], R224 ;  /* 0x000130e001007387 */ /* 0x0009e80000100a00 */
[----:B------:R-:W-:Y:S01]  /*b740*/  @!PT LDS RZ, [RZ] ;  /* 0x00000000fffff984 */ /* 0x000fe20000000800 */
[----:B------:R-:W-:Y:S01]  /*b750*/  @!PT LDS RZ, [RZ] ;  /* 0x00000000fffff984 */ /* 0x000fe20000000800 */
[----:B------:R-:W-:Y:S01]  /*b760*/  @!PT LDS RZ, [RZ] ;  /* 0x00000000fffff984 */ /* 0x000fe20000000800 */
[----:B------:R4:W-:Y:S04]  /*b770*/  LDGSTS.E [R227+0x72000], desc[UR40][R224.64], P0 ;  /* 0x72000000e0e37fae */ /* 0x0009e800081a1028 */
[----:B------:R-:W2:Y:S01]  /*b780*/  LDL.LU R2, [R1+0x148] ;  /* 0x0001480001027983 */ /* 0x000ea20000300800 */
[----:B----4-:R-:W-:-:S03]  /*b790*/  IMAD.WIDE R224, R5, 0x4, R222 ;  /* 0x0000000405e07825 */ /* 0x010fc600078e02de */
[----:B------:R-:W4:Y:S04]  /*b7a0*/  LDL.LU R222, [R1+0x108] ;  /* 0x0001080001de7983 */ /* 0x000f280000300800 */
[----:B------:R-:W2:Y:S04]  /*b7b0*/  LDL.LU R223, [R1+0x13c] ;  /* 0x00013c0001df7983 */ /* 0x000ea80000300800 */
[----:B------:R1:W-:Y:S04]  /*b7c0*/  STL.64 [R1+0x128], R224 ;  /* 0x000128e001007387 */ /* 0x0003e80000100a00 */
[----:B------:R1:W-:Y:S04]  /*b7d0*/  LDGSTS.E [R227+0x72008], desc[UR40][R224.64], P6 ;  /* 0x72008000e0e37fae */ /* 0x0003e8000b1a1028 */
[----:B-1----:R-:W2:Y:S01]  /*b7e0*/  LDL.LU.64 R224, [R1+0x678] ;  /* 0x0006780001e07983 */ /* 0x002ea20000300a00 */
[----:B------:R-:W-:-:S02]  /*b7f0*/  ISETP.NE.U32.AND P0, PT, R226, RZ, PT ;  /* 0x000000ffe200720c */ /* 0x000fc40003f05070 */
[----:B------:R-:W-:-:S05]  /*b800*/  LOP3.LUT R3, R0, 0x10, RZ, 0x3c, !PT ;  /* 0x0000001000037812 */ /* 0x000fca00078e3cff */
[----:B------:R-:W-:Y:S01]  /*b810*/  VIADD R3, R3, UR28 ;  /* 0x0000001c03037c36 */ /* 0x000fe20008000000 */
[----:B----4-:R-:W-:Y:S01]  /*b820*/  ISETP.NE.U32.AND P6, PT, R222, RZ, PT ;  /* 0x000000ffde00720c */ /* 0x010fe20003fc5070 */
[C---:B--2---:R-:W-:Y:S02]  /*b830*/  IMAD.WIDE R226, R5.reuse, 0x4, R224 ;  /* 0x0000000405e27825 */ /* 0x044fe400078e02e0 */
[----:B------:R-:W2:Y:S04]  /*b840*/  LDL.LU R224, [R1+0x14c] ;  /* 0x00014c0001e07983 */ /* 0x000ea80000300800 */
[----:B------:R1:W-:Y:S04]  /*b850*/  STL.64 [R1+0x120], R226 ;  /* 0x000120e201007387 */ /* 0x0003e80000100a00 */
[----:B------:R-:W4:Y:S04]  /*b860*/  LDL.LU R225, [R1+0x158] ;  /* 0x0001580001e17983 */ /* 0x000f280000300800 */
[----:B------:R-:W2:Y:S04]  /*b870*/  LDL.LU R222, [R1+0x15c] ;  /* 0x00015c0001de7983 */ /* 0x000ea80000300800 */
[----:B------:R1:W-:Y:S04]  /*b880*/  LDGSTS.E [R3+0x72000], desc[UR40][R226.64], P0 ;  /* 0x72000000e2037fae */ /* 0x0003e800081a1028 */
[----:B-1----:R-:W2:Y:S01]  /*b890*/  LDL.LU.64 R226, [R1+0x670] ;  /* 0x0006700001e27983 */ /* 0x002ea20000300a00 */
[----:B------:R-:W-:Y:S01]  /*b8a0*/  ISETP.NE.U32.AND P0, PT, R4, RZ, PT ;  /* 0x000000ff0400720c */ /* 0x000fe20003f05070 */
[----:B--2---:R-:W-:-:S05]  /*b8b0*/  IMAD.WIDE R226, R5, 0x4, R226 ;  /* 0x0000000405e27825 */ /* 0x004fca00078e02e2 */
[----:B------:R1:W-:Y:S01]  /*b8c0*/  LDGSTS.E [R3+0x72008], desc[UR40][R226.64], P6 ;  /* 0x72008000e2037fae */ /* 0x0003e2000b1a1028 */
[----:B------:R-:W-:-:S03]  /*b8d0*/  ISETP.NE.U32.AND P6, PT, R223, RZ, PT ;  /* 0x000000ffdf00720c */ /* 0x000fc60003fc5070 */
[----:B------:R3:W-:Y:S04]  /*b8e0*/  STL.64 [R1+0x118], R226 ;  /* 0x000118e201007387 */ /* 0x0007e80000100a00 */
[----:B------:R-:W2:Y:S01]  /*b8f0*/  LDL.LU R4, [R1+0x160] ;  /* 0x0001600001047983 */ /* 0x000ea20000300800 */
[----:B-1----:R-:W-:Y:S01]  /*b900*/  LOP3.LUT R3, R0, 0x20, RZ, 0x3c, !PT ;  /* 0x0000002000037812 */ /* 0x002fe200078e3cff */
[----:B---3--:R-:W-:-:S04]  /*b910*/  IMAD.WIDE R226, R5, 0x4, R228 ;  /* 0x0000000405e27825 */ /* 0x008fc800078e02e4 */
[----:B------:R-:W-:Y:S01]  /*b920*/  VIADD R3, R3, UR28 ;  /* 0x0000001c03037c36 */ /* 0x000fe20008000000 */
[----:B------:R1:W-:Y:S04]  /*b930*/  STL.64 [R1+0x110], R226 ;  /* 0x000110e201007387 */ /* 0x0003e80000100a00 */
[----:B------:R1:W-:Y:S01]  /*b940*/  LDGSTS.E [R3+0x72000], desc[UR40][R226.64], P0 ;  /* 0x72000000e2037fae */ /* 0x0003e200081a1028 */
[----:B-----5:R-:W-:Y:S01]  /*b950*/  ISETP.NE.U32.AND P0, PT, R220, RZ, PT ;  /* 0x000000ffdc00720c */ /* 0x020fe20003f05070 */
[----:B-1----:R-:W-:-:S05]  /*b960*/  IMAD.WIDE R226, R5, 0x4, R230 ;  /* 0x0000000405e27825 */ /* 0x002fca00078e02e6 */
[----:B------:R1:W-:Y:S01]  /*b970*/  LDGSTS.E [R3+0x72008], desc[UR40][R226.64], P6 ;  /* 0x72008000e2037fae */ /* 0x0003e2000b1a1028 */
[----:B------:R-:W-:-:S03]  /*b980*/  ISETP.NE.U32.AND P6, PT, R221, RZ, PT ;  /* 0x000000ffdd00720c */ /* 0x000fc60003fc5070 */
[----:B------:R3:W-:Y:S04]  /*b990*/  STL.64 [R1+0x108], R226 ;  /* 0x000108e201007387 */ /* 0x0007e80000100a00 */
[----:B------:R-:W5:Y:S01]  /*b9a0*/  LDL.LU R220, [R1+0x164] ;  /* 0x0001640001dc7983 */ /* 0x000f620000300800 */
[----:B-1----:R-:W-:Y:S01]  /*b9b0*/  LOP3.LUT R3, R0, 0x30, RZ, 0x3c, !PT ;  /* 0x0000003000037812 */ /* 0x002fe200078e3cff */
[----:B---3--:R-:W-:-:S04]  /*b9c0*/  IMAD.WIDE R226, R5, 0x4, R232 ;  /* 0x0000000405e27825 */ /* 0x008fc800078e02e8 */
[----:B------:R-:W-:Y:S01]  /*b9d0*/  VIADD R3, R3, UR28 ;  /* 0x0000001c03037c36 */ /* 0x000fe20008000000 */
[----:B------:R1:W-:Y:S04]  /*b9e0*/  STL.64 [R1+0x100], R226 ;  /* 0x000100e201007387 */ /* 0x0003e80000100a00 */
[----:B------:R1:W-:Y:S01]  /*b9f0*/  LDGSTS.E [R3+0x72000], desc[UR40][R226.64], P0 ;  /* 0x72000000e2037fae */ /* 0x0003e200081a1028 */
[----:B------:R-:W-:Y:S02]  /*ba00*/  ISETP.NE.U32.AND P0, PT, R2, RZ, PT ;  /* 0x000000ff0200720c */ /* 0x000fe40003f05070 */
[----:B------:R-:W-:Y:S01]  /*ba10*/  LOP3.LUT R223, R0, 0x40, RZ, 0x3c, !PT ;  /* 0x0000004000df7812 */ /* 0x000fe200078e3cff */
[----:B------:R-:W3:Y:S01]  /*ba20*/  LDL.LU R221, [R1+0x16c] ;  /* 0x00016c0001dd7983 */ /* 0x000ee20000300800 */
[----:B-1----:R-:W-:-:S05]  /*ba30*/  IMAD.WIDE R226, R5, 0x4, R234 ;  /* 0x0000000405e27825 */ /* 0x002fca00078e02ea */
[----:B------:R1:W-:Y:S01]  /*ba40*/  LDGSTS.E [R3+0x72008], desc[UR40][R226.64], P6 ;  /* 0x72008000e2037fae */ /* 0x0003e2000b1a1028 */
[----:B------:R-:W-:-:S03]  /*ba50*/  VIADD R223, R223, UR28 ;  /* 0x0000001cdfdf7c36 */ /* 0x000fc60008000000 */
[----:B------:R-:W-:Y:S01]  /*ba60*/  STL.64 [R1+0xf8], R226 ;  /* 0x0000f8e201007387 */ /* 0x000fe20000100a00 */
[----:B-1----:R-:W-:-:S05]  /*ba70*/  IMAD.WIDE R2, R5, 0x4, R236 ;  /* 0x0000000405027825 */ /* 0x002fca00078e02ec */
[----:B------:R1:W-:Y:S04]  /*ba80*/  STL.64 [R1+0xf0], R2 ;  /* 0x0000f00201007387 */ /* 0x0003e80000100a00 */
[----:B------:R-:W3:Y:S01]  /*ba90*/  LDL.LU R236, [R1+0x168] ;  /* 0x0001680001ec7983 */ /* 0x000ee20000300800 */
[----:B------:R-:W-:-:S03]  /*baa0*/  ISETP.NE.U32.AND P6, PT, R224, RZ, PT ;  /* 0x000000ffe000720c */ /* 0x000fc60003fc5070 */
[----:B------:R1:W-:Y:S01]  /*bab0*/  LDGSTS.E [R223+0x72000], desc[UR40][R2.64], P0 ;  /* 0x7200000002df7fae */ /* 0x0003e200081a1028 */
[----:B----4-:R-:W-:Y:S01]  /*bac0*/  ISETP.NE.U32.AND P0, PT, R225, RZ, PT ;  /* 0x000000ffe100720c */ /* 0x010fe20003f05070 */
[----:B------:R-:W-:-:S04]  /*bad0*/  IMAD.WIDE R224, R5, 0x4, R240 ;  /* 0x0000000405e07825 */ /* 0x000fc800078e02f0 */
[----:B-1----:R-:W-:-:S05]  /*bae0*/  IMAD.WIDE R2, R5, 0x4, R238 ;  /* 0x0000000405027825 */ /* 0x002fca00078e02ee */
[----:B------:R1:W-:Y:S04]  /*baf0*/  STL.64 [R1+0x618], R2 ;  /* 0x0006180201007387 */ /* 0x0003e80000100a00 */
[----:B------:R-:W-:Y:S04]  /*bb00*/  STL.64 [R1+0xe0], R224 ;  /* 0x0000e0e001007387 */ /* 0x000fe80000100a00 */
[----:B------:R-:W4:Y:S04]  /*bb10*/  LDL.LU R237, [R1+0x138] ;  /* 0x0001380001ed7983 */ /* 0x000f280000300800 */
[----:B------:R-:W4:Y:S04]  /*bb20*/  LDL.LU.64 R234, [R1+0x78] ;  /* 0x0000780001ea7983 */ /* 0x000f280000300a00 */
[----:B------:R1:W-:Y:S04]  /*bb30*/  LDGSTS.E [R223+0x72008], desc[UR40][R2.64], P6 ;  /* 0x7200800002df7fae */ /* 0x0003e8000b1a1028 */
[----:B------:R-:W4:Y:S04]  /*bb40*/  LDL.LU.64 R232, [R1+0x68] ;  /* 0x0000680001e87983 */ /* 0x000f280000300a00 */
[----:B------:R-:W4:Y:S01]  /*bb50*/  LDL.LU.64 R230, [R1+0x58] ;  /* 0x0000580001e67983 */ /* 0x000f220000300a00 */
[----:B-1----:R-:W-:-:S05]  /*bb60*/  IMAD.WIDE R2, R5, 0x4, R242 ;  /* 0x0000000405027825 */ /* 0x002fca00078e02f2 */
[----:B------:R1:W-:Y:S04]  /*bb70*/  STL.64 [R1+0xd8], R2 ;  /* 0x0000d80201007387 */ /* 0x0003e80000100a00 */
[----:B------:R-:W4:Y:S04]  /*bb80*/  LDL.LU.64 R228, [R1+0x48] ;  /* 0x0000480001e47983 */ /* 0x000f280000300a00 */
[----:B------:R-:W4:Y:S01]  /*bb90*/  LDL.LU.64 R226, [R1+0x38] ;  /* 0x0000380001e27983 */ /* 0x000f220000300a00 */
[----:B------:R-:W-:Y:S02]  /*bba0*/  LOP3.LUT R223, R0, 0x50, RZ, 0x3c, !PT ;  /* 0x0000005000df7812 */ /* 0x000fe400078e3cff */
[----:B------:R-:W-:-:S03]  /*bbb0*/  ISETP.NE.U32.AND P6, PT, R222, RZ, PT ;  /* 0x000000ffde00720c */ /* 0x000fc60003fc5070 */
[----:B------:R-:W-:-:S05]  /*bbc0*/  VIADD R223, R223, UR28 ;  /* 0x0000001cdfdf7c36 */ /* 0x000fca0008000000 */
[----:B------:R-:W-:Y:S05]  /*bbd0*/  LDGSTS.E [R223+0x72000], desc[UR40][R224.64], P0 ;  /* 0x72000000e0df7fae */ /* 0x000fea00081a1028 */
[----:B------:R1:W-:Y:S02]  /*bbe0*/  LDGSTS.E [R223+0x72008], desc[UR40][R2.64], P6 ;  /* 0x7200800002df7fae */ /* 0x0003e4000b1a1028 */
[----:B-1----:R-:W-:Y:S01]  /*bbf0*/  IMAD.WIDE R2, R5, 0x4, R212 ;  /* 0x0000000405027825 */ /* 0x002fe200078e02d4 */
[----:B------:R-:W-:-:S04]  /*bc00*/  LOP3.LUT R212, R0, 0x70, RZ, 0x3c, !PT ;  /* 0x0000007000d47812 */ /* 0x000fc800078e3cff */
[----:B------:R1:W-:Y:S01]  /*bc10*/  STL.64 [R1+0xd0], R2 ;  /* 0x0000d00201007387 */ /* 0x0003e20000100a00 */
[----:B------:R-:W-:-:S03]  /*bc20*/  VIADD R212, R212, UR28 ;  /* 0x0000001cd4d47c36 */ /* 0x000fc60008000000 */
[----:B------:R-:W4:Y:S04]  /*bc30*/  LDL.LU.64 R224, [R1+0x28] ;  /* 0x0000280001e07983 */ /* 0x000f280000300a00 */
[----:B------:R-:W4:Y:S01]  /*bc40*/  LDL.LU.64 R222, [R1+0x18] ;  /* 0x0000180001de7983 */ /* 0x000f220000300a00 */
[----:B------:R-:W-:-:S04]  /*bc50*/  IMAD.U32 R213, RZ, RZ, UR12 ;  /* 0x0000000cffd57e24 */ /* 0x000fc8000f8e00ff */
[----:B------:R-:W-:-:S04]  /*bc60*/  IMAD.WIDE R242, R213, 0x4, R250 ;  /* 0x00000004d5f27825 */ /* 0x000fc800078e02fa */
[----:B------:R-:W-:-:S04]  /*bc70*/  IMAD.WIDE R244, R213, 0x4, R244 ;  /* 0x00000004d5f47825 */ /* 0x000fc800078e02f4 */
[----:B------:R-:W-:Y:S01]  /*bc80*/  IMAD.WIDE R238, R213, 0x4, R246 ;  /* 0x00000004d5ee7825 */ /* 0x000fe200078e02f6 */
[----:B--2---:R-:W-:Y:S02]  /*bc90*/  ISETP.NE.U32.AND P0, PT, R4, RZ, PT ;  /* 0x000000ff0400720c */ /* 0x004fe40003f05070 */
[----:B------:R-:W-:-:S05]  /*bca0*/  LOP3.LUT R4, R0, 0x60, RZ, 0x3c, !PT ;  /* 0x0000006000047812 */ /* 0x000fca00078e3cff */
[----:B------:R-:W-:-:S06]  /*bcb0*/  VIADD R4, R4, UR28 ;  /* 0x0000001c04047c36 */ /* 0x000fcc0008000000 */
[----:B------:R1:W-:Y:S02]  /*bcc0*/  LDGSTS.E [R4+0x72000], desc[UR40][R2.64], P0 ;  /* 0x7200000002047fae */ /* 0x0003e400081a1028 */
[----:B-1----:R-:W-:Y:S01]  /*bcd0*/  IMAD.WIDE R2, R5, 0x4, R214 ;  /* 0x0000000405027825 */ /* 0x002fe200078e02d6 */
[----:B-----5:R-:W-:-:S04]  /*bce0*/  ISETP.NE.U32.AND P6, PT, R220, RZ, PT ;  /* 0x000000ffdc00720c */ /* 0x020fc80003fc5070 */
[----:B------:R1:W-:Y:S09]  /*bcf0*/  STL.64 [R1+0xc8], R2 ;  /* 0x0000c80201007387 */ /* 0x0003f20000100a00 */
[----:B------:R1:W-:Y:S01]  /*bd00*/  LDGSTS.E [R4+0x72008], desc[UR40][R2.64], P6 ;  /* 0x7200800002047fae */ /* 0x0003e2000b1a1028 */
[----:B---3--:R-:W-:-:S03]  /*bd10*/  ISETP.NE.U32.AND P0, PT, R221, RZ, PT ;  /* 0x000000ffdd00720c */ /* 0x008fc60003f05070 */
[----:B------:R-:W2:Y:S01]  /*bd20*/  LDL.LU.64 R220, [R1+0x8] ;  /* 0x0000080001dc7983 */ /* 0x000ea20000300a00 */
[----:B-1----:R-:W-:-:S03]  /*bd30*/  IMAD.WIDE R2, R5, 0x4, R216 ;  /* 0x0000000405027825 */ /* 0x002fc600078e02d8 */
[----:B------:R-:W-:Y:S04]  /*bd40*/  STL [R1+0x5f8], R4 ;  /* 0x0005f80401007387 */ /* 0x000fe80000100800 */
[----:B------:R1:W-:Y:S04]  /*bd50*/  STL.64 [R1+0xc0], R2 ;  /* 0x0000c00201007387 */ /* 0x0003e80000100a00 */
[----:B------:R1:W-:Y:S04]  /*bd60*/  LDGSTS.E [R212+0x72000], desc[UR40][R2.64], P0 ;  /* 0x7200000002d47fae */ /* 0x0003e800081a1028 */
[----:B------:R3:W-:Y:S01]  /*bd70*/  STL [R1+0x620], R5 ;  /* 0x0006200501007387 */ /* 0x0007e20000100800 */
[----:B-1----:R-:W-:Y:S01]  /*bd80*/  IMAD.WIDE R2, R5, 0x4, R218 ;  /* 0x0000000405027825 */ /* 0x002fe200078e02da */
[----:B------:R-:W-:-:S04]  /*bd90*/  ISETP.NE.U32.AND P6, PT, R236, RZ, PT ;  /* 0x000000ffec00720c */ /* 0x000fc80003fc5070 */
[----:B------:R4:W-:Y:S01]  /*bda0*/  STL.64 [R1+0xb8], R2 ;  /* 0x0000b80201007387 */ /* 0x0009e20000100a00 */
[----:B---3--:R-:W-:-:S03]  /*bdb0*/  IMAD.WIDE R4, R213, 0x4, R26 ;  /* 0x00000004d5047825 */ /* 0x008fc600078e021a */
[----:B------:R-:W3:Y:S05]  /*bdc0*/  LDL.LU.64 R26, [R1+0x668] ;  /* 0x00066800011a7983 */ /* 0x000eea0000300a00 */
[----:B------:R4:W-:Y:S01]  /*bdd0*/  LDGSTS.E [R212+0x72008], desc[UR40][R2.64], P6 ;  /* 0x7200800002d47fae */ /* 0x0009e2000b1a1028 */
[----:B------:R-:W-:-:S03]  /*bde0*/  IMAD.WIDE R214, R213, 0x4, R22 ;  /* 0x00000004d5d67825 */ /* 0x000fc600078e0216 */
[----:B------:R-:W0:Y:S01]  /*bdf0*/  LDGDEPBAR ;  /* 0x00000000000079af */ /* 0x000e220000000000 */
[----:B----4-:R-:W-:-:S05]  /*be00*/  IMAD.WIDE R2, R213, 0x4, R234 ;  /* 0x00000004d5027825 */ /* 0x010fca00078e02ea */
[----:B------:R1:W-:Y:S04]  /*be10*/  STL.64 [R1+0x78], R2 ;  /* 0x0000780201007387 */ /* 0x0003e80000100a00 */
[----:B------:R4:W-:Y:S04]  /*be20*/  STL.64 [R1+0x70], R4 ;  /* 0x0000700401007387 */ /* 0x0009e80000100a00 */
[----:B------:R-:W5:Y:S01]  /*be30*/  LDL.LU.64 R22, [R1+0x660] ;  /* 0x0006600001167983 */ /* 0x000f620000300a00 */
[----:B-1----:R-:W-:-:S04]  /*be40*/  IMAD.WIDE R2, R213, 0x4, R232 ;  /* 0x00000004d5027825 */ /* 0x002fc800078e02e8 */
[C---:B----4-:R-:W-:Y:S01]  /*be50*/  IMAD.WIDE R4, R213.reuse, 0x4, R230 ;  /* 0x00000004d5047825 */ /* 0x050fe200078e02e6 */
[----:B------:R1:W-:Y:S04]  /*be60*/  STL.64 [R1+0x68], R2 ;  /* 0x0000680201007387 */ /* 0x0003e80000100a00 */
[----:B------:R4:W-:Y:S01]  /*be70*/  STL.64 [R1+0x60], R214 ;  /* 0x000060d601007387 */ /* 0x0009e20000100a00 */
[----:B-1----:R-:W-:-:S03]  /*be80*/  IMAD.WIDE R2, R213, 0x4, R18 ;  /* 0x00000004d5027825 */ /* 0x002fc600078e0212 */
[----:B------:R-:W3:Y:S01]  /*be90*/  LDL.LU.64 R18, [R1+0x658] ;  /* 0x0006580001127983 */ /* 0x000ee20000300a00 */
[----:B----4-:R-:W-:-:S03]  /*bea0*/  IMAD.WIDE R214, R213, 0x4, R228 ;  /* 0x00000004d5d67825 */ /* 0x010fc600078e02e4 */
[----:B------:R1:W-:Y:S04]  /*beb0*/  STL.64 [R1+0x58], R4 ;  /* 0x0000580401007387 */ /* 0x0003e80000100a00 */
[----:B------:R-:W-:Y:S04]  /*bec0*/  STL.64 [R1+0x48], R214 ;  /* 0x000048d601007387 */ /* 0x000fe80000100a00 */
[----:B------:R-:W-:Y:S01]  /*bed0*/  STL.64 [R1+0x50], R2 ;  /* 0x0000500201007387 */ /* 0x000fe20000100a00 */
[----:B-1----:R-:W-:-:S03]  /*bee0*/  IMAD.WIDE R4, R213, 0x4, R226 ;  /* 0x00000004d5047825 */ /* 0x002fc600078e02e2 */
[----:B------:R-:W-:Y:S04]  /*bef0*/  STL.64 [R1+0x628], R2 ;  /* 0x0006280201007387 */ /* 0x000fe80000100a00 */
[----:B------:R-:W4:Y:S01]  /*bf00*/  LDL.LU.64 R250, [R1+0x650] ;  /* 0x0006500001fa7983 */ /* 0x000f220000300a00 */
[----:B------:R-:W-:-:S03]  /*bf10*/  IMAD.WIDE R234, R213, 0x4, R10 ;  /* 0x00000004d5ea7825 */ /* 0x000fc600078e020a */
[----:B------:R1:W-:Y:S04]  /*bf20*/  STL.64 [R1+0x630], R242 ;  /* 0x000630f201007387 */ /* 0x0003e80000100a00 */
[----:B------:R-:W-:Y:S01]  /*bf30*/  STL.64 [R1+0x38], R4 ;  /* 0x0000380401007387 */ /* 0x000fe20000100a00 */
[----:B------:R-:W-:-:S03]  /*bf40*/  IMAD.WIDE R230, R213, 0x4, R14 ;  /* 0x00000004d5e67825 */ /* 0x000fc600078e020e */
[----:B------:R-:W-:Y:S04]  /*bf50*/  STL.64 [R1+0x40], R244 ;  /* 0x000040f401007387 */ /* 0x000fe80000100a00 */
[----:B------:R-:W4:Y:S04]  /*bf60*/  LDL.LU.64 R246, [R1+0x648] ;  /* 0x0006480001f67983 */ /* 0x000f280000300a00 */
[----:B------:R-:W4:Y:S04]  /*bf70*/  LDL.LU.64 R10, [R1+0x640] ;  /* 0x00064000010a7983 */ /* 0x000f280000300a00 */
[----:B------:R-:W5:Y:S01]  /*bf80*/  LDL.LU.64 R14, [R1+0x638] ;  /* 0x00063800010e7983 */ /* 0x000f620000300a00 */
[----:B------:R-:W-:Y:S01]  /*bf90*/  IMAD.WIDE R228, R213, 0x4, R8 ;  /* 0x00000004d5e47825 */ /* 0x000fe200078e0208 */
[----:B------:R-:W-:-:S02]  /*bfa0*/  ISETP.NE.U32.AND P6, PT, R237, RZ, PT ;  /* 0x000000ffed00720c */ /* 0x000fc40003fc5070 */
[----:B-1----:R-:W5:Y:S01]  /*bfb0*/  LDL.64 R242, [R1+0x78] ;  /* 0x0000780001f27983 */ /* 0x002f620000100a00 */
[----:B------:R-:W-:-:S03]  /*bfc0*/  IMAD.WIDE R240, R213, 0x4, R224 ;  /* 0x00000004d5f07825 */ /* 0x000fc600078e02e0 */
[----:B------:R-:W5:Y:S01]  /*bfd0*/  LDL.64 R2, [R1+0x68] ;  /* 0x0000680001027983 */ /* 0x000f620000100a00 */
[----:B------:R-:W-:-:S03]  /*bfe0*/  IMAD.WIDE R236, R213, 0x4, R222 ;  /* 0x00000004d5ec7825 */ /* 0x000fc600078e02de */
[----:B------:R-:W5:Y:S01]  /*bff0*/  LDL.LU.64 R8, [R1+0x80] ;  /* 0x0000800001087983 */ /* 0x000f620000300a00 */
[----:B------:R-:W-:-:S04]  /*c000*/  IMAD.WIDE R224, R213, 0x4, R12 ;  /* 0x00000004d5e07825 */ /* 0x000fc800078e020c */
[----:B------:R-:W-:-:S04]  /*c010*/  IMAD.WIDE R216, R213, 0x4, R20 ;  /* 0x00000004d5d87825 */ /* 0x000fc800078e0214 */
[----:B--2---:R-:W-:-:S04]  /*c020*/  IMAD.WIDE R232, R213, 0x4, R220 ;  /* 0x00000004d5e87825 */ /* 0x004fc800078e02dc */
[----:B------:R-:W-:-:S04]  /*c030*/  IMAD.WIDE R220, R213, 0x4, R16 ;  /* 0x00000004d5dc7825 */ /* 0x000fc800078e0210 */
[----:B---3--:R-:W-:-:S04]  /*c040*/  IMAD.WIDE R218, R213, 0x4, R18 ;  /* 0x00000004d5da7825 */ /* 0x008fc800078e0212 */
[C---:B----4-:R-:W-:Y:S02]  /*c050*/  IMAD.WIDE R226, R213.reuse, 0x4, R10 ;  /* 0x00000004d5e27825 */ /* 0x050fe400078e020a */
[----:B------:R-:W2:Y:S02]  /*c060*/  LDL.LU.64 R10, [R1+0x88] ;  /* 0x00008800010a7983 */ /* 0x000ea40000300a00 */
[C---:B-----5:R-:W-:Y:S02]  /*c070*/  IMAD.WIDE R222, R213.reuse, 0x4, R14 ;  /* 0x00000004d5de7825 */ /* 0x060fe400078e020e */
[----:B------:R-:W3:Y:S04]  /*c080*/  LDL.LU.64 R12, [R1+0x90] ;  /* 0x00009000010c7983 */ /* 0x000ee80000300a00 */
[----:B------:R-:W4:Y:S04]  /*c090*/  LDL.LU.64 R14, [R1+0x98] ;  /* 0x00009800010e7983 */ /* 0x000f280000300a00 */
[----:B------:R-:W5:Y:S04]  /*c0a0*/  LDL.LU.64 R16, [R1+0xa8] ;  /* 0x0000a80001107983 */ /* 0x000f680000300a00 */
[----:B------:R-:W2:Y:S04]  /*c0b0*/  LDL.LU.64 R18, [R1+0xa0] ;  /* 0x0000a00001127983 */ /* 0x000ea80000300a00 */
[----:B------:R-:W2:Y:S01]  /*c0c0*/  LDL.LU.64 R20, [R1+0xb0] ;  /* 0x0000b00001147983 */ /* 0x000ea20000300a00 */
[----:B------:R-:W-:-:S03]  /*c0d0*/  IMAD.WIDE R214, R213, 0x4, R22 ;  /* 0x00000004d5d67825 */ /* 0x000fc600078e0216 */
[----:B------:R-:W2:Y:S01]  /*c0e0*/  LDL.64 R22, [R1+0x48] ;  /* 0x0000480001167983 */ /* 0x000ea20000100a00 */
[----:B------:R-:W-:-:S03]  /*c0f0*/  IMAD.WIDE R250, R213, 0x4, R250 ;  /* 0x00000004d5fa7825 */ /* 0x000fc600078e02fa */
[----:B------:R1:W-:Y:S01]  /*c100*/  STL.64 [R1+0x5e8], R212 ;  /* 0x0005e8d401007387 */ /* 0x0003e20000100a00 */
[----:B------:R-:W-:-:S03]  /*c110*/  IMAD.WIDE R248, R213, 0x4, R248 ;  /* 0x00000004d5f87825 */ /* 0x000fc600078e02f8 */
[----:B------:R-:W-:Y:S01]  /*c120*/  LDGSTS.E [R7+0x10000], desc[UR40][R242.64], P1 ;  /* 0x10000000f2077fae */ /* 0x000fe200089a1028 */
[----:B------:R-:W-:-:S03]  /*c130*/  IMAD.WIDE R246, R213, 0x4, R246 ;  /* 0x00000004d5f67825 */ /* 0x000fc600078e02f6 */
[----:B------:R-:W-:Y:S01]  /*c140*/  LDGSTS.E [R7+0x10400], desc[UR40][R2.64], P1 ;  /* 0x1040000002077fae */ /* 0x000fe200089a1028 */
[----:B------:R-:W-:-:S04]  /*c150*/  IMAD.WIDE R24, R213, 0x4, R24 ;  /* 0x00000004d5187825 */ /* 0x000fc800078e0218 */
        /* <DEDUP_REMOVED lines=94> */
[----:B--2---:R-:W-:-:S04]  /*c740*/  IMAD.WIDE R10, R213, 0x4, R10 ;  /* 0x00000004d50a7825 */ /* 0x004fc800078e020a */
[----:B---3--:R-:W-:-:S04]  /*c750*/  IMAD.WIDE R12, R213, 0x4, R12 ;  /* 0x00000004d50c7825 */ /* 0x008fc800078e020c */
[----:B----4-:R-:W-:-:S04]  /*c760*/  IMAD.WIDE R14, R213, 0x4, R14 ;  /* 0x00000004d50e7825 */ /* 0x010fc800078e020e */
[----:B-----5:R-:W-:-:S04]  /*c770*/  IMAD.WIDE R16, R213, 0x4, R16 ;  /* 0x00000004d5107825 */ /* 0x020fc800078e0210 */
[----:B------:R-:W-:-:S04]  /*c780*/  IMAD.WIDE R18, R213, 0x4, R18 ;  /* 0x00000004d5127825 */ /* 0x000fc800078e0212 */
[----:B------:R-:W-:Y:S02]  /*c790*/  IMAD.WIDE R20, R213, 0x4, R20 ;  /* 0x00000004d5147825 */ /* 0x000fe400078e0214 */
[----:B-1----:R-:W2:Y:S04]  /*c7a0*/  LDL.64 R212, [R1+0x58] ;  /* 0x0000580001d47983 */ /* 0x002ea80000100a00 */
[----:B------:R-:W3:Y:S04]  /*c7b0*/  LDL.LU.64 R242, [R1+0x630] ;  /* 0x0006300001f27983 */ /* 0x000ee80000300a00 */
[----:B------:R-:W4:Y:S04]  /*c7c0*/  LDL.LU.64 R2, [R1+0x628] ;  /* 0x0006280001027983 */ /* 0x000f280000300a00 */
[----:B--2---:R-:W-:Y:S04]  /*c7d0*/  LDGSTS.E [R7+0x10800], desc[UR40][R212.64], P1 ;  /* 0x10800000d4077fae */ /* 0x004fe800089a1028 */
[----:B------:R-:W-:Y:S04]  /*c7e0*/  LDGSTS.E [R7+0x10c00], desc[UR40][R22.64], P1 ;  /* 0x10c0000016077fae */ /* 0x000fe800089a1028 */
[----:B------:R-:W-:Y:S04]  /*c7f0*/  LDGSTS.E [R7+0x11000], desc[UR40][R4.64], P1 ;  /* 0x1100000004077fae */ /* 0x000fe800089a1028 */
[----:B------:R1:W-:Y:S04]  /*c800*/  LDGSTS.E [R7+0x11400], desc[UR40][R240.64], P1 ;  /* 0x11400000f0077fae */ /* 0x0003e800089a1028 */
[----:B------:R-:W-:Y:S04]  /*c810*/  LDGSTS.E [R7+0x11800], desc[UR40][R236.64], P1 ;  /* 0x11800000ec077fae */ /* 0x000fe800089a1028 */
[----:B------:R-:W2:Y:S04]  /*c820*/  LDL.LU R5, [R1+0x620] ;  /* 0x0006200001057983 */ /* 0x000ea80000300800 */
[----:B------:R-:W-:Y:S04]  /*c830*/  STL.64 [R1+0x5a8], R240 ;  /* 0x0005a8f001007387 */ /* 0x000fe80000100a00 */
[----:B------:R5:W-:Y:S04]  /*c840*/  STL.64 [R1+0x5b0], R236 ;  /* 0x0005b0ec01007387 */ /* 0x000be80000100a00 */
[----:B------:R-:W-:Y:S04]  /*c850*/  LDGSTS.E [R7+0x11c00], desc[UR40][R232.64], P1 ;  /* 0x11c00000e8077fae */ /* 0x000fe800089a1028 */
[----:B------:R-:W-:Y:S04]  /*c860*/  LDGSTS.E [R7+0x12000], desc[UR40][R250.64], P1 ;  /* 0x12000000fa077fae */ /* 0x000fe800089a1028 */
[----:B-----5:R-:W5:Y:S04]  /*c870*/  LDL.LU.64 R236, [R1+0x60] ;  /* 0x0000600001ec7983 */ /* 0x020f680000300a00 */
[----:B------:R-:W-:Y:S04]  /*c880*/  STL.64 [R1+0x5b8], R232 ;  /* 0x0005b8e801007387 */ /* 0x000fe80000100a00 */
[----:B------:R1:W-:Y:S04]  /*c890*/  STL.64 [R1+0x5c0], R250 ;  /* 0x0005c0fa01007387 */ /* 0x0003e80000100a00 */
[----:B------:R-:W-:Y:S04]  /*c8a0*/  LDGSTS.E [R7+0x12400], desc[UR40][R246.64], P1 ;  /* 0x12400000f6077fae */ /* 0x000fe800089a1028 */
[----:B------:R-:W-:Y:S04]  /*c8b0*/  LDGSTS.E [R7+0x12800], desc[UR40][R226.64], P1 ;  /* 0x12800000e2077fae */ /* 0x000fe800089a1028 */
[----:B-1----:R-:W2:Y:S04]  /*c8c0*/  LDL.LU.64 R250, [R1+0x70] ;  /* 0x0000700001fa7983 */ /* 0x002ea80000300a00 */
[----:B------:R-:W-:Y:S04]  /*c8d0*/  LDGSTS.E [R7+0x12c00], desc[UR40][R222.64], P1 ;  /* 0x12c00000de077fae */ /* 0x000fe800089a1028 */
[----:B------:R-:W-:Y:S04]  /*c8e0*/  LDGSTS.E [R7+0x13000], desc[UR40][R218.64], P1 ;  /* 0x13000000da077fae */ /* 0x000fe800089a1028 */
[----:B------:R-:W-:Y:S04]  /*c8f0*/  LDGSTS.E [R7+0x13400], desc[UR40][R214.64], P1 ;  /* 0x13400000d6077fae */ /* 0x000fe800089a1028 */
[----:B------:R-:W-:Y:S04]  /*c900*/  LDGSTS.E [R7+0x13800], desc[UR40][R26.64], P1 ;  /* 0x138000001a077fae */ /* 0x000fe800089a1028 */
[----:B------:R1:W-:Y:S04]  /*c910*/  LDGSTS.E [R7+0x13c00], desc[UR40][R30.64], P1 ;  /* 0x13c000001e077fae */ /* 0x0003e800089a1028 */
        /* <DEDUP_REMOVED lines=45> */
[----:B------:R-:W-:Y:S04]  /*cbf0*/  LDGSTS.E [R7+0x1f000], desc[UR40][R210.64], P1 ;  /* 0x1f000000d2077fae */ /* 0x000fe800089a1028 */
[----:B------:R-:W-:Y:S04]  /*cc00*/  STL.64 [R1+0x5d0], R226 ;  /* 0x0005d0e201007387 */ /* 0x000fe80000100a00 */
[----:B------:R-:W-:Y:S04]  /*cc10*/  LDGSTS.E [R7+0x1f400], desc[UR40][R10.64], P1 ;  /* 0x1f4000000a077fae */ /* 0x000fe800089a1028 */
[----:B------:R-:W-:Y:S04]  /*cc20*/  STL.64 [R1+0x5d8], R222 ;  /* 0x0005d8de01007387 */ /* 0x000fe80000100a00 */
[----:B------:R-:W-:Y:S04]  /*cc30*/  LDGSTS.E [R7+0x1f800], desc[UR40][R14.64], P1 ;  /* 0x1f8000000e077fae */ /* 0x000fe800089a1028 */
[----:B------:R-:W-:Y:S04]  /*cc40*/  STL.64 [R1+0x5f0], R218 ;  /* 0x0005f0da01007387 */ /* 0x000fe80000100a00 */
[----:B------:R-:W-:Y:S04]  /*cc50*/  LDGSTS.E [R7+0x1fc00], desc[UR40][R18.64], P1 ;  /* 0x1fc0000012077fae */ /* 0x000fe800089a1028 */
[----:B------:R-:W-:Y:S04]  /*cc60*/  STL [R1+0x5fc], R215 ;  /* 0x0005fcd701007387 */ /* 0x000fe80000100800 */
[----:B------:R1:W-:Y:S04]  /*cc70*/  STL.64 [R1+0x600], R26 ;  /* 0x0006001a01007387 */ /* 0x0003e80000100a00 */
[----:B------:R1:W-:Y:S01]  /*cc80*/  STL.64 [R1+0x608], R30 ;  /* 0x0006081e01007387 */ /* 0x0003e20000100a00 */
[----:B------:R-:W-:-:S03]  /*cc90*/  ISETP.NE.U32.AND P5, PT, R252, RZ, PT ;  /* 0x000000fffc00720c */ /* 0x000fc60003fa5070 */
[----:B--2---:R-:W-:Y:S04]  /*cca0*/  LDGSTS.E [R6+0x10200], desc[UR40][R250.64], P1 ;  /* 0x10200000fa067fae */ /* 0x004fe800089a1028 */
[----:B-----5:R-:W-:Y:S04]  /*ccb0*/  LDGSTS.E [R6+0x10600], desc[UR40][R236.64], P1 ;  /* 0x10600000ec067fae */ /* 0x020fe800089a1028 */
[----:B----4-:R-:W-:Y:S04]  /*ccc0*/  LDGSTS.E [R6+0x10a00], desc[UR40][R2.64], P1 ;  /* 0x10a0000002067fae */ /* 0x010fe800089a1028 */
[----:B------:R-:W-:Y:S04]  /*ccd0*/  LDGSTS.E [R6+0x10e00], desc[UR40][R244.64], P1 ;  /* 0x10e00000f4067fae */ /* 0x000fe800089a1028 */
[----:B---3--:R-:W-:Y:S04]  /*cce0*/  LDGSTS.E [R6+0x11200], desc[UR40][R242.64], P1 ;  /* 0x11200000f2067fae */ /* 0x008fe800089a1028 */
[----:B------:R-:W2:Y:S04]  /*ccf0*/  LDL.LU.64 R2, [R1+0x618] ;  /* 0x0006180001027983 */ /* 0x000ea80000300a00 */
[----:B------:R-:W3:Y:S04]  /*cd00*/  LDL.LU.64 R22, [R1+0x130] ;  /* 0x0001300001167983 */ /* 0x000ee80000300a00 */
[----:B------:R-:W4:Y:S04]  /*cd10*/  LDL.LU R212, [R1+0x178] ;  /* 0x0001780001d47983 */ /* 0x000f280000300800 */
[----:B------:R-:W5:Y:S04]  /*cd20*/  LDL.LU R213, [R1+0x170] ;  /* 0x0001700001d57983 */ /* 0x000f680000300800 */
[----:B-1----:R-:W2:Y:S04]  /*cd30*/  LDL.LU.64 R246, [R1+0x128] ;  /* 0x0001280001f67983 */ /* 0x002ea80000300a00 */
[----:B------:R-:W2:Y:S04]  /*cd40*/  LDL.LU R244, [R1+0x174] ;  /* 0x0001740001f47983 */ /* 0x000ea80000300800 */
[----:B------:R-:W2:Y:S04]  /*cd50*/  LDL.LU.64 R232, [R1+0x120] ;  /* 0x0001200001e87983 */ /* 0x000ea80000300a00 */
[----:B------:R-:W2:Y:S04]  /*cd60*/  LDL.LU R241, [R1+0x17c] ;  /* 0x00017c0001f17983 */ /* 0x000ea80000300800 */
[----:B------:R-:W2:Y:S04]  /*cd70*/  LDL.LU.64 R26, [R1+0x118] ;  /* 0x00011800011a7983 */ /* 0x000ea80000300a00 */
[----:B------:R-:W2:Y:S04]  /*cd80*/  LDL.LU R252, [R1+0x180] ;  /* 0x0001800001fc7983 */ /* 0x000ea80000300800 */
[----:B------:R-:W2:Y:S04]  /*cd90*/  LDL.LU.64 R218, [R1+0x110] ;  /* 0x0001100001da7983 */ /* 0x000ea80000300a00 */
[----:B------:R-:W2:Y:S04]  /*cda0*/  LDL.LU R245, [R1+0x184] ;  /* 0x0001840001f57983 */ /* 0x000ea80000300800 */
[----:B------:R-:W2:Y:S04]  /*cdb0*/  LDL.LU.64 R222, [R1+0x108] ;  /* 0x0001080001de7983 */ /* 0x000ea80000300a00 */
[----:B------:R-:W2:Y:S04]  /*cdc0*/  LDL.LU R4, [R1+0x188] ;  /* 0x0001880001047983 */ /* 0x000ea80000300800 */
        /* <DEDUP_REMOVED lines=59> */
[----:B------:R-:W0:Y:S01]  /*d180*/  LDGDEPBAR ;  /* 0x00000000000079af */ /* 0x000e220000000000 */
[----:B------:R-:W-:Y:S01]  /*d190*/  VIADD R240, R0, UR28 ;  /* 0x0000001c00f07c36 */ /* 0x000fe20008000000 */
[----:B----4-:R-:W-:Y:S01]  /*d1a0*/  ISETP.NE.U32.AND P0, PT, R212, RZ, PT ;  /* 0x000000ffd400720c */ /* 0x010fe20003f05070 */
[----:B---3--:R-:W-:Y:S01]  /*d1b0*/  IMAD.WIDE R22, R5, 0x4, R22 ;  /* 0x0000000405167825 */ /* 0x008fe200078e0216 */
[----:B------:R-:W-:Y:S01]  /*d1c0*/  BAR.SYNC.DEFER_BLOCKING 0x0 ;  /* 0x0000000000007b1d */ /* 0x000fe20000010000 */
[----:B-----5:R-:W-:-:S05]  /*d1d0*/  ISETP.NE.U32.AND P1, PT, R213, RZ, PT ;  /* 0x000000ffd500720c */ /* 0x020fca0003f25070 */
[----:B------:R-:W3:Y:S01]  /*d1e0*/  LDL.LU.64 R212, [R1+0x100] ;  /* 0x0001000001d47983 */ /* 0x000ee20000300a00 */
[----:B--2---:R-:W-:-:S03]  /*d1f0*/  IMAD.WIDE R30, R5, 0x4, R246 ;  /* 0x00000004051e7825 */ /* 0x004fc600078e02f6 */
[----:B------:R1:W-:Y:S01]  /*d200*/  STL.64 [R1+0x578], R22 ;  /* 0x0005781601007387 */ /* 0x0003e20000100a00 */
[----:B------:R-:W-:-:S03]  /*d210*/  LOP3.LUT R247, R0, 0x10, RZ, 0x3c, !PT ;  /* 0x0000001000f77812 */ /* 0x000fc600078e3cff */
[----:B------:R-:W-:Y:S01]  /*d220*/  @!PT LDS RZ, [RZ] ;  /* 0x00000000fffff984 */ /* 0x000fe20000000800 */
[----:B------:R-:W-:Y:S01]  /*d230*/  @!PT LDS RZ, [RZ] ;  /* 0x00000000fffff984 */ /* 0x000fe20000000800 */
[----:B------:R-:W-:Y:S01]  /*d240*/  @!PT LDS RZ, [RZ] ;  /* 0x00000000fffff984 */ /* 0x000fe20000000800 */
[----:B------:R1:W-:Y:S01]  /*d250*/  LDGSTS.E [R240+0x74000], desc[UR40][R22.64], P0 ;  /* 0x7400000016f07fae */ /* 0x0003e200081a1028 */
[----:B------:R-:W-:-:S03]  /*d260*/  ISETP.NE.U32.AND P0, PT, R244, RZ, PT ;  /* 0x000000fff400720c */ /* 0x000fc60003f05070 */
[----:B------:R-:W2:Y:S01]  /*d270*/  LDL.LU R244, [R1+0x18c] ;  /* 0x00018c0001f47983 */ /* 0x000ea20000300800 */
[----:B------:R-:W-:-:S03]  /*d280*/  VIADD R247, R247, UR28 ;  /* 0x0000001cf7f77c36 */ /* 0x000fc60008000000 */
[----:B------:R-:W-:Y:S01]  /*d290*/  STL.64 [R1+0x128], R30 ;  /* 0x0001281e01007387 */ /* 0x000fe20000100a00 */
[----:B-1----:R-:W-:-:S03]  /*d2a0*/  IMAD.WIDE R22, R5, 0x4, R232 ;  /* 0x0000000405167825 */ /* 0x002fc600078e02e8 */
[----:B------:R-:W-:Y:S01]  /*d2b0*/  LDGSTS.E [R240+0x74008], desc[UR40][R30.64], P1 ;  /* 0x740080001ef07fae */ /* 0x000fe200089a1028 */
[----:B------:R-:W-:-:S03]  /*d2c0*/  ISETP.NE.U32.AND P1, PT, R241, RZ, PT ;  /* 0x000000fff100720c */ /* 0x000fc60003f25070 */
[----:B------:R-:W4:Y:S04]  /*d2d0*/  LDL.LU.64 R226, [R1+0xf8] ;  /* 0x0000f80001e27983 */ /* 0x000f280000300a00 */
[----:B------:R1:W-:Y:S04]  /*d2e0*/  STL.64 [R1+0x120], R22 ;  /* 0x0001201601007387 */ /* 0x0003e80000100a00 */
[----:B------:R-:W5:Y:S04]  /*d2f0*/  LDL.LU R246, [R1+0x190] ;  /* 0x0001900001f67983 */ /* 0x000f680000300800 */
[----:B------:R-:W5:Y:S04]  /*d300*/  LDL.LU.64 R232, [R1+0xf0] ;  /* 0x0000f00001e87983 */ /* 0x000f680000300a00 */
[----:B------:R-:W5:Y:S04]  /*d310*/  LDL.LU R240, [R1+0x198] ;  /* 0x0001980001f07983 */ /* 0x000f680000300800 */
[----:B------:R1:W-:Y:S01]  /*d320*/  LDGSTS.E [R247+0x74000], desc[UR40][R22.64], P0 ;  /* 0x7400000016f77fae */ /* 0x0003e200081a1028 */
[----:B------:R-:W-:-:S02]  /*d330*/  ISETP.NE.U32.AND P0, PT, R252, RZ, PT ;  /* 0x000000fffc00720c */ /* 0x000fc40003f05070 */
[----:B------:R-:W-:Y:S01]  /*d340*/  LOP3.LUT R252, R0, 0x20, RZ, 0x3c, !PT ;  /* 0x0000002000fc7812 */ /* 0x000fe200078e3cff */
[----:B------:R-:W5:Y:S01]  /*d350*/  LDL.LU R241, [R1+0x19c] ;  /* 0x00019c0001f17983 */ /* 0x000f620000300800 */
[----:B-1----:R-:W-:-:S05]  /*d360*/  IMAD.WIDE R22, R5, 0x4, R26 ;  /* 0x0000000405167825 */ /* 0x002fca00078e021a */
[----:B------:R1:W-:Y:S01]  /*d370*/  STL.64 [R1+0x118], R22 ;  /* 0x0001181601007387 */ /* 0x0003e20000100a00 */
[----:B------:R-:W-:-:S03]  /*d380*/  VIADD R252, R252, UR28 ;  /* 0x0000001cfcfc7c36 */ /* 0x000fc60008000000 */
[----:B------:R1:W-:Y:S01]  /*d390*/  LDGSTS.E [R247+0x74008], desc[UR40][R22.64], P1 ;  /* 0x7400800016f77fae */ /* 0x0003e200089a1028 */
[----:B------:R-:W-:Y:S01]  /*d3a0*/  ISETP.NE.U32.AND P1, PT, R245, RZ, PT ;  /* 0x000000fff500720c */ /* 0x000fe20003f25070 */
[----:B-1----:R-:W-:-:S05]  /*d3b0*/  IMAD.WIDE R22, R5, 0x4, R218 ;  /* 0x0000000405167825 */ /* 0x002fca00078e02da */
[----:B------:R1:W-:Y:S04]  /*d3c0*/  STL.64 [R1+0x110], R22 ;  /* 0x0001101601007387 */ /* 0x0003e80000100a00 */
[----:B------:R-:W5:Y:S04]  /*d3d0*/  LDL.LU R245, [R1+0x194] ;  /* 0x0001940001f57983 */ /* 0x000f680000300800 */
[----:B------:R1:W-:Y:S04]  /*d3e0*/  LDGSTS.E [R252+0x74000], desc[UR40][R22.64], P0 ;  /* 0x7400000016fc7fae */ /* 0x0003e800081a1028 */
[----:B------:R-:W5:Y:S01]  /*d3f0*/  LDL.LU.64 R30, [R1+0xe0] ;  /* 0x0000e000011e7983 */ /* 0x000f620000300a00 */
[----:B-1----:R-:W-:-:S05]  /*d400*/  IMAD.WIDE R22, R5, 0x4, R222 ;  /* 0x0000000405167825 */ /* 0x002fca00078e02de */
[----:B------:R3:W-:Y:S04]  /*d410*/  STL.64 [R1+0x108], R22 ;  /* 0x0001081601007387 */ /* 0x0007e80000100a00 */
[----:B------:R-:W5:Y:S01]  /*d420*/  LDL.LU.64 R26, [R1+0xd8] ;  /* 0x0000d800011a7983 */ /* 0x000f620000300a00 */
[----:B------:R-:W-:-:S03]  /*d430*/  ISETP.NE.U32.AND P0, PT, R4, RZ, PT ;  /* 0x000000ff0400720c */ /* 0x000fc60003f05070 */
[----:B------:R-:W5:Y:S01]  /*d440*/  LDL.LU R4, [R1+0x1a0] ;  /* 0x0001a00001047983 */ /* 0x000f620000300800 */
[----:B------:R-:W-:-:S03]  /*d450*/  LOP3.LUT R247, R0, 0x30, RZ, 0x3c, !PT ;  /* 0x0000003000f77812 */ /* 0x000fc600078e3cff */
[----:B------:R3:W-:Y:S02]  /*d460*/  LDGSTS.E [R252+0x74008], desc[UR40][R22.64], P1 ;  /* 0x7400800016fc7fae */ /* 0x0007e400089a1028 */
[----:B------:R-:W-:Y:S02]  /*d470*/  VIADD R247, R247, UR28 ;  /* 0x0000001cf7f77c36 */ /* 0x000fe40008000000 */
[----:B------:R-:W5:Y:S01]  /*d480*/  LDL.LU.64 R218, [R1+0xd0] ;  /* 0x0000d00001da7983 */ /* 0x000f620000300a00 */
[----:B------:R-:W-:Y:S01]  /*d490*/  LOP3.LUT R215, R0, 0x40, RZ, 0x3c, !PT ;  /* 0x0000004000d77812 */ /* 0x000fe200078e3cff */
[----:B------:R-:W-:-:S04]  /*d4a0*/  IMAD.WIDE R2, R5, 0x4, R2 ;  /* 0x0000000405027825 */ /* 0x000fc800078e0202 */
[----:B------:R-:W-:Y:S02]  /*d4b0*/  VIADD R215, R215, UR28 ;  /* 0x0000001cd7d77c36 */ /* 0x000fe40008000000 */
[----:B---3--:R-:W-:Y:S02]  /*d4c0*/  IMAD.WIDE R22, R5, 0x4, R212 ;  /* 0x0000000405167825 */ /* 0x008fe400078e02d4 */
[----:B------:R-:W3:Y:S04]  /*d4d0*/  LDL.LU.64 R212, [R1+0xc8] ;  /* 0x0000c80001d47983 */ /* 0x000ee80000300a00 */
[----:B------:R4:W-:Y:S04]  /*d4e0*/  STL.64 [R1+0x100], R22 ;  /* 0x0001001601007387 */ /* 0x0009e80000100a00 */
[----:B------:R4:W-:Y:S01]  /*d4f0*/  LDGSTS.E [R247+0x74000], desc[UR40][R22.64], P0 ;  /* 0x7400000016f77fae */ /* 0x0009e200081a1028 */
[----:B--2---:R-:W-:-:S03]  /*d500*/  ISETP.NE.U32.AND P1, PT, R244, RZ, PT ;  /* 0x000000fff400720c */ /* 0x004fc60003f25070 */
[----:B------:R-:W2:Y:S04]  /*d510*/  LDL.LU R244, [R1+0x1a4] ;  /* 0x0001a40001f47983 */ /* 0x000ea80000300800 */
[----:B------:R-:W2:Y:S01]  /*d520*/  LDL.LU.64 R222, [R1+0xc0] ;  /* 0x0000c00001de7983 */ /* 0x000ea20000300a00 */
[----:B----4-:R-:W-:-:S05]  /*d530*/  IMAD.WIDE R22, R5, 0x4, R226 ;  /* 0x0000000405167825 */ /* 0x010fca00078e02e2 */
[----:B------:R1:W-:Y:S01]  /*d540*/  LDGSTS.E [R247+0x74008], desc[UR40][R22.64], P1 ;  /* 0x7400800016f77fae */ /* 0x0003e200089a1028 */
[----:B-----5:R-:W-:-:S03]  /*d550*/  ISETP.NE.U32.AND P0, PT, R246, RZ, PT ;  /* 0x000000fff600720c */ /* 0x020fc60003f05070 */
[----:B------:R1:W-:Y:S04]  /*d560*/  STL.64 [R1+0xf8], R22 ;  /* 0x0000f81601007387 */ /* 0x0003e80000100a00 */
[----:B------:R-:W4:Y:S01]  /*d570*/  LDL.LU.64 R226, [R1+0xb8] ;  /* 0x0000b80001e27983 */ /* 0x000f220000300a00 */
[----:B------:R-:W-:Y:S01]  /*d580*/  ISETP.NE.U32.AND P1, PT, R240, RZ, PT ;  /* 0x000000fff000720c */ /* 0x000fe20003f25070 */
[----:B-1----:R-:W-:-:S05]  /*d590*/  IMAD.WIDE R22, R5, 0x4, R232 ;  /* 0x0000000405167825 */ /* 0x002fca00078e02e8 */
[----:B------:R1:W-:Y:S04]  /*d5a0*/  STL.64 [R1+0xf0], R22 ;  /* 0x0000f01601007387 */ /* 0x0003e80000100a00 */
[----:B------:R-:W-:Y:S01]  /*d5b0*/  LDGSTS.E [R215+0x74000], desc[UR40][R22.64], P0 ;  /* 0x7400000016d77fae */ /* 0x000fe200081a1028 */
[----:B------:R-:W-:-:S03]  /*d5c0*/  ISETP.NE.U32.AND P0, PT, R241, RZ, PT ;  /* 0x000000fff100720c */ /* 0x000fc60003f05070 */
[----:B------:R-:W5:Y:S04]  /*d5d0*/  LDL.LU.64 R246, [R1+0x78] ;  /* 0x0000780001f67983 */ /* 0x000f680000300a00 */
[----:B------:R-:W2:Y:S04]  /*d5e0*/  LDL.LU.64 R232, [R1+0x68] ;  /* 0x0000680001e87983 */ /* 0x000ea80000300a00 */
[----:B------:R-:W2:Y:S04]  /*d5f0*/  LDL.LU.64 R240, [R1+0x58] ;  /* 0x0000580001f07983 */ /* 0x000ea80000300a00 */
[----:B------:R1:W-:Y:S04]  /*d600*/  LDGSTS.E [R215+0x74008], desc[UR40][R2.64], P1 ;  /* 0x7400800002d77fae */ /* 0x0003e800089a1028 */
[----:B-1----:R-:W2:Y:S04]  /*d610*/  LDL.LU.64 R22, [R1+0x38] ;  /* 0x0000380001167983 */ /* 0x002ea80000300a00 */
[----:B------:R1:W-:Y:S01]  /*d620*/  STL.64 [R1+0x580], R2 ;  /* 0x0005800201007387 */ /* 0x0003e20000100a00 */
[----:B------:R-:W-:-:S02]  /*d630*/  LOP3.LUT R215, R0, 0x50, RZ, 0x3c, !PT ;  /* 0x0000005000d77812 */ /* 0x000fc400078e3cff */
[----:B------:R-:W-:Y:S01]  /*d640*/  ISETP.NE.U32.AND P1, PT, R245, RZ, PT ;  /* 0x000000fff500720c */ /* 0x000fe20003f25070 */
[----:B-1----:R-:W2:Y:S02]  /*d650*/  LDL.LU.64 R2, [R1+0x40] ;  /* 0x0000400001027983 */ /* 0x002ea40000300a00 */
[----:B------:R-:W-:Y:S02]  /*d660*/  VIADD R215, R215, UR28 ;  /* 0x0000001cd7d77c36 */ /* 0x000fe40008000000 */
[----:B------:R-:W2:Y:S01]  /*d670*/  LDL.LU R245, [R1+0x610] ;  /* 0x0006100001f57983 */ /* 0x000ea20000300800 */
[----:B------:R-:W-:-:S05]  /*d680*/  IMAD.WIDE R30, R5, 0x4, R30 ;  /* 0x00000004051e7825 */ /* 0x000fca00078e021e */
[----:B------:R1:W-:Y:S04]  /*d690*/  STL.64 [R1+0xe0], R30 ;  /* 0x0000e01e01007387 */ /* 0x0003e80000100a00 */
[----:B------:R-:W-:Y:S01]  /*d6a0*/  LDGSTS.E [R215+0x74000], desc[UR40][R30.64], P0 ;  /* 0x740000001ed77fae */ /* 0x000fe200081a1028 */
[----:B------:R-:W-:-:S03]  /*d6b0*/  IMAD.WIDE R26, R5, 0x4, R26 ;  /* 0x00000004051a7825 */ /* 0x000fc600078e021a */
[----:B-1----:R-:W4:Y:S04]  /*d6c0*/  LDL.LU.64 R30, [R1+0x608] ;  /* 0x00060800011e7983 */ /* 0x002f280000300a00 */
[----:B------:R1:W-:Y:S04]  /*d6d0*/  STL.64 [R1+0xd8], R26 ;  /* 0x0000d81a01007387 */ /* 0x0003e80000100a00 */
[----:B------:R-:W-:Y:S01]  /*d6e0*/  LDGSTS.E [R215+0x74008], desc[UR40][R26.64], P1 ;  /* 0x740080001ad77fae */ /* 0x000fe200089a1028 */
[----:B------:R-:W-:-:S03]  /*d6f0*/  ISETP.NE.U32.AND P1, PT, R4, RZ, PT ;  /* 0x000000ff0400720c */ /* 0x000fc60003f25070 */
[----:B-1----:R-:W4:Y:S04]  /*d700*/  LDL.LU.64 R26, [R1+0x600] ;  /* 0x00060000011a7983 */ /* 0x002f280000300a00 */
[----:B------:R-:W4:Y:S04]  /*d710*/  LDL.LU R215, [R1+0x5fc] ;  /* 0x0005fc0001d77983 */ /* 0x000f280000300800 */
[----:B------:R-:W4:Y:S01]  /*d720*/  LDL.LU R4, [R1+0x5f8] ;  /* 0x0005f80001047983 */ /* 0x000f220000300800 */
[----:B------:R-:W-:-:S05]  /*d730*/  IMAD.WIDE R218, R5, 0x4, R218 ;  /* 0x0000000405da7825 */ /* 0x000fca00078e02da */
[----:B------:R1:W-:Y:S01]  /*d740*/  STL.64 [R1+0xd0], R218 ;  /* 0x0000d0da01007387 */ /* 0x0003e20000100a00 */
[----:B---3--:R-:W-:Y:S01]  /*d750*/  IMAD.WIDE R212, R5, 0x4, R212 ;  /* 0x0000000405d47825 */ /* 0x008fe200078e02d4 */
[----:B--2---:R-:W-:-:S13]  /*d760*/  LOP3.LUT P0, RZ, R245, 0x40000, RZ, 0xc0, !PT ;  /* 0x00040000f5ff7812 */ /* 0x004fda000780c0ff */
[----:B----4-:R-:W-:Y:S04]  /*d770*/  LDGSTS.E [R4+0x74000], desc[UR40][R218.64], P0 ;  /* 0x74000000da047fae */ /* 0x010fe800081a1028 */
[----:B------:R2:W-:Y:S01]  /*d780*/  LDGSTS.E [R4+0x74008], desc[UR40][R212.64], P1 ;  /* 0x74008000d4047fae */ /* 0x0005e200089a1028 */
[----:B------:R-:W-:-:S03]  /*d790*/  ISETP.NE.U32.AND P1, PT, R244, RZ, PT ;  /* 0x000000fff400720c */ /* 0x000fc60003f25070 */
[----:B-1----:R-:W3:Y:S04]  /*d7a0*/  LDL.LU.64 R218, [R1+0x5f0] ;  /* 0x0005f00001da7983 */ /* 0x002ee80000300a00 */
[----:B------:R1:W-:Y:S04]  /*d7b0*/  STL.64 [R1+0xb0], R212 ;  /* 0x0000b0d401007387 */ /* 0x0003e80000100a00 */
[----:B-1----:R-:W4:Y:S04]  /*d7c0*/  LDL.LU.64 R212, [R1+0x5e8] ;  /* 0x0005e80001d47983 */ /* 0x002f280000300a00 */
[----:B------:R-:W2:Y:S04]  /*d7d0*/  LDL.LU R4, [R1+0x5e4] ;  /* 0x0005e40001047983 */ /* 0x000ea80000300800 */
[----:B------:R-:W2:Y:S01]  /*d7e0*/  LDL.LU R244, [R1+0x5e0] ;  /* 0x0005e00001f47983 */ /* 0x000ea20000300800 */
[----:B------:R-:W-:Y:S01]  /*d7f0*/  IMAD.WIDE R222, R5, 0x4, R222 ;  /* 0x0000000405de7825 */ /* 0x000fe200078e02de */
[----:B------:R-:W-:-:S04]  /*d800*/  LOP3.LUT P0, RZ, R245, 0x20000, RZ, 0xc0, !PT ;  /* 0x00020000f5ff7812 */ /* 0x000fc8000780c0ff */
[----:B------:R1:W-:Y:S01]  /*d810*/  STL.64 [R1+0xa8], R222 ;  /* 0x0000a8de01007387 */ /* 0x0003e20000100a00 */
[----:B------:R-:W-:-:S03]  /*d820*/  IMAD.WIDE R226, R5, 0x4, R226 ;  /* 0x0000000405e27825 */ /* 0x000fc600078e02e2 */
[----:B----4-:R4:W-:Y:S01]  /*d830*/  LDGSTS.E [R212+0x74000], desc[UR40][R222.64], P2 ;  /* 0x74000000ded47fae */ /* 0x0109e200091a1028 */
[----:B------:R-:W-:Y:S01]  /*d840*/  LOP3.LUT P2, RZ, R245, 0x10000, RZ, 0xc0, !PT ;  /* 0x00010000f5ff7812 */ /* 0x000fe2000784c0ff */
[C---:B-----5:R-:W-:Y:S02]  /*d850*/  IMAD.WIDE R246, R213.reuse, 0x4, R246 ;  /* 0x00000004d5f67825 */ /* 0x060fe400078e02f6 */
[----:B------:R5:W-:Y:S02]  /*d860*/  LDGSTS.E [R212+0x74008], desc[UR40][R226.64], P1 ;  /* 0x74008000e2d47fae */ /* 0x000be400089a1028 */
[C---:B------:R-:W-:Y:S02]  /*d870*/  IMAD.WIDE R250, R213.reuse, 0x4, R250 ;  /* 0x00000004d5fa7825 */ /* 0x040fe400078e02fa */
[----:B------:R-:W0:Y:S04]  /*d880*/  LDGDEPBAR ;  /* 0x00000000000079af */ /* 0x000e280000000000 */
[----:B-1----:R-:W3:Y:S04]  /*d890*/  LDL.LU.64 R222, [R1+0x5d8] ;  /* 0x0005d80001de7983 */ /* 0x002ee80000300a00 */
[----:B--2---:R1:W-:Y:S01]  /*d8a0*/  STL [R1+0x590], R244 ;  /* 0x000590f401007387 */ /* 0x0043e20000100800 */
[----:B------:R-:W-:-:S03]  /*d8b0*/  IMAD.WIDE R232, R213, 0x4, R232 ;  /* 0x00000004d5e87825 */ /* 0x000fc600078e02e8 */
[----:B-1----:R-:W2:Y:S04]  /*d8c0*/  LDL.LU.64 R244, [R1+0x50] ;  /* 0x0000500001f47983 */ /* 0x002ea80000300a00 */
[----:B------:R1:W-:Y:S01]  /*d8d0*/  STL.64 [R1+0x588], R4 ;  /* 0x0005880401007387 */ /* 0x0003e20000100a00 */
[----:B------:R-:W-:-:S03]  /*d8e0*/  IMAD.WIDE R236, R213, 0x4, R236 ;  /* 0x00000004d5ec7825 */ /* 0x000fc600078e02ec */
[----:B-1----:R-:W3:Y:S04]  /*d8f0*/  LDL.LU.64 R4, [R1+0x48] ;  /* 0x0000480001047983 */ /* 0x002ee80000300a00 */
[----:B------:R1:W-:Y:S01]  /*d900*/  STL.64 [R1+0xa0], R226 ;  /* 0x0000a0e201007387 */ /* 0x0003e20000100a00 */
[----:B------:R-:W-:-:S03]  /*d910*/  IMAD.WIDE R240, R213, 0x4, R240 ;  /* 0x00000004d5f07825 */ /* 0x000fc600078e02f0 */
[----:B-1----:R-:W4:Y:S04]  /*d920*/  LDL.LU.64 R226, [R1+0x5d0] ;  /* 0x0005d00001e27983 */ /* 0x002f280000300a00 */
[----:B------:R1:W-:Y:S04]  /*d930*/  STL.64 [R1+0x98], R246 ;  /* 0x000098f601007387 */ /* 0x0003e80000100a00 */
[----:B-1----:R-:W4:Y:S04]  /*d940*/  LDL.LU.64 R246, [R1+0x5c8] ;  /* 0x0005c80001f67983 */ /* 0x002f280000300a00 */
[----:B------:R1:W-:Y:S04]  /*d950*/  STL.64 [R1+0x90], R250 ;  /* 0x000090fa01007387 */ /* 0x0003e80000100a00 */
[----:B-1----:R-:W4:Y:S04]  /*d960*/  LDL.LU.64 R250, [R1+0x5c0] ;  /* 0x0005c00001fa7983 */ /* 0x002f280000300a00 */
[----:B------:R1:W-:Y:S04]  /*d970*/  STL.64 [R1+0x88], R232 ;  /* 0x000088e801007387 */ /* 0x0003e80000100a00 */
[----:B-1----:R-:W5:Y:S04]  /*d980*/  LDL.LU.64 R232, [R1+0x5b8] ;  /* 0x0005b80001e87983 */ /* 0x002f680000300a00 */
[----:B------:R1:W-:Y:S04]  /*d990*/  STL.64 [R1+0x80], R236 ;  /* 0x000080ec01007387 */ /* 0x0003e80000100a00 */
[----:B-1----:R-:W5:Y:S04]  /*d9a0*/  LDL.LU.64 R236, [R1+0x5b0] ;  /* 0x0005b00001ec7983 */ /* 0x002f680000300a00 */
[----:B------:R1:W-:Y:S04]  /*d9b0*/  STL.64 [R1+0x78], R240 ;  /* 0x000078f001007387 */ /* 0x0003e80000100a00 */
[----:B-1----:R-:W5:Y:S01]  /*d9c0*/  LDL.LU.64 R240, [R1+0x5a8] ;  /* 0x0005a80001f07983 */ /* 0x002f620000300a00 */
[----:B--2---:R-:W-:-:S04]  /*d9d0*/  IMAD.WIDE R244, R213, 0x4, R244 ;  /* 0x00000004d5f47825 */ /* 0x004fc800078e02f4 */
[----:B---3--:R-:W-:-:S05]  /*d9e0*/  IMAD.WIDE R4, R213, 0x4, R4 ;  /* 0x00000004d5047825 */ /* 0x008fca00078e0204 */
[----:B------:R1:W-:Y:S04]  /*d9f0*/  STL.64 [R1+0x68], R4 ;  /* 0x0000680401007387 */ /* 0x0003e80000100a00 */
[----:B------:R-:W-:Y:S01]  /*da00*/  STL.64 [R1+0x70], R244 ;  /* 0x000070f401007387 */ /* 0x000fe20000100a00 */
[----:B-1----:R-:W-:-:S04]  /*da10*/  IMAD.WIDE R4, R213, 0x4, R2 ;  /* 0x00000004d5047825 */ /* 0x002fc800078e0202 */
[C---:B------:R-:W-:Y:S01]  /*da20*/  IMAD.WIDE R2, R213.reuse, 0x4, R22 ;  /* 0x00000004d5027825 */ /* 0x040fe200078e0216 */
[----:B------:R1:W-:Y:S03]  /*da30*/  STL.64 [R1+0x60], R4 ;  /* 0x0000600401007387 */ /* 0x0003e60000100a00 */
[C---:B------:R-:W-:Y:S01]  /*da40*/  IMAD.WIDE R22, R213.reuse, 0x4, R242 ;  /* 0x00000004d5167825 */ /* 0x040fe200078e02f2 */
[----:B------:R-:W-:Y:S04]  /*da50*/  STL.64 [R1+0x598], R244 ;  /* 0x000598f401007387 */ /* 0x000fe80000100a00 */
[----:B------:R-:W-:Y:S01]  /*da60*/  STL.64 [R1+0x58], R2 ;  /* 0x0000580201007387 */ /* 0x000fe20000100a00 */
[----:B-1----:R-:W-:-:S03]  /*da70*/  IMAD.WIDE R4, R213, 0x4, R238 ;  /* 0x00000004d5047825 */ /* 0x002fc600078e02ee */
[----:B------:R1:W-:Y:S02]  /*da80*/  STL.64 [R1+0x50], R22 ;  /* 0x0000501601007387 */ /* 0x0003e40000100a00 */
[----:B-1----:R-:W-:-:S04]  /*da90*/  IMAD.WIDE R22, R213, 0x4, R234 ;  /* 0x00000004d5167825 */ /* 0x002fc800078e02ea */
[----:B----4-:R-:W-:-:S04]  /*daa0*/  IMAD.WIDE R244, R213, 0x4, R246 ;  /* 0x00000004d5f47825 */ /* 0x010fc800078e02f6 */
[----:B------:R-:W-:-:S04]  /*dab0*/  IMAD.WIDE R242, R213, 0x4, R220 ;  /* 0x00000004d5f27825 */ /* 0x000fc800078e02dc */
[----:B------:R-:W-:-:S04]  /*dac0*/  IMAD.WIDE R246, R213, 0x4, R222 ;  /* 0x00000004d5f67825 */ /* 0x000fc800078e02de */
[----:B-----5:R-:W-:-:S04]  /*dad0*/  IMAD.WIDE R236, R213, 0x4, R236 ;  /* 0x00000004d5ec7825 */ /* 0x020fc800078e02ec */
[----:B------:R-:W-:-:S05]  /*dae0*/  IMAD.WIDE R2, R213, 0x4, R240 ;  /* 0x00000004d5027825 */ /* 0x000fca00078e02f0 */
[----:B------:R1:W-:Y:S04]  /*daf0*/  STL.64 [R1+0x48], R2 ;  /* 0x0000480201007387 */ /* 0x0003e80000100a00 */
[----:B------:R-:W-:Y:S04]  /*db00*/  STL.64 [R1+0x38], R236 ;  /* 0x000038ec01007387 */ /* 0x000fe80000100a00 */
[----:B------:R-:W-:Y:S01]  /*db10*/  STL.64 [R1+0x40], R4 ;  /* 0x0000400401007387 */ /* 0x000fe20000100a00 */
[----:B-1----:R-:W-:-:S03]  /*db20*/  IMAD.WIDE R2, R213, 0x4, R232 ;  /* 0x00000004d5027825 */ /* 0x002fc600078e02e8 */
[----:B------:R1:W-:Y:S04]  /*db30*/  STL.64 [R1+0x30], R22 ;  /* 0x0000301601007387 */ /* 0x0003e80000100a00 */
[----:B------:R2:W-:Y:S04]  /*db40*/  STL.64 [R1+0x5a0], R4 ;  /* 0x0005a00401007387 */ /* 0x0005e80000100a00 */
[----:B------:R3:W-:Y:S01]  /*db50*/  STL.64 [R1+0x28], R2 ;  /* 0x0000280201007387 */ /* 0x0007e20000100a00 */
[----:B-1----:R-:W-:-:S04]  /*db60*/  IMAD.WIDE R22, R213, 0x4, R230 ;  /* 0x00000004d5167825 */ /* 0x002fc800078e02e6 */
[C---:B--2---:R-:W-:Y:S01]  /*db70*/  IMAD.WIDE R4, R213.reuse, 0x4, R250 ;  /* 0x00000004d5047825 */ /* 0x044fe200078e02fa */
[----:B------:R1:W-:Y:S03]  /*db80*/  STL.64 [R1+0x20], R22 ;  /* 0x0000201601007387 */ /* 0x0003e60000100a00 */
[C---:B---3--:R-:W-:Y:S01]  /*db90*/  IMAD.WIDE R2, R213.reuse, 0x4, R248 ;  /* 0x00000004d5027825 */ /* 0x048fe200078e02f8 */
[----:B------:R2:W-:Y:S04]  /*dba0*/  STL.64 [R1+0x18], R4 ;  /* 0x0000180401007387 */ /* 0x0005e80000100a00 */
[----:B------:R-:W-:Y:S01]  /*dbb0*/  STL.64 [R1+0x10], R2 ;  /* 0x0000100201007387 */ /* 0x000fe20000100a00 */
[----:B-1----:R-:W-:-:S03]  /*dbc0*/  IMAD.WIDE R22, R213, 0x4, R228 ;  /* 0x00000004d5167825 */ /* 0x002fc600078e02e4 */
[----:B------:R1:W-:Y:S01]  /*dbd0*/  STL.64 [R1+0x8], R244 ;  /* 0x000008f401007387 */ /* 0x0003e20000100a00 */
[----:B------:R-:W-:-:S03]  /*dbe0*/  IMAD.WIDE R220, R213, 0x4, R38 ;  /* 0x00000004d5dc7825 */ /* 0x000fc600078e0226 */
[----:B------:R-:W-:Y:S01]  /*dbf0*/  STL.64 [R1], R22 ;  /* 0x0000001601007387 */ /* 0x000fe20000100a00 */
[----:B------:R-:W-:-:S03]  /*dc00*/  IMAD.WIDE R248, R213, 0x4, R224 ;  /* 0x00000004d5f87825 */ /* 0x000fc600078e02e0 */
[----:B------:R-:W3:Y:S01]  /*dc10*/  LDL.64 R38, [R1+0x98] ;  /* 0x0000980001267983 */ /* 0x000ee20000100a00 */
[----:B------:R-:W-:-:S03]  /*dc20*/  IMAD.WIDE R222, R213, 0x4, R36 ;  /* 0x00000004d5de7825 */ /* 0x000fc600078e0224 */
[----:B------:R-:W4:Y:S01]  /*dc30*/  LDL.64 R36, [R1+0x88] ;  /* 0x0000880001247983 */ /* 0x000f220000100a00 */
[----:B------:R-:W-:-:S04]  /*dc40*/  IMAD.WIDE R250, R213, 0x4, R226 ;  /* 0x00000004d5fa7825 */ /* 0x000fc800078e02e2 */
[C---:B------:R-:W-:Y:S02]  /*dc50*/  IMAD.WIDE R224, R213.reuse, 0x4, R34 ;  /* 0x00000004d5e07825 */ /* 0x040fe400078e0222 */
[----:B------:R-:W5:Y:S02]  /*dc60*/  LDL.64 R34, [R1+0x78] ;  /* 0x0000780001227983 */ /* 0x000f640000100a00 */
[C---:B------:R-:W-:Y:S02]  /*dc70*/  IMAD.WIDE R226, R213.reuse, 0x4, R32 ;  /* 0x00000004d5e27825 */ /* 0x040fe400078e0220 */
[----:B------:R-:W2:Y:S02]  /*dc80*/  LDL.64 R32, [R1+0x68] ;  /* 0x0000680001207983 */ /* 0x000ea40000100a00 */
[C---:B------:R-:W-:Y:S02]  /*dc90*/  IMAD.WIDE R228, R213.reuse, 0x4, R30 ;  /* 0x00000004d5e47825 */ /* 0x040fe400078e021e */
[----:B------:R-:W2:Y:S02]  /*dca0*/  LDL.64 R30, [R1+0x58] ;  /* 0x00005800011e7983 */ /* 0x000ea40000100a00 */
[----:B------:R-:W-:-:S02]  /*dcb0*/  IMAD.WIDE R230, R213, 0x4, R28 ;  /* 0x00000004d5e67825 */ /* 0x000fc400078e021c */
[----:B------:R-:W2:Y:S02]  /*dcc0*/  LDL.64 R28, [R1+0x48] ;  /* 0x00004800011c7983 */ /* 0x000ea40000100a00 */
[C---:B------:R-:W-:Y:S02]  /*dcd0*/  IMAD.WIDE R232, R213.reuse, 0x4, R26 ;  /* 0x00000004d5e87825 */ /* 0x040fe400078e021a */
[----:B------:R-:W2:Y:S02]  /*dce0*/  LDL.64 R26, [R1+0x38] ;  /* 0x00003800011a7983 */ /* 0x000ea40000100a00 */
[C---:B------:R-:W-:Y:S02]  /*dcf0*/  IMAD.WIDE R234, R213.reuse, 0x4, R24 ;  /* 0x00000004d5ea7825 */ /* 0x040fe400078e0218 */
[----:B------:R-:W2:Y:S02]  /*dd00*/  LDL.64 R24, [R1+0x28] ;  /* 0x0000280001187983 */ /* 0x000ea40000100a00 */
[----:B------:R-:W-:-:S04]  /*dd10*/  IMAD.WIDE R240, R213, 0x4, R218 ;  /* 0x00000004d5f07825 */ /* 0x000fc800078e02da */
[C---:B------:R-:W-:Y:S01]  /*dd20*/  IMAD.WIDE R236, R213.reuse, 0x4, R214 ;  /* 0x00000004d5ec7825 */ /* 0x040fe200078e02d6 */
[----:B---3--:R-:W-:Y:S04]  /*dd30*/  LDGSTS.E [R7+0x20000], desc[UR40][R38.64], P2 ;  /* 0x2000000026077fae */ /* 0x008fe800091a1028 */
[----:B----4-:R-:W-:Y:S04]  /*dd40*/  LDGSTS.E [R7+0x20400], desc[UR40][R36.64], P2 ;  /* 0x2040000024077fae */ /* 0x010fe800091a1028 */
[----:B-----5:R-:W-:Y:S04]  /*dd50*/  LDGSTS.E [R7+0x20800], desc[UR40][R34.64], P2 ;  /* 0x2080000022077fae */ /* 0x020fe800091a1028 */
[----:B--2---:R-:W-:Y:S04]  /*dd60*/  LDGSTS.E [R7+0x20c00], desc[UR40][R32.64], P2 ;  /* 0x20c0000020077fae */ /* 0x004fe800091a1028 */
[----:B------:R-:W-:Y:S04]  /*dd70*/  LDGSTS.E [R7+0x21000], desc[UR40][R30.64], P2 ;  /* 0x210000001e077fae */ /* 0x000fe800091a1028 */
[----:B------:R-:W-:Y:S04]  /*dd80*/  LDGSTS.E [R7+0x21400], desc[UR40][R28.64], P2 ;  /* 0x214000001c077fae */ /* 0x000fe800091a1028 */
[----:B------:R-:W-:Y:S04]  /*dd90*/  LDGSTS.E [R7+0x21800], desc[UR40][R26.64], P2 ;  /* 0x218000001a077fae */ /* 0x000fe800091a1028 */
[----:B------:R-:W-:Y:S04]  /*dda0*/  LDGSTS.E [R7+0x21c00], desc[UR40][R24.64], P2 ;  /* 0x21c0000018077fae */ /* 0x000fe800091a1028 */
[----:B------:R-:W-:Y:S04]  /*ddb0*/  LDGSTS.E [R7+0x22000], desc[UR40][R4.64], P2 ;  /* 0x2200000004077fae */ /* 0x000fe800091a1028 */
[----:B------:R-:W-:Y:S04]  /*ddc0*/  LDGSTS.E [R7+0x22400], desc[UR40][R244.64], P2 ;  /* 0x22400000f4077fae */ /* 0x000fe800091a1028 */
[----:B------:R-:W-:Y:S04]  /*ddd0*/  LDGSTS.E [R7+0x22800], desc[UR40][R250.64], P2 ;  /* 0x22800000fa077fae */ /* 0x000fe800091a1028 */
[----:B------:R-:W2:Y:S04]  /*dde0*/  LDL.LU.64 R4, [R1+0x5a0] ;  /* 0x0005a00001047983 */ /* 0x000ea80000300a00 */
[----:B-1----:R-:W3:Y:S04]  /*ddf0*/  LDL.LU.64 R244, [R1+0x598] ;  /* 0x0005980001f47983 */ /* 0x002ee80000300a00 */
[----:B------:R-:W4:Y:S04]  /*de00*/  LDL.64 R30, [R1+0x90] ;  /* 0x00009000011e7983 */ /* 0x000f280000100a00 */
[----:B------:R-:W5:Y:S04]  /*de10*/  LDL.64 R28, [R1+0x80] ;  /* 0x00008000011c7983 */ /* 0x000f680000100a00 */
[----:B------:R-:W2:Y:S04]  /*de20*/  LDL.64 R26, [R1+0x60] ;  /* 0x00006000011a7983 */ /* 0x000ea80000100a00 */
[----:B------:R-:W2:Y:S04]  /*de30*/  LDL.64 R24, [R1+0x50] ;  /* 0x0000500001187983 */ /* 0x000ea80000100a00 */
[----:B------:R1:W-:Y:S04]  /*de40*/  STL.64 [R1+0x550], R250 ;  /* 0x000550fa01007387 */ /* 0x0003e80000100a00 */
[----:B------:R-:W-:Y:S01]  /*de50*/  LDGSTS.E [R7+0x22c00], desc[UR40][R246.64], P2 ;  /* 0x22c00000f6077fae */ /* 0x000fe200091a1028 */
[----:B------:R-:W-:-:S03]  /*de60*/  IMAD.WIDE R238, R213, 0x4, R216 ;  /* 0x00000004d5ee7825 */ /* 0x000fc600078e02d8 */
[----:B------:R-:W-:Y:S04]  /*de70*/  LDGSTS.E [R7+0x23000], desc[UR40][R240.64], P2 ;  /* 0x23000000f0077fae */ /* 0x000fe800091a1028 */
[----:B-1----:R-:W2:Y:S04]  /*de80*/  LDL.LU.64 R250, [R1+0x20] ;  /* 0x0000200001fa7983 */ /* 0x002ea80000300a00 */
[----:B------:R1:W-:Y:S01]  /*de90*/  STL.64 [R1+0x558], R246 ;  /* 0x000558f601007387 */ /* 0x0003e20000100a00 */
[----:B------:R-:W-:-:S03]  /*dea0*/  IMAD.WIDE R216, R213, 0x4, R42 ;  /* 0x00000004d5d87825 */ /* 0x000fc600078e022a */
[----:B------:R-:W-:Y:S01]  /*deb0*/  LDGSTS.E [R7+0x23400], desc[UR40][R236.64], P2 ;  /* 0x23400000ec077fae */ /* 0x000fe200091a1028 */
[----:B------:R-:W-:-:S03]  /*dec0*/  IMAD.WIDE R46, R213, 0x4, R46 ;  /* 0x00000004d52e7825 */ /* 0x000fc600078e022e */
[----:B------:R-:W-:Y:S04]  /*ded0*/  LDGSTS.E [R7+0x23800], desc[UR40][R232.64], P2 ;  /* 0x23800000e8077fae */ /* 0x000fe800091a1028 */
[----:B-1----:R-:W2:Y:S01]  /*dee0*/  LDL.LU.64 R246, [R1+0x30] ;  /* 0x0000300001f67983 */ /* 0x002ea20000300a00 */
[----:B------:R-:W-:-:S03]  /*def0*/  IMAD.WIDE R50, R213, 0x4, R50 ;  /* 0x00000004d5327825 */ /* 0x000fc600078e0232 */
[----:B------:R-:W-:Y:S01]  /*df00*/  LDGSTS.E [R7+0x23c00], desc[UR40][R228.64], P2 ;  /* 0x23c00000e4077fae */ /* 0x000fe200091a1028 */
        /* <DEDUP_REMOVED lines=85> */
[----:B------:R-:W-:Y:S04]  /*e460*/  LDGSTS.E [R7+0x2e800], desc[UR40][R202.64], P2 ;  /* 0x2e800000ca077fae */ /* 0x000fe800091a1028 */
[----:B------:R-:W-:Y:S04]  /*e470*/  LDGSTS.E [R7+0x2ec00], desc[UR40][R206.64], P2 ;  /* 0x2ec00000ce077fae */ /* 0x000fe800091a1028 */
[----:B------:R-:W-:Y:S04]  /*e480*/  LDGSTS.E [R7+0x2f000], desc[UR40][R210.64], P2 ;  /* 0x2f000000d2077fae */ /* 0x000fe800091a1028 */
[----:B------:R-:W-:Y:S04]  /*e490*/  LDGSTS.E [R7+0x2f400], desc[UR40][R10.64], P2 ;  /* 0x2f4000000a077fae */ /* 0x000fe800091a1028 */
[----:B------:R-:W-:Y:S04]  /*e4a0*/  LDGSTS.E [R7+0x2f800], desc[UR40][R14.64], P2 ;  /* 0x2f8000000e077fae */ /* 0x000fe800091a1028 */
[----:B------:R-:W-:Y:S04]  /*e4b0*/  LDGSTS.E [R7+0x2fc00], desc[UR40][R18.64], P2 ;  /* 0x2fc0000012077fae */ /* 0x000fe800091a1028 */
[----:B------:R1:W-:Y:S04]  /*e4c0*/  STL.64 [R1+0x560], R240 ;  /* 0x000560f001007387 */ /* 0x0003e80000100a00 */
[----:B------:R-:W-:Y:S04]  /*e4d0*/  STL.64 [R1+0x568], R236 ;  /* 0x000568ec01007387 */ /* 0x000fe80000100a00 */
[----:B----4-:R-:W-:Y:S04]  /*e4e0*/  LDGSTS.E [R6+0x20200], desc[UR40][R30.64], P2 ;  /* 0x202000001e067fae */ /* 0x010fe800091a1028 */
[----:B-----5:R-:W-:Y:S04]  /*e4f0*/  LDGSTS.E [R6+0x20600], desc[UR40][R28.64], P2 ;  /* 0x206000001c067fae */ /* 0x020fe800091a1028 */
[----:B---3--:R3:W-:Y:S04]  /*e500*/  LDGSTS.E [R6+0x20a00], desc[UR40][R244.64], P2 ;  /* 0x20a00000f4067fae */ /* 0x0087e800091a1028 */
[----:B--2---:R-:W-:Y:S04]  /*e510*/  LDGSTS.E [R6+0x20e00], desc[UR40][R26.64], P2 ;  /* 0x20e000001a067fae */ /* 0x004fe800091a1028 */
[----:B------:R2:W-:Y:S04]  /*e520*/  LDGSTS.E [R6+0x21200], desc[UR40][R24.64], P2 ;  /* 0x2120000018067fae */ /* 0x0005e800091a1028 */
[----:B------:R-:W-:Y:S04]  /*e530*/  LDGSTS.E [R6+0x21600], desc[UR40][R4.64], P2 ;  /* 0x2160000004067fae */ /* 0x000fe800091a1028 */
[----:B------:R-:W4:Y:S04]  /*e540*/  LDL.LU R244, [R1+0x590] ;  /* 0x0005900001f47983 */ /* 0x000f280000300800 */
[----:B------:R-:W5:Y:S04]  /*e550*/  LDL.LU.64 R4, [R1+0x588] ;  /* 0x0005880001047983 */ /* 0x000f680000300a00 */
[----:B------:R-:W-:Y:S04]  /*e560*/  LDGSTS.E [R6+0x21a00], desc[UR40][R246.64], P2 ;  /* 0x21a00000f6067fae */ /* 0x000fe800091a1028 */
[----:B------:R-:W-:Y:S04]  /*e570*/  LDGSTS.E [R6+0x21e00], desc[UR40][R250.64], P2 ;  /* 0x21e00000fa067fae */ /* 0x000fe800091a1028 */
[----:B------:R-:W-:Y:S04]  /*e580*/  LDGSTS.E [R6+0x22200], desc[UR40][R2.64], P2 ;  /* 0x2220000002067fae */ /* 0x000fe800091a1028 */
[----:B------:R-:W-:Y:S01]  /*e590*/  LDGSTS.E [R6+0x22600], desc[UR40][R22.64], P2 ;  /* 0x2260000016067fae */ /* 0x000fe200091a1028 */
[----:B------:R-:W-:-:S03]  /*e5a0*/  IMAD.WIDE R218, R213, 0x4, R40 ;  /* 0x00000004d5da7825 */ /* 0x000fc600078e0228 */
[----:B------:R-:W-:Y:S04]  /*e5b0*/  LDGSTS.E [R6+0x22a00], desc[UR40][R248.64], P2 ;  /* 0x22a00000f8067fae */ /* 0x000fe800091a1028 */
[----:B------:R-:W2:Y:S04]  /*e5c0*/  LDL.LU.64 R2, [R1+0x580] ;  /* 0x0005800001027983 */ /* 0x000ea80000300a00 */
[----:B------:R-:W5:Y:S04]  /*e5d0*/  LDL.LU.64 R22, [R1+0x578] ;  /* 0x0005780001167983 */ /* 0x000f680000300a00 */
[----:B------:R-:W2:Y:S04]  /*e5e0*/  LDL.LU R245, [R1+0x1b4] ;  /* 0x0001b40001f57983 */ /* 0x000ea80000300800 */
[----:B------:R-:W3:Y:S04]  /*e5f0*/  LDL.LU R31, [R1+0x1ac] ;  /* 0x0001ac00011f7983 */ /* 0x000ee80000300800 */
[----:B------:R-:W4:Y:S04]  /*e600*/  LDL.LU.64 R24, [R1+0x128] ;  /* 0x0001280001187983 */ /* 0x000f280000300a00 */
[----:B------:R-:W4:Y:S04]  /*e610*/  LDL.LU R34, [R1+0x1b0] ;  /* 0x0001b00001227983 */ /* 0x000f280000300800 */
[----:B-1----:R-:W4:Y:S04]  /*e620*/  LDL.LU.64 R240, [R1+0x120] ;  /* 0x0001200001f07983 */ /* 0x002f280000300a00 */
[----:B------:R-:W4:Y:S01]  /*e630*/  LDL.LU R35, [R1+0x3e8] ;  /* 0x0003e80001237983 */ /* 0x000f220000300800 */
        /* <DEDUP_REMOVED lines=97> */
[----:B------:R-:W4:Y:S04]  /*ec50*/  LDL.LU.64 R28, [R1+0x118] ;  /* 0x00011800011c7983 */ /* 0x000f280000300a00 */
[----:B------:R-:W-:Y:S04]  /*ec60*/  LDGSTS.E [R6+0x2fa00], desc[UR40][R16.64], P2 ;  /* 0x2fa0000010067fae */ /* 0x000fe800091a1028 */
[----:B------:R-:W-:Y:S04]  /*ec70*/  LDGSTS.E [R6+0x2fe00], desc[UR40][R20.64], P2 ;  /* 0x2fe0000014067fae */ /* 0x000fe800091a1028 */
[----:B------:R-:W0:Y:S04]  /*ec80*/  LDGDEPBAR ;  /* 0x00000000000079af */ /* 0x000e280000000000 */
[----:B------:R-:W4:Y:S04]  /*ec90*/  LDL.LU R39, [R1+0x3ec] ;  /* 0x0003ec0001277983 */ /* 0x000f280000300800 */
[----:B------:R-:W4:Y:S04]  /*eca0*/  LDL.LU.64 R26, [R1+0x110] ;  /* 0x00011000011a7983 */ /* 0x000f280000300a00 */
[----:B------:R-:W4:Y:S04]  /*ecb0*/  LDL.LU R212, [R1+0x3f0] ;  /* 0x0003f00001d47983 */ /* 0x000f280000300800 */
[----:B------:R-:W4:Y:S04]  /*ecc0*/  LDL.LU.64 R32, [R1+0x108] ;  /* 0x0001080001207983 */ /* 0x000f280000300a00 */
[----:B------:R-:W4:Y:S01]  /*ecd0*/  LDL.LU R40, [R1+0x3f4] ;  /* 0x0003f40001287983 */ /* 0x000f220000300800 */
[----:B-----5:R-:W-:Y:S01]  /*ece0*/  IMAD.WIDE R42, R5, 0x4, R22 ;  /* 0x00000004052a7825 */ /* 0x020fe200078e0216 */
[----:B--2---:R-:W-:-:S04]  /*ecf0*/  ISETP.NE.U32.AND P2, PT, R245, RZ, PT ;  /* 0x000000fff500720c */ /* 0x004fc80003f45070 */
[----:B------:R1:W-:Y:S01]  /*ed00*/  STL.64 [R1+0x4d8], R42 ;  /* 0x0004d82a01007387 */ /* 0x0003e20000100a00 */
[----:B---3--:R-:W-:-:S03]  /*ed10*/  ISETP.NE.U32.AND P1, PT, R31, RZ, PT ;  /* 0x000000ff1f00720c */ /* 0x008fc60003f25070 */
[----:B------:R-:W2:Y:S01]  /*ed20*/  LDL.LU.64 R30, [R1+0x100] ;  /* 0x00010000011e7983 */ /* 0x000ea20000300a00 */
[----:B------:R-:W-:Y:S01]  /*ed30*/  VIADD R245, R0, UR28 ;  /* 0x0000001c00f57c36 */ /* 0x000fe20008000000 */
[----:B------:R-:W-:Y:S01]  /*ed40*/  BAR.SYNC.DEFER_BLOCKING 0x0 ;  /* 0x0000000000007b1d */ /* 0x000fe20000010000 */
[----:B----4-:R-:W-:-:S05]  /*ed50*/  IMAD.WIDE R24, R5, 0x4, R24 ;  /* 0x0000000405187825 */ /* 0x010fca00078e0218 */
[----:B------:R-:W3:Y:S04]  /*ed60*/  LDL.LU R45, [R1+0x3fc] ;  /* 0x0003fc00012d7983 */ /* 0x000ee80000300800 */
[----:B------:R-:W4:Y:S04]  /*ed70*/  LDL.LU.64 R36, [R1+0xf8] ;  /* 0x0000f80001247983 */ /* 0x000f280000300a00 */
[----:B------:R5:W-:Y:S04]  /*ed80*/  STL.64 [R1+0x4e0], R24 ;  /* 0x0004e01801007387 */ /* 0x000be80000100a00 */
[----:B------:R-:W5:Y:S04]  /*ed90*/  LDL.LU R44, [R1+0x400] ;  /* 0x00040000012c7983 */ /* 0x000f680000300800 */
[----:B------:R-:W-:Y:S01]  /*eda0*/  @!PT LDS RZ, [RZ] ;  /* 0x00000000fffff984 */ /* 0x000fe20000000800 */
[----:B------:R-:W-:Y:S01]  /*edb0*/  @!PT LDS RZ, [RZ] ;  /* 0x00000000fffff984 */ /* 0x000fe20000000800 */
[----:B------:R-:W-:Y:S01]  /*edc0*/  @!PT LDS RZ, [RZ] ;  /* 0x00000000fffff984 */ /* 0x000fe20000000800 */
[----:B------:R-:W-:Y:S01]  /*edd0*/  LDGSTS.E [R245+0x76000], desc[UR40][R42.64], P2 ;  /* 0x760000002af57fae */ /* 0x000fe200091a1028 */
[----:B------:R-:W-:-:S03]  /*ede0*/  ISETP.NE.U32.AND P2, PT, R34, RZ, PT ;  /* 0x000000ff2200720c */ /* 0x000fc60003f45070 */
[----:B------:R1:W-:Y:S01]  /*edf0*/  LDGSTS.E [R245+0x76008], desc[UR40][R24.64], P1 ;  /* 0x7600800018f57fae */ /* 0x0003e200089a1028 */
[----:B------:R-:W-:-:S03]  /*ee00*/  ISETP.NE.U32.AND P1, PT, R35, RZ, PT ;  /* 0x000000ff2300720c */ /* 0x000fc60003f25070 */
[----:B------:R-:W5:Y:S04]  /*ee10*/  LDL.LU R41, [R1+0x3f8] ;  /* 0x0003f80001297983 */ /* 0x000f680000300800 */
[----:B------:R-:W5:Y:S01]  /*ee20*/  LDL.LU.64 R34, [R1+0xf0] ;  /* 0x0000f00001227983 */ /* 0x000f620000300a00 */
[----:B-1----:R-:W-:Y:S01]  /*ee30*/  LOP3.LUT R245, R0, 0x10, RZ, 0x3c, !PT ;  /* 0x0000001000f57812 */ /* 0x002fe200078e3cff */
[----:B------:R-:W-:-:S04]  /*ee40*/  IMAD.WIDE R22, R5, 0x4, R240 ;  /* 0x0000000405167825 */ /* 0x000fc800078e02f0 */
[----:B------:R-:W-:Y:S01]  /*ee50*/  VIADD R245, R245, UR28 ;  /* 0x0000001cf5f57c36 */ /* 0x000fe20008000000 */
[----:B------:R1:W-:Y:S04]  /*ee60*/  STL.64 [R1+0x4e8], R22 ;  /* 0x0004e81601007387 */ /* 0x0003e80000100a00 */
[----:B------:R-:W-:Y:S01]  /*ee70*/  LDGSTS.E [R245+0x76000], desc[UR40][R22.64], P2 ;  /* 0x7600000016f57fae */ /* 0x000fe200091a1028 */
[----:B------:R-:W-:-:S05]  /*ee80*/  IMAD.WIDE R28, R5, 0x4, R28 ;  /* 0x00000004051c7825 */ /* 0x000fca00078e021c */
[----:B------:R-:W-:Y:S04]  /*ee90*/  LDGSTS.E [R245+0x76008], desc[UR40][R28.64], P1 ;  /* 0x760080001cf57fae */ /* 0x000fe800089a1028 */
[----:B------:R-:W-:Y:S01]  /*eea0*/  STL.64 [R1+0x4f0], R28 ;  /* 0x0004f01c01007387 */ /* 0x000fe20000100a00 */
[----:B------:R-:W-:-:S03]  /*eeb0*/  ISETP.NE.U32.AND P2, PT, R39, RZ, PT ;  /* 0x000000ff2700720c */ /* 0x000fc60003f45070 */
[----:B------:R-:W5:Y:S04]  /*eec0*/  LDL.LU R245, [R1+0x404] ;  /* 0x0004040001f57983 */ /* 0x000f680000300800 */
[----:B------:R-:W5:Y:S01]  /*eed0*/  LDL.LU.64 R38, [R1+0xe0] ;  /* 0x0000e00001267983 */ /* 0x000f620000300a00 */
[----:B------:R-:W-:-:S03]  /*eee0*/  ISETP.NE.U32.AND P1, PT, R212, RZ, PT ;  /* 0x000000ffd400720c */ /* 0x000fc60003f25070 */
[----:B------:R-:W5:Y:S01]  /*eef0*/  LDL.LU R212, [R1+0x408] ;  /* 0x0004080001d47983 */ /* 0x000f620000300800 */
[----:B------:R-:W-:-:S03]  /*ef00*/  IMAD.WIDE R26, R5, 0x4, R26 ;  /* 0x00000004051a7825 */ /* 0x000fc600078e021a */
[----:B------:R-:W5:Y:S01]  /*ef10*/  LDL.LU.64 R42, [R1+0xd8] ;  /* 0x0000d800012a7983 */ /* 0x000f620000300a00 */
[----:B------:R-:W-:-:S03]  /*ef20*/  IMAD.WIDE R32, R5, 0x4, R32 ;  /* 0x0000000405207825 */ /* 0x000fc600078e0220 */
[----:B------:R-:W-:Y:S01]  /*ef30*/  LDGSTS.E [R252+0x76000], desc[UR40][R26.64], P2 ;  /* 0x760000001afc7fae */ /* 0x000fe200091a1028 */
[----:B------:R-:W-:-:S03]  /*ef40*/  ISETP.NE.U32.AND P2, PT, R40, RZ, PT ;  /* 0x000000ff2800720c */ /* 0x000fc60003f45070 */
[----:B------:R-:W-:Y:S01]  /*ef50*/  LDGSTS.E [R252+0x76008], desc[UR40][R32.64], P1 ;  /* 0x7600800020fc7fae */ /* 0x000fe200089a1028 */
[----:B------:R-:W-:-:S03]  /*ef60*/  LOP3.LUT R40, R0, 0x30, RZ, 0x3c, !PT ;  /* 0x0000003000287812 */ /* 0x000fc600078e3cff */
[----:B------:R1:W-:Y:S02]  /*ef70*/  STL.64 [R1+0x4f8], R26 ;  /* 0x0004f81a01007387 */ /* 0x0003e40000100a00 */
[----:B------:R-:W-:Y:S02]  /*ef80*/  VIADD R40, R40, UR28 ;  /* 0x0000001c28287c36 */ /* 0x000fe40008000000 */
[----:B------:R-:W-:Y:S01]  /*ef90*/  STL.64 [R1+0x500], R32 ;  /* 0x0005002001007387 */ /* 0x000fe20000100a00 */
[----:B--2---:R-:W-:Y:S01]  /*efa0*/  IMAD.WIDE R30, R5, 0x4, R30 ;  /* 0x00000004051e7825 */ /* 0x004fe200078e021e */
[----:B---3--:R-:W-:-:S04]  /*efb0*/  ISETP.NE.U32.AND P1, PT, R45, RZ, PT ;  /* 0x000000ff2d00720c */ /* 0x008fc80003f25070 */
[----:B------:R-:W-:Y:S01]  /*efc0*/  STL.64 [R1+0x508], R30 ;  /* 0x0005081e01007387 */ /* 0x000fe20000100a00 */
[----:B----4-:R-:W-:-:S03]  /*efd0*/  IMAD.WIDE R36, R5, 0x4, R36 ;  /* 0x0000000405247825 */ /* 0x010fc600078e0224 */
[----:B------:R-:W2:Y:S04]  /*efe0*/  LDL.LU R45, [R1+0x1a8] ;  /* 0x0001a800012d7983 */ /* 0x000ea80000300800 */
[----:B------:R-:W-:Y:S04]  /*eff0*/  LDGSTS.E [R40+0x76000], desc[UR40][R30.64], P2 ;  /* 0x760000001e287fae */ /* 0x000fe800091a1028 */
[----:B------:R-:W3:Y:S04]  /*f000*/  LDL.LU.64 R236, [R1+0xd0] ;  /* 0x0000d00001ec7983 */ /* 0x000ee80000300a00 */
[----:B------:R4:W-:Y:S04]  /*f010*/  LDGSTS.E [R40+0x76008], desc[UR40][R36.64], P1 ;  /* 0x7600800024287fae */ /* 0x0009e800089a1028 */
[----:B------:R-:W2:Y:S01]  /*f020*/  LDL.LU.64 R240, [R1+0xb0] ;  /* 0x0000b00001f07983 */ /* 0x000ea20000300a00 */
[----:B-----5:R-:W-:Y:S01]  /*f030*/  ISETP.NE.U32.AND P1, PT, R41, RZ, PT ;  /* 0x000000ff2900720c */ /* 0x020fe20003f25070 */
[----:B------:R-:W-:-:S02]  /*f040*/  IMAD.WIDE R34, R5, 0x4, R34 ;  /* 0x0000000405227825 */ /* 0x000fc400078e0222 */
[----:B------:R-:W-:Y:S02]  /*f050*/  STL.64 [R1+0x510], R36 ;  /* 0x0005102401007387 */ /* 0x000fe40000100a00 */
[----:B----4-:R-:W-:Y:S02]  /*f060*/  IMAD.WIDE R40, R5, 0x4, R2 ;  /* 0x0000000405287825 */ /* 0x010fe400078e0202 */
[----:B------:R-:W-:Y:S04]  /*f070*/  STL.64 [R1+0x518], R34 ;  /* 0x0005182201007387 */ /* 0x000fe80000100a00 */
[----:B------:R-:W4:Y:S01]  /*f080*/  LDL.LU.64 R2, [R1+0x570] ;  /* 0x0005700001027983 */ /* 0x000f220000300a00 */
[----:B------:R-:W-:Y:S02]  /*f090*/  ISETP.NE.U32.AND P2, PT, R44, RZ, PT ;  /* 0x000000ff2c00720c */ /* 0x000fe40003f45070 */
[----:B------:R-:W-:-:S05]  /*f0a0*/  LOP3.LUT R44, R0, 0x40, RZ, 0x3c, !PT ;  /* 0x00000040002c7812 */ /* 0x000fca00078e3cff */
[----:B------:R-:W-:-:S06]  /*f0b0*/  VIADD R44, R44, UR28 ;  /* 0x0000001c2c2c7c36 */ /* 0x000fcc0008000000 */
[----:B------:R-:W-:Y:S04]  /*f0c0*/  LDGSTS.E [R44+0x76000], desc[UR40][R34.64], P2 ;  /* 0x76000000222c7fae */ /* 0x000fe800091a1028 */
[----:B------:R5:W-:Y:S01]  /*f0d0*/  LDGSTS.E [R44+0x76008], desc[UR40][R40.64], P1 ;  /* 0x76008000282c7fae */ /* 0x000be200089a1028 */
[----:B------:R-:W-:-:S03]  /*f0e0*/  UIADD3 UR4, UPT, UPT, UR4, -0x80, URZ ;  /* 0xffffff8004047890 */ /* 0x000fc6000fffe0ff */
[----:B------:R-:W-:Y:S04]  /*f0f0*/  STL.64 [R1+0x520], R40 ;  /* 0x0005202801007387 */ /* 0x000fe80000100a00 */
[----:B------:R-:W3:Y:S04]  /*f100*/  LDL.LU.64 R24, [R1+0xa8] ;  /* 0x0000a80001187983 */ /* 0x000ee80000300a00 */
[----:B-1----:R-:W3:Y:S01]  /*f110*/  LDL.LU.64 R22, [R1+0xa0] ;  /* 0x0000a00001167983 */ /* 0x002ee20000300a00 */
[----:B------:R-:W-:Y:S02]  /*f120*/  ISETP.NE.U32.AND P2, PT, R212, RZ, PT ;  /* 0x000000ffd400720c */ /* 0x000fe40003f45070 */
[----:B------:R-:W1:Y:S01]  /*f130*/  LDC R212, c[0x0][0x3a0] ;  /* 0x0000e800ffd47b82 */ /* 0x000e620000000800 */
[----:B------:R-:W-:-:S02]  /*f140*/  ISETP.NE.U32.AND P1, PT, R245, RZ, PT ;  /* 0x000000fff500720c */ /* 0x000fc40003f25070 */
[----:B------:R-:W-:Y:S01]  /*f150*/  LOP3.LUT R245, R0, 0x50, RZ, 0x3c, !PT ;  /* 0x0000005000f57812 */ /* 0x000fe200078e3cff */
[----:B------:R-:W-:-:S04]  /*f160*/  IMAD.WIDE R38, R5, 0x4, R38 ;  /* 0x0000000405267825 */ /* 0x000fc800078e0226 */
[----:B------:R-:W-:-:S06]  /*f170*/  VIADD R245, R245, UR28 ;  /* 0x0000001cf5f57c36 */ /* 0x000fcc0008000000 */
[----:B------:R-:W-:Y:S01]  /*f180*/  LDGSTS.E [R245+0x76000], desc[UR40][R38.64], P1 ;  /* 0x7600000026f57fae */ /* 0x000fe200089a1028 */
[----:B-1----:R-:W-:Y:S02]  /*f190*/  VIADD R212, R212, 0x1f ;  /* 0x0000001fd4d47836 */ /* 0x002fe40000000000 */
[----:B------:R-:W-:Y:S01]  /*f1a0*/  IMAD.WIDE R26, R5, 0x4, R42 ;  /* 0x00000004051a7825 */ /* 0x000fe200078e022a */
[----:B------:R-:W-:Y:S04]  /*f1b0*/  STL.64 [R1+0x528], R38 ;  /* 0x0005282601007387 */ /* 0x000fe80000100a00 */
[----:B------:R3:W-:Y:S04]  /*f1c0*/  STL.64 [R1+0x158], R26 ;  /* 0x0001581a01007387 */ /* 0x0007e80000100a00 */
[----:B------:R3:W-:Y:S01]  /*f1d0*/  LDGSTS.E [R245+0x76008], desc[UR40][R26.64], P2 ;  /* 0x760080001af57fae */ /* 0x0007e200091a1028 */
[----:B----4-:R-:W-:-:S04]  /*f1e0*/  ISETP.GE.AND P1, PT, R2, UR4, PT ;  /* 0x0000000402007c0c */ /* 0x010fc8000bf26270 */
[----:B-----5:R-:W-:Y:S02]  /*f1f0*/  SEL R44, RZ, 0x4, P1 ;  /* 0x00000004ff2c7807 */ /* 0x020fe40000800000 */
[----:B------:R-:W-:Y:S02]  /*f200*/  ISETP.GT.AND P1, PT, R212, 0x9f, PT ;  /* 0x0000009fd400780c */ /* 0x000fe40003f24270 */
[----:B------:R-:W1:Y:S01]  /*f210*/  S2R R212, SR_TID.X ;  /* 0x0000000000d47919 */ /* 0x000e620000002100 */
[----:B--2---:R-:W-:Y:S01]  /*f220*/  ISETP.NE.U32.AND P2, PT, R45, RZ, PT ;  /* 0x000000ff2d00720c */ /* 0x004fe20003f45070 */
[----:B------:R2:W-:Y:S01]  /*f230*/  STL.64 [R1+0x530], R2 ;  /* 0x0005300201007387 */ /* 0x0005e20000100a00 */
[----:B------:R-:W-:Y:S01]  /*f240*/  LOP3.LUT R45, R0, 0x60, RZ, 0x3c, !PT ;  /* 0x00000060002d7812 */ /* 0x000fe200078e3cff */
[C---:B---3--:R-:W-:Y:S02]  /*f250*/  IMAD.WIDE R26, R5.reuse, 0x4, R236 ;  /* 0x00000004051a7825 */ /* 0x048fe400078e02ec */
[----:B------:R-:W-:Y:S02]  /*f260*/  STL.64 [R1+0x538], R244 ;  /* 0x000538f401007387 */ /* 0x000fe40000100a00 */
[----:B--2---:R-:W-:-:S02]  /*f270*/  IMAD.WIDE R2, R5, 0x4, R240 ;  /* 0x0000000405027825 */ /* 0x004fc400078e02f0 */
[----:B------:R2:W-:Y:S02]  /*f280*/  STL.64 [R1+0x130], R26 ;  /* 0x0001301a01007387 */ /* 0x0005e40000100a00 */
[----:B------:R-:W-:Y:S02]  /*f290*/  VIADD R45, R45, UR28 ;  /* 0x0000001c2d2d7c36 */ /* 0x000fe40008000000 */
[----:B------:R3:W-:Y:S04]  /*f2a0*/  STL.64 [R1+0x138], R2 ;  /* 0x0001380201007387 */ /* 0x0007e80000100a00 */
[----:B------:R-:W4:Y:S04]  /*f2b0*/  LDL.LU.64 R42, [R1+0x98] ;  /* 0x00009800012a7983 */ /* 0x000f280000300a00 */
[----:B------:R-:W5:Y:S01]  /*f2c0*/  LDL.LU.64 R30, [R1+0x90] ;  /* 0x00009000011e7983 */ /* 0x000f620000300a00 */
[----:B-1----:R-:W-:-:S03]  /*f2d0*/  SHF.R.U32.HI R241, RZ, 0x6, R212 ;  /* 0x00000006fff17819 */ /* 0x002fc600000116d4 */
[----:B------:R-:W-:Y:S01]  /*f2e0*/  LDGSTS.E [R45+0x76000], desc[UR40][R26.64], P3 ;  /* 0x760000001a2d7fae */ /* 0x000fe200099a1028 */
[----:B------:R-:W-:-:S03]  /*f2f0*/  SGXT.U32 R241, R241, 0x1 ;  /* 0x00000001f1f1781a */ /* 0x000fc60000000000 */
[----:B------:R-:W5:Y:S01]  /*f300*/  LDL.LU.64 R236, [R1+0x88] ;  /* 0x0000880001ec7983 */ /* 0x000f620000300a00 */
[----:B------:R-:W-:-:S03]  /*f310*/  LOP3.LUT R241, R241, 0x2, RZ, 0xfc, !PT ;  /* 0x00000002f1f17812 */ /* 0x000fc600078efcff */
[----:B------:R-:W5:Y:S01]  /*f320*/  LDL.LU.64 R32, [R1+0x80] ;  /* 0x0000800001207983 */ /* 0x000f620000300a00 */
[----:B------:R-:W-:-:S03]  /*f330*/  ISETP.GE.AND P3, PT, R241, UR4, PT ;  /* 0x00000004f1007c0c */ /* 0x000fc6000bf66270 */
[----:B------:R1:W-:Y:S04]  /*f340*/  LDGSTS.E [R45+0x76008], desc[UR40][R2.64], P4 ;  /* 0x76008000022d7fae */ /* 0x0003e8000a1a1028 */
[----:B------:R-:W5:Y:S01]  /*f350*/  LDL.LU.64 R240, [R1+0x78] ;  /* 0x0000780001f07983 */ /* 0x000f620000300a00 */
[----:B------:R-:W-:Y:S02]  /*f360*/  SHF.R.U32.HI R212, RZ, 0x6, R212 ;  /* 0x00000006ffd47819 */ /* 0x000fe400000116d4 */
[----:B------:R-:W-:Y:S02]  /*f370*/  SEL R44, R44, RZ, P1 ;  /* 0x000000ff2c2c7207 */ /* 0x000fe40000800000 */
[----:B------:R-:W-:Y:S01]  /*f380*/  LOP3.LUT R37, R0, 0x70, RZ, 0x3c, !PT ;  /* 0x0000007000257812 */ /* 0x000fe200078e3cff */
[----:B------:R-:W-:Y:S01]  /*f390*/  IMAD.WIDE R24, R5, 0x4, R24 ;  /* 0x0000000405187825 */ /* 0x000fe200078e0218 */
[----:B------:R-:W-:Y:S01]  /*f3a0*/  SGXT.U32 R212, R212, 0x1 ;  /* 0x00000001d4d4781a */ /* 0x000fe20000000000 */
[----:B--2---:R-:W2:Y:S03]  /*f3b0*/  LDL.LU.64 R26, [R1+0x70] ;  /* 0x00007000011a7983 */ /* 0x004ea60000300a00 */
[----:B------:R-:W-:-:S02]  /*f3c0*/  LOP3.LUT R212, R212, 0x4, RZ, 0xfc, !PT ;  /* 0x00000004d4d47812 */ /* 0x000fc400078efcff */
[----:B------:R-:W-:Y:S01]  /*f3d0*/  ISETP.NE.U32.AND P4, PT, R44, RZ, PT ;  /* 0x000000ff2c00720c */ /* 0x000fe20003f85070 */
[----:B------:R-:W-:Y:S01]  /*f3e0*/  VIADD R37, R37, UR28 ;  /* 0x0000001c25257c36 */ /* 0x000fe20008000000 */
[----:B------:R-:W-:Y:S01]  /*f3f0*/  SEL R44, RZ, 0x4, P3 ;  /* 0x00000004ff2c7807 */ /* 0x000fe20001800000 */
[----:B------:R-:W2:Y:S01]  /*f400*/  LDL.LU.64 R28, [R1+0x60] ;  /* 0x00006000011c7983 */ /* 0x000ea20000300a00 */
[----:B------:R-:W-:Y:S02]  /*f410*/  ISETP.GE.AND P3, PT, R212, UR4, PT ;  /* 0x00000004d4007c0c */ /* 0x000fe4000bf66270 */
[----:B------:R-:W3:Y:S01]  /*f420*/  S2R R212, SR_TID.X ;  /* 0x0000000000d47919 */ /* 0x000ee20000002100 */
[----:B------:R-:W-:Y:S02]  /*f430*/  SEL R44, R44, RZ, P1 ;  /* 0x000000ff2c2c7207 */ /* 0x000fe40000800000 */
[----:B-1----:R-:W-:Y:S01]  /*f440*/  SEL R45, RZ, 0x4, P3 ;  /* 0x00000004ff2d7807 */ /* 0x002fe20001800000 */
[----:B------:R-:W-:Y:S01]  /*f450*/  IMAD.WIDE R34, R5, 0x4, R22 ;  /* 0x0000000405227825 */ /* 0x000fe200078e0216 */
[----:B------:R-:W-:Y:S01]  /*f460*/  ISETP.NE.U32.AND P3, PT, R44, RZ, PT ;  /* 0x000000ff2c00720c */ /* 0x000fe20003f65070 */
[----:B------:R-:W2:Y:S01]  /*f470*/  LDL.LU.64 R244, [R1+0x58] ;  /* 0x0000580001f47983 */ /* 0x000ea20000300a00 */
[----:B------:R-:W-:-:S03]  /*f480*/  SEL R44, R45, RZ, P1 ;  /* 0x000000ff2d2c7207 */ /* 0x000fc60000800000 */
[----:B------:R-:W-:Y:S04]  /*f490*/  STL.64 [R1+0x140], R24 ;  /* 0x0001401801007387 */ /* 0x000fe80000100a00 */
[----:B------:R1:W-:Y:S04]  /*f4a0*/  LDGSTS.E [R37+0x76000], desc[UR40][R24.64], P6 ;  /* 0x7600000018257fae */ /* 0x0003e8000b1a1028 */
[----:B------:R-:W2:Y:S04]  /*f4b0*/  LDL.LU.64 R22, [R1+0x50] ;  /* 0x0000500001167983 */ /* 0x000ea80000300a00 */
[----:B---3--:R-:W3:Y:S01]  /*f4c0*/  LDL.LU.64 R2, [R1+0x48] ;  /* 0x0000480001027983 */ /* 0x008ee20000300a00 */
[----:B------:R-:W-:-:S03]  /*f4d0*/  SHF.R.U32.HI R36, RZ, 0x6, R212 ;  /* 0x00000006ff247819 */ /* 0x000fc600000116d4 */
[----:B------:R1:W-:Y:S01]  /*f4e0*/  LDGSTS.E [R37+0x76008], desc[UR40][R34.64], P2 ;  /* 0x7600800022257fae */ /* 0x0003e200091a1028 */
[----:B------:R-:W-:-:S03]  /*f4f0*/  SGXT.U32 R36, R36, 0x1 ;  /* 0x000000012424781a */ /* 0x000fc60000000000 */
[----:B------:R-:W-:Y:S01]  /*f500*/  STL.64 [R1+0x148], R34 ;  /* 0x0001482201007387 */ /* 0x000fe20000100a00 */
[----:B------:R-:W-:Y:S02]  /*f510*/  SHF.R.U32.HI R212, RZ, 0x6, R212 ;  /* 0x00000006ffd47819 */ /* 0x000fe400000116d4 */
[----:B------:R-:W-:Y:S01]  /*f520*/  LOP3.LUT R36, R36, 0x6, RZ, 0xfc, !PT ;  /* 0x0000000624247812 */ /* 0x000fe200078efcff */
[----:B------:R-:W-:Y:S01]  /*f530*/  IMAD.WIDE R246, R213, 0x4, R246 ;  /* 0x00000004d5f67825 */ /* 0x000fe200078e02f6 */
[----:B------:R-:W-:Y:S01]  /*f540*/  SGXT.U32 R212, R212, 0x1 ;  /* 0x00000001d4d4781a */ /* 0x000fe20000000000 */
[----:B------:R-:W0:Y:S01]  /*f550*/  LDGDEPBAR ;  /* 0x00000000000079af */ /* 0x000e220000000000 */
[----:B------:R-:W-:Y:S02]  /*f560*/  ISETP.GE.AND P6, PT, R36, UR4, PT ;  /* 0x0000000424007c0c */ /* 0x000fe4000bfc6270 */
[----:B------:R-:W-:Y:S01]  /*f570*/  LOP3.LUT R212, R212, 0x8, RZ, 0xfc, !PT ;  /* 0x00000008d4d47812 */ /* 0x000fe200078efcff */
[----:B------:R1:W-:Y:S01]  /*f580*/  STL.64 [R1+0x540], R4 ;  /* 0x0005400401007387 */ /* 0x0003e20000100a00 */
[----:B------:R-:W-:-:S02]  /*f590*/  ISETP.NE.U32.AND P2, PT, R44, RZ, PT ;  /* 0x000000ff2c00720c */ /* 0x000fc40003f45070 */
[----:B------:R-:W-:Y:S02]  /*f5a0*/  SEL R44, RZ, 0x4, P6 ;  /* 0x00000004ff2c7807 */ /* 0x000fe40003000000 */
[----:B------:R-:W-:Y:S02]  /*f5b0*/  ISETP.GE.AND P6, PT, R212, UR4, PT ;  /* 0x00000004d4007c0c */ /* 0x000fe4000bfc6270 */
[----:B------:R-:W-:Y:S01]  /*f5c0*/  SEL R212, R44, RZ, P1 ;  /* 0x000000ff2cd47207 */ /* 0x000fe20000800000 */
[----:B-1----:R-:W3:Y:S04]  /*f5d0*/  LDL.LU.64 R4, [R1+0x68] ;  /* 0x0000680001047983 */ /* 0x002ee80000300a00 */
[----:B------:R-:W3:Y:S04]  /*f5e0*/  LDL.LU.64 R24, [R1+0x40] ;  /* 0x0000400001187983 */ /* 0x000ee80000300a00 */
[----:B------:R-:W3:Y:S04]  /*f5f0*/  LDL.LU.64 R38, [R1+0x38] ;  /* 0x0000380001267983 */ /* 0x000ee80000300a00 */
[----:B------:R-:W3:Y:S04]  /*f600*/  LDL.LU.64 R40, [R1+0x28] ;  /* 0x0000280001287983 */ /* 0x000ee80000300a00 */
[----:B------:R-:W3:Y:S04]  /*f610*/  LDL.LU.64 R34, [R1+0x18] ;  /* 0x0000180001227983 */ /* 0x000ee80000300a00 */
[----:B------:R-:W3:Y:S01]  /*f620*/  LDL.LU.64 R36, [R1+0x8] ;  /* 0x0000080001247983 */ /* 0x000ee20000300a00 */
[----:B----4-:R-:W-:-:S03]  /*f630*/  IMAD.WIDE R44, R213, 0x4, R42 ;  /* 0x00000004d52c7825 */ /* 0x010fc600078e022a */
[----:B------:R-:W4:Y:S01]  /*f640*/  LDL.LU.64 R42, [R1] ;  /* 0x00000000012a7983 */ /* 0x000f220000300a00 */
[----:B-----5:R-:W-:-:S03]  /*f650*/  IMAD.WIDE R30, R213, 0x4, R30 ;  /* 0x00000004d51e7825 */ /* 0x020fc600078e021e */
[----:B------:R-:W-:Y:S01]  /*f660*/  LDGSTS.E [R7+0x30000], desc[UR40][R44.64], P5 ;  /* 0x300000002c077fae */ /* 0x000fe2000a9a1028 */
[----:B------:R-:W-:-:S05]  /*f670*/  IMAD.WIDE R236, R213, 0x4, R236 ;  /* 0x00000004d5ec7825 */ /* 0x000fca00078e02ec */
[----:B------:R1:W-:Y:S01]  /*f680*/  STL.64 [R1+0x88], R236 ;  /* 0x000088ec01007387 */ /* 0x0003e20000100a00 */
[----:B------:R-:W-:-:S03]  /*f690*/  IMAD.WIDE R240, R213, 0x4, R240 ;  /* 0x00000004d5f07825 */ /* 0x000fc600078e02f0 */
[----:B-1----:R-:W5:Y:S04]  /*f6a0*/  LDL.LU.64 R236, [R1+0x568] ;  /* 0x0005680001ec7983 */ /* 0x002f680000300a00 */
[----:B------:R1:W-:Y:S04]  /*f6b0*/  STL.64 [R1+0x78], R240 ;  /* 0x000078f001007387 */ /* 0x0003e80000100a00 */
[----:B-1----:R-:W5:Y:S04]  /*f6c0*/  LDL.LU.64 R240, [R1+0x560] ;  /* 0x0005600001f07983 */ /* 0x002f680000300a00 */
[----:B------:R-:W-:Y:S04]  /*f6d0*/  STL.64 [R1+0x90], R30 ;  /* 0x0000901e01007387 */ /* 0x000fe80000100a00 */
[----:B------:R1:W-:Y:S04]  /*f6e0*/  STL.64 [R1+0x548], R30 ;  /* 0x0005481e01007387 */ /* 0x0003e80000100a00 */
[----:B-1----:R-:W5:Y:S01]  /*f6f0*/  LDL.LU.64 R30, [R1+0x10] ;  /* 0x00001000011e7983 */ /* 0x002f620000300a00 */
[----:B------:R-:W-:-:S04]  /*f700*/  IMAD.WIDE R32, R213, 0x4, R32 ;  /* 0x00000004d5207825 */ /* 0x000fc800078e0220 */
[C---:B--2---:R-:W-:Y:S01]  /*f710*/  IMAD.WIDE R26, R213.reuse, 0x4, R26 ;  /* 0x00000004d51a7825 */ /* 0x044fe200078e021a */
[----:B------:R-:W-:Y:S03]  /*f720*/  STL.64 [R1+0x80], R32 ;  /* 0x0000802001007387 */ /* 0x000fe60000100a00 */
[----:B------:R-:W-:-:S04]  /*f730*/  IMAD.WIDE R244, R213, 0x4, R244 ;  /* 0x00000004d5f47825 */ /* 0x000fc800078e02f4 */
[----:B------:R-:W-:-:S04]  /*f740*/  IMAD.WIDE R28, R213, 0x4, R28 ;  /* 0x00000004d51c7825 */ /* 0x000fc800078e021c */
[----:B---3--:R-:W-:-:S04]  /*f750*/  IMAD.WIDE R2, R213, 0x4, R2 ;  /* 0x00000004d5027825 */ /* 0x008fc800078e0202 */
[----:B------:R-:W-:-:S04]  /*f760*/  IMAD.WIDE R22, R213, 0x4, R22 ;  /* 0x00000004d5167825 */ /* 0x000fc800078e0216 */
[----:B------:R-:W-:-:S04]  /*f770*/  IMAD.WIDE R250, R213, 0x4, R250 ;  /* 0x00000004d5fa7825 */ /* 0x000fc800078e02fa */
[----:B------:R-:W-:-:S05]  /*f780*/  IMAD.WIDE R4, R213, 0x4, R4 ;  /* 0x00000004d5047825 */ /* 0x000fca00078e0204 */
[----:B------:R-:W-:Y:S01]  /*f790*/  STL.64 [R1+0x68], R4 ;  /* 0x0000680401007387 */ /* 0x000fe20000100a00 */
[----:B------:R-:W-:-:S03]  /*f7a0*/  IMAD.WIDE R24, R213, 0x4, R24 ;  /* 0x00000004d5187825 */ /* 0x000fc600078e0218 */
[----:B------:R-:W-:Y:S01]  /*f7b0*/  STL.64 [R1+0x70], R26 ;  /* 0x0000701a01007387 */ /* 0x000fe20000100a00 */
[----:B------:R-:W-:-:S03]  /*f7c0*/  IMAD.WIDE R38, R213, 0x4, R38 ;  /* 0x00000004d5267825 */ /* 0x000fc600078e0226 */
[----:B------:R-:W-:Y:S04]  /*f7d0*/  STL.64 [R1+0x58], R244 ;  /* 0x000058f401007387 */ /* 0x000fe80000100a00 */
[----:B------:R-:W-:Y:S01]  /*f7e0*/  STL.64 [R1+0x60], R28 ;  /* 0x0000601c01007387 */ /* 0x000fe20000100a00 */
[----:B------:R-:W-:-:S03]  /*f7f0*/  IMAD.WIDE R40, R213, 0x4, R40 ;  /* 0x00000004d5287825 */ /* 0x000fc600078e0228 */
[----:B------:R-:W-:Y:S04]  /*f800*/  STL.64 [R1+0x48], R2 ;  /* 0x0000480201007387 */ /* 0x000fe80000100a00 */
[----:B------:R-:W-:Y:S04]  /*f810*/  STL.64 [R1+0x50], R22 ;  /* 0x0000501601007387 */ /* 0x000fe80000100a00 */
[----:B------:R1:W-:Y:S01]  /*f820*/  STL.64 [R1+0x30], R246 ;  /* 0x000030f601007387 */ /* 0x0003e20000100a00 */
[----:B------:R-:W-:-:S04]  /*f830*/  IMAD.WIDE R34, R213, 0x4, R34 ;  /* 0x00000004d5227825 */ /* 0x000fc800078e0222 */
[C---:B------:R-:W-:Y:S01]  /*f840*/  IMAD.WIDE R36, R213.reuse, 0x4, R36 ;  /* 0x00000004d5247825 */ /* 0x040fe200078e0224 */
[----:B-1----:R-:W2:Y:S04]  /*f850*/  LDL.LU.64 R246, [R1+0x558] ;  /* 0x0005580001f67983 */ /* 0x002ea80000300a00 */
[----:B------:R-:W-:Y:S04]  /*f860*/  STL.64 [R1+0x38], R38 ;  /* 0x0000382601007387 */ /* 0x000fe80000100a00 */
[----:B------:R-:W-:Y:S04]  /*f870*/  STL.64 [R1+0x40], R24 ;  /* 0x0000401801007387 */ /* 0x000fe80000100a00 */
[----:B------:R1:W-:Y:S04]  /*f880*/  STL.64 [R1+0x20], R250 ;  /* 0x000020fa01007387 */ /* 0x0003e80000100a00 */
[----:B-1----:R-:W3:Y:S04]  /*f890*/  LDL.LU.64 R250, [R1+0x550] ;  /* 0x0005500001fa7983 */ /* 0x002ee80000300a00 */
[----:B------:R-:W-:Y:S01]  /*f8a0*/  STL.64 [R1+0x28], R40 ;  /* 0x0000282801007387 */ /* 0x000fe20000100a00 */
[----:B----4-:R-:W-:-:S04]  /*f8b0*/  IMAD.WIDE R42, R213, 0x4, R42 ;  /* 0x00000004d52a7825 */ /* 0x010fc800078e022a */
[----:B-----5:R-:W-:-:S05]  /*f8c0*/  IMAD.WIDE R30, R213, 0x4, R30 ;  /* 0x00000004d51e7825 */ /* 0x020fca00078e021e */
[----:B------:R1:W-:Y:S04]  /*f8d0*/  STL.64 [R1+0x10], R30 ;  /* 0x0000101e01007387 */ /* 0x0003e80000100a00 */
[----:B-1----:R-:W4:Y:S04]  /*f8e0*/  LDL.64 R30, [R1+0x88] ;  /* 0x00008800011e7983 */ /* 0x002f280000100a00 */
[----:B------:R-:W-:Y:S04]  /*f8f0*/  STL.64 [R1+0x18], R34 ;  /* 0x0000182201007387 */ /* 0x000fe80000100a00 */
[----:B------:R-:W-:Y:S04]  /*f900*/  STL.64 [R1+0x8], R36 ;  /* 0x0000082401007387 */ /* 0x000fe80000100a00 */
[----:B------:R-:W-:Y:S04]  /*f910*/  STL.64 [R1], R42 ;  /* 0x0000002a01007387 */ /* 0x000fe80000100a00 */
[----:B------:R1:W-:Y:S04]  /*f920*/  STL.64 [R1+0x4d0], R44 ;  /* 0x0004d02c01007387 */ /* 0x0003e80000100a00 */
[----:B-1----:R-:W5:Y:S01]  /*f930*/  LDL.64 R44, [R1+0x78] ;  /* 0x00007800012c7983 */ /* 0x002f620000100a00 */
[----:B------:R-:W-:-:S04]  /*f940*/  IMAD.WIDE R240, R213, 0x4, R240 ;  /* 0x00000004d5f07825 */ /* 0x000fc800078e02f0 */
[----:B------:R-:W-:-:S04]  /*f950*/  IMAD.WIDE R236, R213, 0x4, R236 ;  /* 0x00000004d5ec7825 */ /* 0x000fc800078e02ec */
[----:B------:R-:W-:-:S04]  /*f960*/  IMAD.WIDE R232, R213, 0x4, R232 ;  /* 0x00000004d5e87825 */ /* 0x000fc800078e02e8 */
[----:B------:R-:W-:-:S04]  /*f970*/  IMAD.WIDE R228, R213, 0x4, R228 ;  /* 0x00000004d5e47825 */ /* 0x000fc800078e02e4 */
[----:B--2---:R-:W-:-:S04]  /*f980*/  IMAD.WIDE R246, R213, 0x4, R246 ;  /* 0x00000004d5f67825 */ /* 0x004fc800078e02f6 */
[C---:B---3--:R-:W-:Y:S01]  /*f990*/  IMAD.WIDE R250, R213.reuse, 0x4, R250 ;  /* 0x00000004d5fa7825 */ /* 0x048fe200078e02fa */
[----:B----4-:R-:W-:Y:S04]  /*f9a0*/  LDGSTS.E [R7+0x30400], desc[UR40][R30.64], P5 ;  /* 0x304000001e077fae */ /* 0x010fe8000a9a1028 */
[----:B------:R-:W2:Y:S04]  /*f9b0*/  LDL.LU.64 R30, [R1+0x548] ;  /* 0x00054800011e7983 */ /* 0x000ea80000300a00 */
[----:B-----5:R-:W-:Y:S04]  /*f9c0*/  LDGSTS.E [R7+0x30800], desc[UR40][R44.64], P5 ;  /* 0x308000002c077fae */ /* 0x020fe8000a9a1028 */
[----:B------:R-:W-:Y:S04]  /*f9d0*/  LDGSTS.E [R7+0x30c00], desc[UR40][R4.64], P5 ;  /* 0x30c0000004077fae */ /* 0x000fe8000a9a1028 */
[----:B------:R-:W-:Y:S04]  /*f9e0*/  LDGSTS.E [R7+0x31000], desc[UR40][R244.64], P5 ;  /* 0x31000000f4077fae */ /* 0x000fe8000a9a1028 */
[----:B------:R-:W-:Y:S04]  /*f9f0*/  LDGSTS.E [R7+0x31400], desc[UR40][R2.64], P5 ;  /* 0x3140000002077fae */ /* 0x000fe8000a9a1028 */
[----:B------:R-:W3:Y:S04]  /*fa00*/  LDL.LU.64 R4, [R1+0x540] ;  /* 0x0005400001047983 */ /* 0x000ee80000300a00 */
[----:B------:R-:W4:Y:S04]  /*fa10*/  LDL.LU.64 R244, [R1+0x538] ;  /* 0x0005380001f47983 */ /* 0x000f280000300a00 */
[----:B------:R-:W5:Y:S04]  /*fa20*/  LDL.LU.64 R2, [R1+0x530] ;  /* 0x0005300001027983 */ /* 0x000f680000300a00 */
[----:B------:R-:W-:Y:S04]  /*fa30*/  LDGSTS.E [R7+0x31800], desc[UR40][R38.64], P5 ;  /* 0x3180000026077fae */ /* 0x000fe8000a9a1028 */
[----:B------:R-:W-:Y:S04]  /*fa40*/  LDGSTS.E [R7+0x31c00], desc[UR40][R40.64], P5 ;  /* 0x31c0000028077fae */ /* 0x000fe8000a9a1028 */
[----:B------:R-:W-:Y:S04]  /*fa50*/  LDGSTS.E [R7+0x32000], desc[UR40][R34.64], P5 ;  /* 0x3200000022077fae */ /* 0x000fe8000a9a1028 */
[----:B------:R-:W3:Y:S04]  /*fa60*/  LDL.LU.64 R38, [R1+0x528] ;  /* 0x0005280001267983 */ /* 0x000ee80000300a00 */
[----:B------:R-:W3:Y:S04]  /*fa70*/  LDL.LU.64 R40, [R1+0x520] ;  /* 0x0005200001287983 */ /* 0x000ee80000300a00 */
[----:B------:R-:W3:Y:S04]  /*fa80*/  LDL.LU.64 R34, [R1+0x518] ;  /* 0x0005180001227983 */ /* 0x000ee80000300a00 */
[----:B------:R-:W-:Y:S04]  /*fa90*/  LDGSTS.E [R7+0x32400], desc[UR40][R36.64], P5 ;  /* 0x3240000024077fae */ /* 0x000fe8000a9a1028 */
[----:B------:R1:W-:Y:S04]  /*faa0*/  LDGSTS.E [R7+0x32800], desc[UR40][R250.64], P5 ;  /* 0x32800000fa077fae */ /* 0x0003e8000a9a1028 */
[----:B------:R-:W-:Y:S04]  /*fab0*/  LDGSTS.E [R7+0x32c00], desc[UR40][R246.64], P5 ;  /* 0x32c00000f6077fae */ /* 0x000fe8000a9a1028 */
[----:B------:R-:W3:Y:S04]  /*fac0*/  LDL.LU.64 R36, [R1+0x510] ;  /* 0x0005100001247983 */ /* 0x000ee80000300a00 */
[----:B------:R-:W-:Y:S04]  /*fad0*/  STL.64 [R1+0x498], R250 ;  /* 0x000498fa01007387 */ /* 0x000fe80000100a00 */
[----:B------:R1:W-:Y:S04]  /*fae0*/  STL.64 [R1+0x4a0], R246 ;  /* 0x0004a0f601007387 */ /* 0x0003e80000100a00 */
[----:B------:R-:W-:Y:S04]  /*faf0*/  LDGSTS.E [R7+0x33000], desc[UR40][R240.64], P5 ;  /* 0x33000000f0077fae */ /* 0x000fe8000a9a1028 */
[----:B------:R-:W-:Y:S04]  /*fb00*/  LDGSTS.E [R7+0x33400], desc[UR40][R236.64], P5 ;  /* 0x33400000ec077fae */ /* 0x000fe8000a9a1028 */
[----:B-1----:R-:W3:Y:S04]  /*fb10*/  LDL.LU.64 R246, [R1+0x10] ;  /* 0x0000100001f67983 */ /* 0x002ee80000300a00 */
[----:B------:R-:W-:Y:S04]  /*fb20*/  STL.64 [R1+0x4a8], R240 ;  /* 0x0004a8f001007387 */ /* 0x000fe80000100a00 */
[----:B------:R1:W-:Y:S04]  /*fb30*/  STL.64 [R1+0x4b0], R236 ;  /* 0x0004b0ec01007387 */ /* 0x0003e80000100a00 */
[----:B------:R-:W-:Y:S04]  /*fb40*/  LDGSTS.E [R7+0x33800], desc[UR40][R232.64], P5 ;  /* 0x33800000e8077fae */ /* 0x000fe8000a9a1028 */
[----:B------:R-:W-:Y:S04]  /*fb50*/  LDGSTS.E [R7+0x33c00], desc[UR40][R228.64], P5 ;  /* 0x33c00000e4077fae */ /* 0x000fe8000a9a1028 */
[----:B-1----:R-:W3:Y:S04]  /*fb60*/  LDL.LU.64 R236, [R1+0x20] ;  /* 0x0000200001ec7983 */ /* 0x002ee80000300a00 */
[----:B------:R-:W-:Y:S04]  /*fb70*/  STL.64 [R1+0x4b8], R232 ;  /* 0x0004b8e801007387 */ /* 0x000fe80000100a00 */
[----:B------:R1:W-:Y:S04]  /*fb80*/  STL.64 [R1+0x4c0], R228 ;  /* 0x0004c0e401007387 */ /* 0x0003e80000100a00 */
[----:B-1----:R-:W3:Y:S01]  /*fb90*/  LDL.LU.64 R228, [R1+0x30] ;  /* 0x0000300001e47983 */ /* 0x002ee20000300a00 */
[----:B------:R-:W-:-:S04]  /*fba0*/  IMAD.WIDE R224, R213, 0x4, R224 ;  /* 0x00000004d5e07825 */ /* 0x000fc800078e02e0 */
[C---:B------:R-:W-:Y:S01]  /*fbb0*/  IMAD.WIDE R220, R213.reuse, 0x4, R220 ;  /* 0x00000004d5dc7825 */ /* 0x040fe200078e02dc */
[----:B------:R-:W-:Y:S03]  /*fbc0*/  LDGSTS.E [R7+0x34000], desc[UR40][R224.64], P5 ;  /* 0x34000000e0077fae */ /* 0x000fe6000a9a1028 */
        /* <DEDUP_REMOVED lines=91> */
[----:B------:R-:W-:Y:S04]  /*10180*/  LDGSTS.E [R7+0x3f800], desc[UR40][R14.64], P5 ;  /* 0x3f8000000e077fae */ /* 0x000fe8000a9a1028 */
[----:B------:R-:W-:Y:S04]  /*10190*/  LDGSTS.E [R7+0x3fc00], desc[UR40][R18.64], P5 ;  /* 0x3fc0000012077fae */ /* 0x000fe8000a9a1028 */
[----:B--2---:R-:W-:Y:S04]  /*101a0*/  LDGSTS.E [R6+0x30200], desc[UR40][R30.64], P5 ;  /* 0x302000001e067fae */ /* 0x004fe8000a9a1028 */
[----:B------:R-:W-:Y:S04]  /*101b0*/  LDGSTS.E [R6+0x30600], desc[UR40][R32.64], P5 ;  /* 0x3060000020067fae */ /* 0x000fe8000a9a1028 */
[----:B------:R-:W-:Y:S04]  /*101c0*/  LDGSTS.E [R6+0x30a00], desc[UR40][R26.64], P5 ;  /* 0x30a000001a067fae */ /* 0x000fe8000a9a1028 */
[----:B------:R1:W-:Y:S04]  /*101d0*/  STL.64 [R1+0x4c8], R224 ;  /* 0x0004c8e001007387 */ /* 0x0003e80000100a00 */
[----:B------:R-:W-:Y:S04]  /*101e0*/  LDGSTS.E [R6+0x30e00], desc[UR40][R28.64], P5 ;  /* 0x30e000001c067fae */ /* 0x000fe8000a9a1028 */
[----:B------:R-:W2:Y:S04]  /*101f0*/  LDL.LU.64 R30, [R1+0x508] ;  /* 0x00050800011e7983 */ /* 0x000ea80000300a00 */
[----:B------:R-:W-:Y:S04]  /*10200*/  LDGSTS.E [R6+0x31200], desc[UR40][R22.64], P5 ;  /* 0x3120000016067fae */ /* 0x000fe8000a9a1028 */
[----:B------:R-:W2:Y:S04]  /*10210*/  LDL.LU.64 R32, [R1+0x500] ;  /* 0x0005000001207983 */ /* 0x000ea80000300a00 */
[----:B------:R1:W-:Y:S04]  /*10220*/  LDGSTS.E [R6+0x31600], desc[UR40][R24.64], P5 ;  /* 0x3160000018067fae */ /* 0x0003e8000a9a1028 */
[----:B------:R-:W2:Y:S04]  /*10230*/  LDL.LU.64 R26, [R1+0x4f8] ;  /* 0x0004f800011a7983 */ /* 0x000ea80000300a00 */
[----:B------:R-:W2:Y:S04]  /*10240*/  LDL.LU.64 R28, [R1+0x4f0] ;  /* 0x0004f000011c7983 */ /* 0x000ea80000300a00 */
[----:B------:R-:W2:Y:S04]  /*10250*/  LDL.LU.64 R22, [R1+0x4e8] ;  /* 0x0004e80001167983 */ /* 0x000ea80000300a00 */
[----:B------:R-:W1:Y:S04]  /*10260*/  LDL.LU.64 R24, [R1+0x4e0] ;  /* 0x0004e00001187983 */ /* 0x000e680000300a00 */
[----:B---3--:R-:W-:Y:S04]  /*10270*/  LDGSTS.E [R6+0x31a00], desc[UR40][R228.64], P5 ;  /* 0x31a00000e4067fae */ /* 0x008fe8000a9a1028 */
[----:B------:R-:W-:Y:S04]  /*10280*/  LDGSTS.E [R6+0x31e00], desc[UR40][R236.64], P5 ;  /* 0x31e00000ec067fae */ /* 0x000fe8000a9a1028 */
[----:B------:R-:W-:Y:S04]  /*10290*/  LDGSTS.E [R6+0x32200], desc[UR40][R246.64], P5 ;  /* 0x32200000f6067fae */ /* 0x000fe8000a9a1028 */
[----:B------:R3:W-:Y:S04]  /*102a0*/  LDGSTS.E [R6+0x32600], desc[UR40][R42.64], P5 ;  /* 0x326000002a067fae */ /* 0x0007e8000a9a1028 */
[----:B------:R-:W3:Y:S01]  /*102b0*/  LDL.LU.64 R42, [R1+0x4d8] ;  /* 0x0004d800012a7983 */ /* 0x000ee20000300a00 */
        /* <DEDUP_REMOVED lines=105> */
[----:B------:R-:W-:Y:S01]  /*10950*/  IMAD.WIDE R20, R213, 0x4, R20 ;  /* 0x00000004d5147825 */ /* 0x000fe200078e0214 */
[----:B------:R-:W-:Y:S04]  /*10960*/  LDGSTS.E [R6+0x3fa00], desc[UR40][R16.64], P5 ;  /* 0x3fa0000010067fae */ /* 0x000fe8000a9a1028 */
[----:B------:R-:W-:Y:S04]  /*10970*/  LDGSTS.E [R6+0x3fe00], desc[UR40][R20.64], P5 ;  /* 0x3fe0000014067fae */ /* 0x000fe8000a9a1028 */
[----:B------:R-:W0:Y:S01]  /*10980*/  LDGDEPBAR ;  /* 0x00000000000079af */ /* 0x000e220000000000 */
[----:B------:R-:W-:-:S02]  /*10990*/  ISETP.NE.U32.AND P5, PT, R212, RZ, PT ;  /* 0x000000ffd400720c */ /* 0x000fc40003fa5070 */
[----:B------:R-:W-:Y:S01]  /*109a0*/  SEL R212, RZ, 0x4, P6 ;  /* 0x00000004ffd47807 */ /* 0x000fe20003000000 */
[----:B------:R-:W-:Y:S01]  /*109b0*/  VIADD R251, R0, UR28 ;  /* 0x0000001c00fb7c36 */ /* 0x000fe20008000000 */
[----:B-----5:R-:W-:-:S04]  /*109c0*/  LOP3.LUT R45, R2, 0xa, RZ, 0xfc, !PT ;  /* 0x0000000a022d7812 */ /* 0x020fc800078efcff */
[----:B------:R-:W-:Y:S02]  /*109d0*/  ISETP.GE.AND P6, PT, R45, UR4, PT ;  /* 0x000000042d007c0c */ /* 0x000fe4000bfc6270 */
[----:B------:R-:W-:Y:S02]  /*109e0*/  LOP3.LUT R45, R2, 0xc, RZ, 0xfc, !PT ;  /* 0x0000000c022d7812 */ /* 0x000fe400078efcff */
[----:B------:R-:W-:Y:S01]  /*109f0*/  LOP3.LUT R44, R0, 0x10, RZ, 0x3c, !PT ;  /* 0x00000010002c7812 */ /* 0x000fe200078e3cff */
[----:B-1----:R-:W-:-:S04]  /*10a00*/  IMAD.WIDE R24, R5, 0x4, R24 ;  /* 0x0000000405187825 */ /* 0x002fc800078e0218 */
[----:B------:R-:W-:Y:S02]  /*10a10*/  VIADD R44, R44, UR28 ;  /* 0x0000001c2c2c7c36 */ /* 0x000fe40008000000 */
[----:B--2---:R-:W-:-:S04]  /*10a20*/  IMAD.WIDE R28, R5, 0x4, R28 ;  /* 0x00000004051c7825 */ /* 0x004fc800078e021c */
[----:B---3--:R-:W-:Y:S01]  /*10a30*/  IMAD.WIDE R224, R5, 0x4, R42 ;  /* 0x0000000405e07825 */ /* 0x008fe200078e022a */
[----:B------:R-:W-:Y:S01]  /*10a40*/  BAR.SYNC.DEFER_BLOCKING 0x0 ;  /* 0x0000000000007b1d */ /* 0x000fe20000010000 */
[----:B------:R-:W-:-:S05]  /*10a50*/  SEL R42, R212, RZ, P1 ;  /* 0x000000ffd42a7207 */ /* 0x000fca0000800000 */
[----:B------:R1:W-:Y:S04]  /*10a60*/  STL.64 [R1+0x1b0], R224 ;  /* 0x0001b0e001007387 */ /* 0x0003e80000100a00 */
[----:B------:R-:W-:Y:S01]  /*10a70*/  @!PT LDS RZ, [RZ] ;  /* 0x00000000fffff984 */ /* 0x000fe20000000800 */
[----:B------:R-:W-:Y:S01]  /*10a80*/  @!PT LDS RZ, [RZ] ;  /* 0x00000000fffff984 */ /* 0x000fe20000000800 */
[----:B------:R-:W-:Y:S01]  /*10a90*/  @!PT LDS RZ, [RZ] ;  /* 0x00000000fffff984 */ /* 0x000fe20000000800 */
[----:B------:R1:W-:Y:S01]  /*10aa0*/  LDGSTS.E [R251+0x78000], desc[UR40][R224.64], P4 ;  /* 0x78000000e0fb7fae */ /* 0x0003e2000a1a1028 */
[----:B------:R-:W-:Y:S02]  /*10ab0*/  ISETP.NE.U32.AND P4, PT, R42, RZ, PT ;  /* 0x000000ff2a00720c */ /* 0x000fe40003f85070 */
[----:B------:R-:W-:Y:S01]  /*10ac0*/  SEL R42, RZ, 0x4, P6 ;  /* 0x00000004ff2a7807 */ /* 0x000fe20003000000 */
[----:B------:R2:W-:Y:S01]  /*10ad0*/  LDGSTS.E [R251+0x78008], desc[UR40][R24.64], P3 ;  /* 0x7800800018fb7fae */ /* 0x0005e200099a1028 */
[----:B------:R-:W-:Y:S02]  /*10ae0*/  ISETP.GE.AND P6, PT, R45, UR4, PT ;  /* 0x000000042d007c0c */ /* 0x000fe4000bfc6270 */
[----:B------:R-:W-:-:S02]  /*10af0*/  SEL R43, R42, RZ, P1 ;  /* 0x000000ff2a2b7207 */ /* 0x000fc40000800000 */
[----:B------:R-:W-:Y:S02]  /*10b00*/  SEL R42, RZ, 0x4, P6 ;  /* 0x00000004ff2a7807 */ /* 0x000fe40003000000 */
[----:B------:R-:W-:Y:S01]  /*10b10*/  LOP3.LUT R45, R2, 0xe, RZ, 0xfc, !PT ;  /* 0x0000000e022d7812 */ /* 0x000fe200078efcff */
[----:B-1----:R-:W-:Y:S01]  /*10b20*/  IMAD.WIDE R224, R5, 0x4, R22 ;  /* 0x0000000405e07825 */ /* 0x002fe200078e0216 */
[----:B------:R-:W-:Y:S02]  /*10b30*/  SEL R22, R42, RZ, P1 ;  /* 0x000000ff2a167207 */ /* 0x000fe40000800000 */
[----:B------:R-:W-:Y:S02]  /*10b40*/  ISETP.GE.AND P3, PT, R45, UR4, PT ;  /* 0x000000042d007c0c */ /* 0x000fe4000bf66270 */
[----:B------:R-:W-:Y:S01]  /*10b50*/  LOP3.LUT R45, R2, 0x10, RZ, 0xfc, !PT ;  /* 0x00000010022d7812 */ /* 0x000fe200078efcff */
[----:B------:R-:W-:Y:S01]  /*10b60*/  LDGSTS.E [R44+0x78000], desc[UR40][R224.64], P2 ;  /* 0x78000000e02c7fae */ /* 0x000fe200091a1028 */
[----:B------:R-:W-:-:S02]  /*10b70*/  ISETP.NE.U32.AND P2, PT, R22, RZ, PT ;  /* 0x000000ff1600720c */ /* 0x000fc40003f45070 */
[----:B------:R-:W-:Y:S01]  /*10b80*/  SEL R22, RZ, 0x4, P3 ;  /* 0x00000004ff167807 */ /* 0x000fe20001800000 */
[----:B------:R2:W-:Y:S01]  /*10b90*/  STL.64 [R1+0x1a8], R24 ;  /* 0x0001a81801007387 */ /* 0x0005e20000100a00 */
[----:B------:R-:W-:Y:S02]  /*10ba0*/  ISETP.GE.AND P3, PT, R45, UR4, PT ;  /* 0x000000042d007c0c */ /* 0x000fe4000bf66270 */
[----:B------:R-:W-:Y:S01]  /*10bb0*/  SEL R23, R22, RZ, P1 ;  /* 0x000000ff16177207 */ /* 0x000fe20000800000 */
[----:B------:R-:W-:Y:S01]  /*10bc0*/  LDGSTS.E [R44+0x78008], desc[UR40][R28.64], P5 ;  /* 0x780080001c2c7fae */ /* 0x000fe2000a9a1028 */
[----:B------:R-:W-:Y:S02]  /*10bd0*/  SEL R22, RZ, 0x4, P3 ;  /* 0x00000004ff167807 */ /* 0x000fe40001800000 */
[----:B------:R-:W-:Y:S02]  /*10be0*/  LOP3.LUT R45, R2, 0x12, RZ, 0xfc, !PT ;  /* 0x00000012022d7812 */ /* 0x000fe400078efcff */
[----:B------:R-:W-:Y:S01]  /*10bf0*/  ISETP.NE.U32.AND P6, PT, R43, RZ, PT ;  /* 0x000000ff2b00720c */ /* 0x000fe20003fc5070 */
[----:B--2---:R-:W-:Y:S01]  /*10c00*/  IMAD.WIDE R24, R5, 0x4, R26 ;  /* 0x0000000405187825 */ /* 0x004fe200078e021a */
[----:B------:R-:W-:-:S02]  /*10c10*/  SEL R22, R22, RZ, P1 ;  /* 0x000000ff16167207 */ /* 0x000fc40000800000 */
[----:B------:R-:W-:Y:S02]  /*10c20*/  ISETP.GE.AND P5, PT, R45, UR4, PT ;  /* 0x000000042d007c0c */ /* 0x000fe4000bfa6270 */
[----:B------:R-:W-:Y:S01]  /*10c30*/  LOP3.LUT R45, R2, 0x14, RZ, 0xfc, !PT ;  /* 0x00000014022d7812 */ /* 0x000fe200078efcff */
[----:B------:R1:W-:Y:S01]  /*10c40*/  LDGSTS.E [R252+0x78000], desc[UR40][R24.64], P4 ;  /* 0x7800000018fc7fae */ /* 0x0003e2000a1a1028 */
[----:B------:R-:W-:Y:S02]  /*10c50*/  ISETP.NE.U32.AND P4, PT, R22, RZ, PT ;  /* 0x000000ff1600720c */ /* 0x000fe40003f85070 */
[----:B------:R-:W-:Y:S01]  /*10c60*/  LOP3.LUT R251, R0, 0x30, RZ, 0x3c, !PT ;  /* 0x0000003000fb7812 */ /* 0x000fe200078e3cff */
[----:B------:R-:W-:Y:S01]  /*10c70*/  STL.64 [R1+0x1a0], R224 ;  /* 0x0001a0e001007387 */ /* 0x000fe20000100a00 */
[----:B------:R-:W-:Y:S02]  /*10c80*/  SEL R22, RZ, 0x4, P5 ;  /* 0x00000004ff167807 */ /* 0x000fe40002800000 */
[----:B------:R-:W-:Y:S01]  /*10c90*/  ISETP.GE.AND P5, PT, R45, UR4, PT ;  /* 0x000000042d007c0c */ /* 0x000fe2000bfa6270 */
[----:B------:R-:W-:Y:S01]  /*10ca0*/  STL.64 [R1+0x198], R28 ;  /* 0x0001981c01007387 */ /* 0x000fe20000100a00 */
[----:B------:R-:W-:Y:S01]  /*10cb0*/  ISETP.NE.U32.AND P3, PT, R23, RZ, PT ;  /* 0x000000ff1700720c */ /* 0x000fe20003f65070 */
[----:B------:R-:W-:Y:S01]  /*10cc0*/  IMAD.WIDE R26, R5, 0x4, R32 ;  /* 0x00000004051a7825 */ /* 0x000fe200078e0220 */
[----:B------:R-:W2:Y:S03]  /*10cd0*/  S2R R45, SR_TID.X ;  /* 0x00000000002d7919 */ /* 0x000ea60000002100 */
[----:B------:R-:W-:Y:S01]  /*10ce0*/  VIADD R251, R251, UR28 ;  /* 0x0000001cfbfb7c36 */ /* 0x000fe20008000000 */
[----:B------:R1:W-:Y:S04]  /*10cf0*/  STL.64 [R1+0x190], R24 ;  /* 0x0001901801007387 */ /* 0x0003e80000100a00 */
[----:B------:R-:W-:Y:S04]  /*10d00*/  STL.64 [R1+0x188], R26 ;  /* 0x0001881a01007387 */ /* 0x000fe80000100a00 */
[----:B------:R-:W-:Y:S01]  /*10d10*/  LDGSTS.E [R252+0x78008], desc[UR40][R26.64], P6 ;  /* 0x780080001afc7fae */ /* 0x000fe2000b1a1028 */
[----:B-1----:R-:W-:-:S05]  /*10d20*/  IMAD.WIDE R24, R5, 0x4, R30 ;  /* 0x0000000405187825 */ /* 0x002fca00078e021e */
[----:B------:R1:W-:Y:S04]  /*10d30*/  STL.64 [R1+0x180], R24 ;  /* 0x0001801801007387 */ /* 0x0003e80000100a00 */
[----:B------:R1:W-:Y:S02]  /*10d40*/  LDGSTS.E [R251+0x78000], desc[UR40][R24.64], P2 ;  /* 0x7800000018fb7fae */ /* 0x0003e400091a1028 */
[----:B-1----:R-:W-:-:S05]  /*10d50*/  IMAD.WIDE R24, R5, 0x4, R36 ;  /* 0x0000000405187825 */ /* 0x002fca00078e0224 */
[----:B------:R1:W-:Y:S01]  /*10d60*/  LDGSTS.E [R251+0x78008], desc[UR40][R24.64], P3 ;  /* 0x7800800018fb7fae */ /* 0x0003e200099a1028 */
[----:B------:R-:W-:Y:S01]  /*10d70*/  SEL R23, R22, RZ, P1 ;  /* 0x000000ff16177207 */ /* 0x000fe20000800000 */
[----:B-1----:R-:W1:Y:S01]  /*10d80*/  S2R R251, SR_TID.X ;  /* 0x0000000000fb7919 */ /* 0x002e620000002100 */
[----:B------:R-:W-:Y:S02]  /*10d90*/  SEL R22, RZ, 0x4, P5 ;  /* 0x00000004ff167807 */ /* 0x000fe40002800000 */
[----:B------:R-:W-:Y:S02]  /*10da0*/  LOP3.LUT R252, R2, 0x16, RZ, 0xfc, !PT ;  /* 0x0000001602fc7812 */ /* 0x000fe400078efcff */
[----:B------:R-:W-:Y:S02]  /*10db0*/  SEL R22, R22, RZ, P1 ;  /* 0x000000ff16167207 */ /* 0x000fe40000800000 */
[----:B------:R-:W-:Y:S02]  /*10dc0*/  ISETP.GE.AND P6, PT, R252, UR4, PT ;  /* 0x00000004fc007c0c */ /* 0x000fe4000bfc6270 */
[----:B------:R-:W-:Y:S01]  /*10dd0*/  LOP3.LUT R252, R2, 0x18, RZ, 0xfc, !PT ;  /* 0x0000001802fc7812 */ /* 0x000fe200078efcff */
[----:B------:R3:W-:Y:S01]  /*10de0*/  STL.64 [R1+0x470], R2 ;  /* 0x0004700201007387 */ /* 0x0007e20000100a00 */
[----:B--2---:R-:W-:-:S02]  /*10df0*/  SHF.R.U32.HI R44, RZ, 0x6, R45 ;  /* 0x00000006ff2c7819 */ /* 0x004fc4000001162d */
[----:B------:R-:W-:Y:S02]  /*10e00*/  ISETP.NE.U32.AND P2, PT, R22, RZ, PT ;  /* 0x000000ff1600720c */ /* 0x000fe40003f45070 */
[----:B------:R-:W-:Y:S02]  /*10e10*/  SEL R22, RZ, 0x4, P6 ;  /* 0x00000004ff167807 */ /* 0x000fe40003000000 */
[----:B------:R-:W-:Y:S02]  /*10e20*/  ISETP.GE.AND P6, PT, R252, UR4, PT ;  /* 0x00000004fc007c0c */ /* 0x000fe4000bfc6270 */
[----:B------:R-:W-:Y:S01]  /*10e30*/  LOP3.LUT R250, R0, 0x40, RZ, 0x3c, !PT ;  /* 0x0000004000fa7812 */ /* 0x000fe200078e3cff */
[----:B---3--:R-:W-:Y:S01]  /*10e40*/  IMAD.WIDE R2, R5, 0x4, R34 ;  /* 0x0000000405027825 */ /* 0x008fe200078e0222 */
[----:B------:R-:W-:Y:S01]  /*10e50*/  SGXT.U32 R44, R44, 0x1 ;  /* 0x000000012c2c781a */ /* 0x000fe20000000000 */
[----:B------:R2:W-:Y:S01]  /*10e60*/  STL.64 [R1+0x178], R24 ;  /* 0x0001781801007387 */ /* 0x0005e20000100a00 */
[----:B------:R-:W-:-:S02]  /*10e70*/  ISETP.NE.U32.AND P5, PT, R23, RZ, PT ;  /* 0x000000ff1700720c */ /* 0x000fc40003fa5070 */
[----:B------:R-:W-:Y:S01]  /*10e80*/  SHF.R.U32.HI R45, RZ, 0x6, R45 ;  /* 0x00000006ff2d7819 */ /* 0x000fe2000001162d */
[----:B------:R3:W-:Y:S01]  /*10e90*/  STL.64 [R1+0x170], R2 ;  /* 0x0001700201007387 */ /* 0x0007e20000100a00 */
[----:B------:R-:W-:Y:S02]  /*10ea0*/  SEL R23, R22, RZ, P1 ;  /* 0x000000ff16177207 */ /* 0x000fe40000800000 */
[----:B------:R-:W-:Y:S01]  /*10eb0*/  SEL R22, RZ, 0x4, P6 ;  /* 0x00000004ff167807 */ /* 0x000fe20003000000 */
[----:B------:R-:W5:Y:S01]  /*10ec0*/  LDL.LU.64 R42, [R1+0x90] ;  /* 0x00009000012a7983 */ /* 0x000f620000300a00 */
[----:B------:R-:W-:Y:S01]  /*10ed0*/  LOP3.LUT R44, R44, 0x1a, RZ, 0xfc, !PT ;  /* 0x0000001a2c2c7812 */ /* 0x000fe200078efcff */
[----:B------:R-:W-:Y:S01]  /*10ee0*/  VIADD R250, R250, UR28 ;  /* 0x0000001cfafa7c36 */ /* 0x000fe20008000000 */
[----:B------:R-:W-:Y:S01]  /*10ef0*/  SGXT.U32 R45, R45, 0x1 ;  /* 0x000000012d2d781a */ /* 0x000fe20000000000 */
[----:B------:R-:W5:Y:S01]  /*10f00*/  LDL.LU.64 R36, [R1+0x78] ;  /* 0x0000780001247983 */ /* 0x000f620000300a00 */
[----:B------:R-:W-:-:S03]  /*10f10*/  SEL R22, R22, RZ, P1 ;  /* 0x000000ff16167207 */ /* 0x000fc60000800000 */
[----:B------:R-:W5:Y:S01]  /*10f20*/  LDL.LU.64 R34, [R1+0x70] ;  /* 0x0000700001227983 */ /* 0x000f620000300a00 */
[----:B------:R-:W-:-:S03]  /*10f30*/  ISETP.GE.AND P3, PT, R44, UR4, PT ;  /* 0x000000042c007c0c */ /* 0x000fc6000bf66270 */
[----:B------:R-:W5:Y:S01]  /*10f40*/  LDL.LU.64 R32, [R1+0x68] ;  /* 0x0000680001207983 */ /* 0x000f620000300a00 */
[----:B------:R-:W-:-:S03]  /*10f50*/  LOP3.LUT R45, R45, 0x1c, RZ, 0xfc, !PT ;  /* 0x0000001c2d2d7812 */ /* 0x000fc600078efcff */
[----:B------:R-:W5:Y:S01]  /*10f60*/  LDL.LU.64 R30, [R1+0x60] ;  /* 0x00006000011e7983 */ /* 0x000f620000300a00 */
[----:B-1----:R-:W-:-:S03]  /*10f70*/  SHF.R.U32.HI R251, RZ, 0x6, R251 ;  /* 0x00000006fffb7819 */ /* 0x002fc600000116fb */
[----:B------:R-:W5:Y:S04]  /*10f80*/  LDL.LU.64 R28, [R1+0x58] ;  /* 0x00005800011c7983 */ /* 0x000f680000300a00 */
[----:B------:R3:W-:Y:S01]  /*10f90*/  LDGSTS.E [R250+0x78000], desc[UR40][R2.64], P4 ;  /* 0x7800000002fa7fae */ /* 0x0007e2000a1a1028 */
[----:B------:R-:W-:-:S03]  /*10fa0*/  ISETP.NE.U32.AND P4, PT, R22, RZ, PT ;  /* 0x000000ff1600720c */ /* 0x000fc60003f85070 */
[----:B------:R-:W5:Y:S01]  /*10fb0*/  LDL.LU.64 R26, [R1+0x50] ;  /* 0x00005000011a7983 */ /* 0x000f620000300a00 */
[----:B------:R-:W-:-:S03]  /*10fc0*/  SEL R22, RZ, 0x4, P3 ;  /* 0x00000004ff167807 */ /* 0x000fc60001800000 */
[----:B--2---:R-:W2:Y:S01]  /*10fd0*/  LDL.LU.64 R24, [R1+0x48] ;  /* 0x0000480001187983 */ /* 0x004ea20000300a00 */
[----:B------:R-:W-:Y:S01]  /*10fe0*/  ISETP.GE.AND P3, PT, R45, UR4, PT ;  /* 0x000000042d007c0c */ /* 0x000fe2000bf66270 */
[C---:B------:R-:W-:Y:S02]  /*10ff0*/  IMAD.WIDE R44, R5.reuse, 0x4, R38 ;  /* 0x00000004052c7825 */ /* 0x040fe400078e0226 */
[----:B------:R-:W2:Y:S02]  /*11000*/  LDL.LU.64 R224, [R1+0x38] ;  /* 0x0000380001e07983 */ /* 0x000ea40000300a00 */
[----:B---3--:R-:W-:Y:S01]  /*11010*/  IMAD.WIDE R2, R5, 0x4, R40 ;  /* 0x0000000405027825 */ /* 0x008fe200078e0228 */
[----:B------:R-:W-:Y:S01]  /*11020*/  SGXT.U32 R251, R251, 0x1 ;  /* 0x00000001fbfb781a */ /* 0x000fe20000000000 */
[----:B------:R-:W3:Y:S04]  /*11030*/  LDL.LU.64 R232, [R1+0x28] ;  /* 0x0000280001e87983 */ /* 0x000ee80000300a00 */
[----:B------:R-:W5:Y:S01]  /*11040*/  LDL.LU.64 R40, [R1+0x88] ;  /* 0x0000880001287983 */ /* 0x000f620000300a00 */
[----:B------:R-:W-:-:S03]  /*11050*/  LOP3.LUT R251, R251, 0x1e, RZ, 0xfc, !PT ;  /* 0x0000001efbfb7812 */ /* 0x000fc600078efcff */
[----:B------:R1:W-:Y:S04]  /*11060*/  STL.64 [R1+0x168], R2 ;  /* 0x0001680201007387 */ /* 0x0003e80000100a00 */
[----:B------:R-:W5:Y:S04]  /*11070*/  LDL.LU.64 R38, [R1+0x80] ;  /* 0x0000800001267983 */ /* 0x000f680000300a00 */
[----:B------:R1:W-:Y:S04]  /*11080*/  STL.64 [R1+0x160], R44 ;  /* 0x0001602c01007387 */ /* 0x0003e80000100a00 */
[----:B------:R-:W5:Y:S04]  /*11090*/  LDL.LU.64 R240, [R1+0x18] ;  /* 0x0000180001f07983 */ /* 0x000f680000300a00 */
[----:B------:R1:W-:Y:S01]  /*110a0*/  LDGSTS.E [R250+0x78008], desc[UR40][R2.64], P5 ;  /* 0x7800800002fa7fae */ /* 0x0003e2000a9a1028 */
[----:B------:R-:W-:Y:S01]  /*110b0*/  ISETP.GE.AND P5, PT, R251, UR4, PT ;  /* 0x00000004fb007c0c */ /* 0x000fe2000bfa6270 */
[----:B------:R-:W1:Y:S01]  /*110c0*/  S2R R212, SR_TID.X ;  /* 0x0000000000d47919 */ /* 0x000e620000002100 */
[----:B------:R-:W-:Y:S01]  /*110d0*/  ISETP.NE.U32.AND P6, PT, R23, RZ, PT ;  /* 0x000000ff1700720c */ /* 0x000fe20003fc5070 */
[----:B----4-:R4:W-:Y:S04]  /*110e0*/  LDGSTS.E [R245+0x78000], desc[UR40][R44.64], P2 ;  /* 0x780000002cf57fae */ /* 0x0109e800091a1028 */
[----:B------:R-:W4:Y:S01]  /*110f0*/  LDL.LU.64 R250, [R1+0x8] ;  /* 0x0000080001fa7983 */ /* 0x000f220000300a00 */
[----:B------:R-:W-:-:S02]  /*11100*/  SEL R23, R22, RZ, P1 ;  /* 0x000000ff16177207 */ /* 0x000fc40000800000 */
[----:B------:R-:W-:Y:S01]  /*11110*/  SEL R22, RZ, 0x4, P3 ;  /* 0x00000004ff167807 */ /* 0x000fe20001800000 */
[----:B-1----:R-:W4:Y:S03]  /*11120*/  LDL.LU.64 R2, [R1] ;  /* 0x0000000001027983 */ /* 0x002f260000300a00 */
[----:B------:R-:W-:Y:S01]  /*11130*/  SEL R22, R22, RZ, P1 ;  /* 0x000000ff16167207 */ /* 0x000fe20000800000 */
[----:B------:R-:W-:Y:S01]  /*11140*/  IMAD.WIDE R228, R213, 0x4, R228 ;  /* 0x00000004d5e47825 */ /* 0x000fe200078e02e4 */
[----:B------:R-:W-:Y:S01]  /*11150*/  ISETP.NE.U32.AND P3, PT, R23, RZ, PT ;  /* 0x000000ff1700720c */ /* 0x000fe20003f65070 */
[----:B------:R-:W4:Y:S01]  /*11160*/  LDL.LU.64 R44, [R1+0x4d0] ;  /* 0x0004d000012c7983 */ /* 0x000f220000300a00 */
[----:B------:R-:W-:Y:S02]  /*11170*/  ISETP.NE.U32.AND P2, PT, R22, RZ, PT ;  /* 0x000000ff1600720c */ /* 0x000fe40003f45070 */
[----:B------:R-:W-:-:S04]  /*11180*/  SEL R22, RZ, 0x4, P5 ;  /* 0x00000004ff167807 */ /* 0x000fc80002800000 */
[----:B------:R-:W-:Y:S02]  /*11190*/  SEL R23, R22, RZ, P1 ;  /* 0x000000ff16177207 */ /* 0x000fe40000800000 */
[----:B------:R-:W-:-:S04]  /*111a0*/  LOP3.LUT R212, R212, 0x1f, RZ, 0xc0, !PT ;  /* 0x0000001fd4d47812 */ /* 0x000fc800078ec0ff */
[----:B------:R-:W-:-:S04]  /*111b0*/  ISETP.GE.AND P5, PT, R212, UR4, PT ;  /* 0x00000004d4007c0c */ /* 0x000fc8000bfa6270 */
[----:B------:R-:W-:-:S04]  /*111c0*/  SEL R22, RZ, 0x4, P5 ;  /* 0x00000004ff167807 */ /* 0x000fc80002800000 */
[----:B------:R-:W-:Y:S02]  /*111d0*/  SEL R22, R22, RZ, P1 ;  /* 0x000000ff16167207 */ /* 0x000fe40000800000 */
[----:B------:R-:W-:Y:S02]  /*111e0*/  ISETP.NE.U32.AND P5, PT, R23, RZ, PT ;  /* 0x000000ff1700720c */ /* 0x000fe40003fa5070 */
[----:B------:R-:W-:Y:S02]  /*111f0*/  ISETP.NE.U32.AND P1, PT, R22, RZ, PT ;  /* 0x000000ff1600720c */ /* 0x000fe40003f25070 */
[----:B------:R-:W4:Y:S01]  /*11200*/  LDL.LU.64 R22, [R1+0x40] ;  /* 0x0000400001167983 */ /* 0x000f220000300a00 */
[----:B------:R-:W-:-:S04]  /*11210*/  IMAD.WIDE R236, R213, 0x4, R236 ;  /* 0x00000004d5ec7825 */ /* 0x000fc800078e02ec */
[----:B------:R-:W-:-:S04]  /*11220*/  IMAD.WIDE R246, R213, 0x4, R246 ;  /* 0x00000004d5f67825 */ /* 0x000fc800078e02f6 */
[----:B--2---:R-:W-:-:S04]  /*11230*/  IMAD.WIDE R224, R213, 0x4, R224 ;  /* 0x00000004d5e07825 */ /* 0x004fc800078e02e0 */
[C---:B---3--:R-:W-:Y:S01]  /*11240*/  IMAD.WIDE R232, R213.reuse, 0x4, R232 ;  /* 0x00000004d5e87825 */ /* 0x048fe200078e02e8 */
[----:B------:R1:W-:Y:S04]  /*11250*/  STL.64 [R1+0x128], R224 ;  /* 0x000128e001007387 */ /* 0x0003e80000100a00 */
[----:B-1----:R-:W2:Y:S04]  /*11260*/  LDL.LU.64 R224, [R1+0x4c8] ;  /* 0x0004c80001e07983 */ /* 0x002ea80000300a00 */
[----:B------:R1:W-:Y:S01]  /*11270*/  STL.64 [R1+0x120], R228 ;  /* 0x000120e401007387 */ /* 0x0003e20000100a00 */
[----:B-----5:R-:W-:-:S03]  /*11280*/  IMAD.WIDE R240, R213, 0x4, R240 ;  /* 0x00000004d5f07825 */ /* 0x020fc600078e02f0 */
[----:B-1----:R-:W3:Y:S04]  /*11290*/  LDL.LU.64 R228, [R1+0x4c0] ;  /* 0x0004c00001e47983 */ /* 0x002ee80000300a00 */
[----:B------:R1:W-:Y:S01]  /*112a0*/  STL.64 [R1+0x118], R232 ;  /* 0x000118e801007387 */ /* 0x0003e20000100a00 */
[----:B----4-:R-:W-:-:S03]  /*112b0*/  IMAD.WIDE R250, R213, 0x4, R250 ;  /* 0x00000004d5fa7825 */ /* 0x010fc600078e02fa */
[----:B-1----:R-:W4:Y:S04]  /*112c0*/  LDL.LU.64 R232, [R1+0x4b8] ;  /* 0x0004b80001e87983 */ /* 0x002f280000300a00 */
[----:B------:R1:W-:Y:S04]  /*112d0*/  STL.64 [R1+0x110], R236 ;  /* 0x000110ec01007387 */ /* 0x0003e80000100a00 */
[----:B-1----:R-:W5:Y:S04]  /*112e0*/  LDL.LU.64 R236, [R1+0x4b0] ;  /* 0x0004b00001ec7983 */ /* 0x002f680000300a00 */
[----:B------:R1:W-:Y:S04]  /*112f0*/  STL.64 [R1+0x108], R240 ;  /* 0x000108f001007387 */ /* 0x0003e80000100a00 */
[----:B-1----:R-:W2:Y:S04]  /*11300*/  LDL.LU.64 R240, [R1+0x4a8] ;  /* 0x0004a80001f07983 */ /* 0x002ea80000300a00 */
[----:B------:R1:W-:Y:S04]  /*11310*/  STL.64 [R1+0x100], R246 ;  /* 0x000100f601007387 */ /* 0x0003e80000100a00 */
[----:B-1----:R-:W3:Y:S04]  /*11320*/  LDL.LU.64 R246, [R1+0x4a0] ;  /* 0x0004a00001f67983 */ /* 0x002ee80000300a00 */
[----:B------:R1:W-:Y:S04]  /*11330*/  STL.64 [R1+0xf8], R250 ;  /* 0x0000f8fa01007387 */ /* 0x0003e80000100a00 */
[----:B-1----:R-:W5:Y:S01]  /*11340*/  LDL.LU.64 R250, [R1+0x498] ;  /* 0x0004980001fa7983 */ /* 0x002f620000300a00 */
[----:B------:R-:W-:-:S05]  /*11350*/  IMAD.WIDE R2, R213, 0x4, R2 ;  /* 0x00000004d5027825 */ /* 0x000fca00078e0202 */
[----:B------:R5:W-:Y:S01]  /*11360*/  STL.64 [R1+0xf0], R2 ;  /* 0x0000f00201007387 */ /* 0x000be20000100a00 */
[----:B------:R-:W-:-:S04]  /*11370*/  IMAD.WIDE R248, R213, 0x4, R248 ;  /* 0x00000004d5f87825 */ /* 0x000fc800078e02f8 */
[----:B------:R-:W-:-:S04]  /*11380*/  IMAD.WIDE R238, R213, 0x4, R238 ;  /* 0x00000004d5ee7825 */ /* 0x000fc800078e02ee */
[----:B------:R-:W-:-:S04]  /*11390*/  IMAD.WIDE R234, R213, 0x4, R234 ;  /* 0x00000004d5ea7825 */ /* 0x000fc800078e02ea */
[----:B----4-:R-:W-:-:S04]  /*113a0*/  IMAD.WIDE R232, R213, 0x4, R232 ;  /* 0x00000004d5e87825 */ /* 0x010fc800078e02e8 */
[----:B--2---:R-:W-:-:S04]  /*113b0*/  IMAD.WIDE R240, R213, 0x4, R240 ;  /* 0x00000004d5f07825 */ /* 0x004fc800078e02f0 */
[----:B---3--:R-:W-:-:S04]  /*113c0*/  IMAD.WIDE R246, R213, 0x4, R246 ;  /* 0x00000004d5f67825 */ /* 0x008fc800078e02f6 */
[----:B-----5:R-:W-:-:S05]  /*113d0*/  IMAD.WIDE R2, R213, 0x4, R250 ;  /* 0x00000004d5027825 */ /* 0x020fca00078e02fa */
[----:B------:R1:W-:Y:S04]  /*113e0*/  STL.64 [R1+0xe8], R2 ;  /* 0x0000e80201007387 */ /* 0x0003e80000100a00 */
[----:B------:R-:W-:Y:S04]  /*113f0*/  STL.64 [R1+0xe0], R248 ;  /* 0x0000e0f801007387 */ /* 0x000fe80000100a00 */
[----:B------:R-:W-:Y:S01]  /*11400*/  STL.64 [R1+0xd8], R246 ;  /* 0x0000d8f601007387 */ /* 0x000fe20000100a00 */
[----:B-1----:R-:W-:-:S05]  /*11410*/  IMAD.WIDE R2, R213, 0x4, R242 ;  /* 0x00000004d5027825 */ /* 0x002fca00078e02f2 */
[----:B------:R1:W-:Y:S04]  /*11420*/  STL.64 [R1+0xd0], R2 ;  /* 0x0000d00201007387 */ /* 0x0003e80000100a00 */
[----:B------:R-:W-:Y:S04]  /*11430*/  STL.64 [R1+0xc8], R240 ;  /* 0x0000c8f001007387 */ /* 0x000fe80000100a00 */
[----:B------:R-:W-:Y:S01]  /*11440*/  STL.64 [R1+0xc0], R238 ;  /* 0x0000c0ee01007387 */ /* 0x000fe20000100a00 */
[----:B-1----:R-:W-:-:S05]  /*11450*/  IMAD.WIDE R2, R213, 0x4, R236 ;  /* 0x00000004d5027825 */ /* 0x002fca00078e02ec */
[----:B------:R1:W-:Y:S04]  /*11460*/  STL.64 [R1+0xb8], R2 ;  /* 0x0000b80201007387 */ /* 0x0003e80000100a00 */
[----:B------:R-:W-:Y:S04]  /*11470*/  STL.64 [R1+0xb0], R234 ;  /* 0x0000b0ea01007387 */ /* 0x000fe80000100a00 */
[----:B------:R-:W2:Y:S01]  /*11480*/  LDL.LU.64 R246, [R1+0x130] ;  /* 0x0001300001f67983 */ /* 0x000ea20000300a00 */
[----:B-1----:R-:W-:-:S03]  /*11490*/  IMAD.WIDE R2, R213, 0x4, R230 ;  /* 0x00000004d5027825 */ /* 0x002fc600078e02e6 */
[----:B------:R-:W-:Y:S04]  /*114a0*/  STL.64 [R1+0xa8], R232 ;  /* 0x0000a8e801007387 */ /* 0x000fe80000100a00 */
[----:B------:R-:W3:Y:S01]  /*114b0*/  LDL.LU.64 R250, [R1+0x148] ;  /* 0x0001480001fa7983 */ /* 0x000ee20000300a00 */
[----:B------:R-:W-:-:S03]  /*114c0*/  IMAD.WIDE R242, R213, 0x4, R226 ;  /* 0x00000004d5f27825 */ /* 0x000fc600078e02e2 */
[----:B------:R1:W-:Y:S01]  /*114d0*/  STL.64 [R1+0xa0], R2 ;  /* 0x0000a00201007387 */ /* 0x0003e20000100a00 */
[----:B------:R-:W-:-:S03]  /*114e0*/  IMAD.WIDE R230, R213, 0x4, R216 ;  /* 0x00000004d5e67825 */ /* 0x000fc600078e02d8 */
[----:B------:R-:W4:Y:S01]  /*114f0*/  LDL.LU.64 R248, [R1+0xe8] ;  /* 0x0000e80001f87983 */ /* 0x000f220000300a00 */
[----:B------:R-:W-:-:S04]  /*11500*/  IMAD.WIDE R216, R213, 0x4, R56 ;  /* 0x00000004d5d87825 */ /* 0x000fc800078e0238 */
[----:B------:R-:W-:-:S04]  /*11510*/  IMAD.WIDE R240, R213, 0x4, R224 ;  /* 0x00000004d5f07825 */ /* 0x000fc800078e02e0 */
[----:B-1----:R-:W-:-:S04]  /*11520*/  IMAD.WIDE R2, R213, 0x4, R228 ;  /* 0x00000004d5027825 */ /* 0x002fc800078e02e4 */
[C---:B------:R-:W-:Y:S01]  /*11530*/  IMAD.WIDE R228, R213.reuse, 0x4, R214 ;  /* 0x00000004d5e47825 */ /* 0x040fe200078e02d6 */
[----:B------:R1:W-:Y:S03]  /*11540*/  STL.64 [R1+0x478], R242 ;  /* 0x000478f201007387 */ /* 0x0003e60000100a00 */
[----:B------:R-:W-:-:S04]  /*11550*/  IMAD.WIDE R236, R213, 0x4, R222 ;  /* 0x00000004d5ec7825 */ /* 0x000fc800078e02de */
[----:B------:R-:W-:-:S04]  /*11560*/  IMAD.WIDE R226, R213, 0x4, R46 ;  /* 0x00000004d5e27825 */ /* 0x000fc800078e022e */
[C---:B------:R-:W-:Y:S01]  /*11570*/  IMAD.WIDE R214, R213.reuse, 0x4, R58 ;  /* 0x00000004d5d67825 */ /* 0x040fe200078e023a */
[----:B-1----:R-:W5:Y:S03]  /*11580*/  LDL.LU.64 R242, [R1+0xf8] ;  /* 0x0000f80001f27983 */ /* 0x002f660000300a00 */
[----:B------:R-:W-:-:S04]  /*11590*/  IMAD.WIDE R56, R213, 0x4, R70 ;  /* 0x00000004d5387825 */ /* 0x000fc800078e0246 */
[----:B------:R-:W-:-:S04]  /*115a0*/  IMAD.WIDE R224, R213, 0x4, R48 ;  /* 0x00000004d5e07825 */ /* 0x000fc800078e0230 */
[----:B------:R-:W-:-:S04]  /*115b0*/  IMAD.WIDE R46, R213, 0x4, R60 ;  /* 0x00000004d52e7825 */ /* 0x000fc800078e023c */
[----:B------:R-:W-:-:S04]  /*115c0*/  IMAD.WIDE R58, R213, 0x4, R72 ;  /* 0x00000004d53a7825 */ /* 0x000fc800078e0248 */
[C---:B------:R-:W-:Y:S01]  /*115d0*/  IMAD.WIDE R70, R213.reuse, 0x4, R84 ;  /* 0x00000004d5467825 */ /* 0x040fe200078e0254 */
[----:B------:R1:W-:Y:S03]  /*115e0*/  STL.64 [R1+0x480], R236 ;  /* 0x000480ec01007387 */ /* 0x0003e60000100a00 */
[----:B------:R-:W-:-:S04]  /*115f0*/  IMAD.WIDE R232, R213, 0x4, R218 ;  /* 0x00000004d5e87825 */ /* 0x000fc800078e02da */
[----:B------:R-:W-:-:S04]  /*11600*/  IMAD.WIDE R222, R213, 0x4, R50 ;  /* 0x00000004d5de7825 */ /* 0x000fc800078e0232 */
[C---:B------:R-:W-:Y:S01]  /*11610*/  IMAD.WIDE R48, R213.reuse, 0x4, R62 ;  /* 0x00000004d5307825 */ /* 0x040fe200078e023e */
[----:B-1----:R-:W2:Y:S03]  /*11620*/  LDL.LU.64 R236, [R1+0x108] ;  /* 0x0001080001ec7983 */ /* 0x002ea60000300a00 */
[----:B------:R-:W-:-:S04]  /*11630*/  IMAD.WIDE R60, R213, 0x4, R74 ;  /* 0x00000004d53c7825 */ /* 0x000fc800078e024a */
[----:B------:R-:W-:-:S04]  /*11640*/  IMAD.WIDE R72, R213, 0x4, R86 ;  /* 0x00000004d5487825 */ /* 0x000fc800078e0256 */
[----:B------:R-:W-:-:S04]  /*11650*/  IMAD.WIDE R84, R213, 0x4, R98 ;  /* 0x00000004d5547825 */ /* 0x000fc800078e0262 */
        /* <DEDUP_REMOVED lines=9> */
[----:B-1----:R-:W3:Y:S03]  /*116f0*/  LDL.LU.64 R232, [R1+0x118] ;  /* 0x0001180001e87983 */ /* 0x002ee60000300a00 */
        /* <DEDUP_REMOVED lines=33> */
[C---:B------:R-:W-:Y:S02]  /*11910*/  IMAD.WIDE R196, R213.reuse, 0x4, R210 ;  /* 0x00000004d5c47825 */ /* 0x040fe400078e02d2 */
[----:B------:R-:W3:Y:S02]  /*11920*/  LDL.LU.64 R210, [R1+0x158] ;  /* 0x0001580001d27983 */ /* 0x000ee40000300a00 */
[----:B------:R-:W-:-:S04]  /*11930*/  IMAD.WIDE R162, R213, 0x4, R176 ;  /* 0x00000004d5a27825 */ /* 0x000fc800078e02b0 */
[----:B------:R-:W-:-:S04]  /*11940*/  IMAD.WIDE R174, R213, 0x4, R188 ;  /* 0x00000004d5ae7825 */ /* 0x000fc800078e02bc */
[----:B------:R-:W-:-:S04]  /*11950*/  IMAD.WIDE R186, R213, 0x4, R200 ;  /* 0x00000004d5ba7825 */ /* 0x000fc800078e02c8 */
[C---:B------:R-:W-:Y:S02]  /*11960*/  IMAD.WIDE R198, R213.reuse, 0x4, R8 ;  /* 0x00000004d5c67825 */ /* 0x040fe400078e0208 */
[----:B------:R-:W4:Y:S02]  /*11970*/  LDL.LU.64 R8, [R1+0xd8] ;  /* 0x0000d80001087983 */ /* 0x000f240000300a00 */
[----:B------:R-:W-:-:S04]  /*11980*/  IMAD.WIDE R176, R213, 0x4, R190 ;  /* 0x00000004d5b07825 */ /* 0x000fc800078e02be */
[----:B------:R-:W-:-:S04]  /*11990*/  IMAD.WIDE R188, R213, 0x4, R202 ;  /* 0x00000004d5bc7825 */ /* 0x000fc800078e02ca */
[C---:B------:R-:W-:Y:S02]  /*119a0*/  IMAD.WIDE R200, R213.reuse, 0x4, R10 ;  /* 0x00000004d5c87825 */ /* 0x040fe400078e020a */
[----:B------:R-:W4:Y:S02]  /*119b0*/  LDL.LU.64 R10, [R1+0x140] ;  /* 0x00014000010a7983 */ /* 0x000f240000300a00 */
[----:B------:R-:W-:-:S04]  /*119c0*/  IMAD.WIDE R190, R213, 0x4, R204 ;  /* 0x00000004d5be7825 */ /* 0x000fc800078e02cc */
[C---:B------:R-:W-:Y:S02]  /*119d0*/  IMAD.WIDE R202, R213.reuse, 0x4, R12 ;  /* 0x00000004d5ca7825 */ /* 0x040fe400078e020c */
[----:B------:R-:W4:Y:S02]  /*119e0*/  LDL.LU.64 R12, [R1+0xc8] ;  /* 0x0000c800010c7983 */ /* 0x000f240000300a00 */
[C---:B------:R-:W-:Y:S02]  /*119f0*/  IMAD.WIDE R204, R213.reuse, 0x4, R14 ;  /* 0x00000004d5cc7825 */ /* 0x040fe400078e020e */
[----:B------:R-:W4:Y:S02]  /*11a00*/  LDL.LU.64 R14, [R1+0x138] ;  /* 0x00013800010e7983 */ /* 0x000f240000300a00 */
        /* <DEDUP_REMOVED lines=14> */
[----:B------:R-:W5:Y:S02]  /*11af0*/  LDL.LU.64 R16, [R1+0xb8] ;  /* 0x0000b80001107983 */ /* 0x000f640000300a00 */
[C---:B------:R-:W-:Y:S02]  /*11b00*/  IMAD.WIDE R238, R213.reuse, 0x4, R20 ;  /* 0x00000004d5ee7825 */ /* 0x040fe400078e0214 */
[----:B------:R-:W5:Y:S02]  /*11b10*/  LDL.LU.64 R20, [R1+0xa8] ;  /* 0x0000a80001147983 */ /* 0x000f640000300a00 */
        /* <DEDUP_REMOVED lines=12> */
[----:B------:R-:W-:Y:S01]  /*11be0*/  IMAD.WIDE R208, R213, 0x4, R18 ;  /* 0x00000004d5d07825 */ /* 0x000fe200078e0212 */
[----:B------:R-:W-:-:S03]  /*11bf0*/  LOP3.LUT R212, R0, 0x70, RZ, 0x3c, !PT ;  /* 0x0000007000d47812 */ /* 0x000fc600078e3cff */
[----:B--2---:R-:W-:-:S04]  /*11c00*/  IMAD.WIDE R246, R5, 0x4, R246 ;  /* 0x0000000405f67825 */ /* 0x004fc800078e02f6 */
[----:B------:R-:W-:Y:S02]  /*11c10*/  VIADD R212, R212, UR28 ;  /* 0x0000001cd4d47c36 */ /* 0x000fe40008000000 */
[----:B------:R-:W-:-:S04]  /*11c20*/  IMAD.WIDE R44, R213, 0x4, R44 ;  /* 0x00000004d52c7825 */ /* 0x000fc800078e022c */
[----:B------:R-:W-:-:S04]  /*11c30*/  IMAD.WIDE R40, R213, 0x4, R40 ;  /* 0x00000004d5287825 */ /* 0x000fc800078e0228 */
[----:B------:R-:W-:-:S04]  /*11c40*/  IMAD.WIDE R36, R213, 0x4, R36 ;  /* 0x00000004d5247825 */ /* 0x000fc800078e0224 */
[----:B------:R-:W-:-:S04]  /*11c50*/  IMAD.WIDE R32, R213, 0x4, R32 ;  /* 0x00000004d5207825 */ /* 0x000fc800078e0220 */
[----:B------:R-:W-:-:S04]  /*11c60*/  IMAD.WIDE R28, R213, 0x4, R28 ;  /* 0x00000004d51c7825 */ /* 0x000fc800078e021c */
[C---:B------:R-:W-:Y:S01]  /*11c70*/  IMAD.WIDE R24, R213.reuse, 0x4, R24 ;  /* 0x00000004d5187825 */ /* 0x040fe200078e0218 */
[----:B------:R-:W-:Y:S03]  /*11c80*/  STL.64 [R1+0x130], R246 ;  /* 0x000130f601007387 */ /* 0x000fe60000100a00 */
[----:B------:R-:W-:-:S04]  /*11c90*/  IMAD.WIDE R42, R213, 0x4, R42 ;  /* 0x00000004d52a7825 */ /* 0x000fc800078e022a */
[----:B------:R-:W-:-:S04]  /*11ca0*/  IMAD.WIDE R38, R213, 0x4, R38 ;  /* 0x00000004d5267825 */ /* 0x000fc800078e0226 */
[----:B---3--:R-:W-:-:S05]  /*11cb0*/  IMAD.WIDE R210, R5, 0x4, R210 ;  /* 0x0000000405d27825 */ /* 0x008fca00078e02d2 */
[----:B------:R-:W-:Y:S01]  /*11cc0*/  LDGSTS.E [R245+0x78008], desc[UR40][R210.64], P6 ;  /* 0x78008000d2f57fae */ /* 0x000fe2000b1a1028 */
[----:B----4-:R-:W-:-:S04]  /*11cd0*/  IMAD.WIDE R18, R5, 0x4, R14 ;  /* 0x0000000405127825 */ /* 0x010fc800078e020e */
[----:B------:R-:W-:-:S04]  /*11ce0*/  IMAD.WIDE R14, R5, 0x4, R10 ;  /* 0x00000004050e7825 */ /* 0x000fc800078e020a */
[----:B------:R-:W-:Y:S01]  /*11cf0*/  IMAD.WIDE R10, R5, 0x4, R250 ;  /* 0x00000004050a7825 */ /* 0x000fe200078e02fa */
[----:B------:R-:W-:-:S05]  /*11d00*/  LOP3.LUT R251, R0, 0x60, RZ, 0x3c, !PT ;  /* 0x0000006000fb7812 */ /* 0x000fca00078e3cff */
[----:B------:R-:W-:-:S05]  /*11d10*/  VIADD R251, R251, UR28 ;  /* 0x0000001cfbfb7c36 */ /* 0x000fca0008000000 */
[----:B------:R-:W-:Y:S04]  /*11d20*/  LDGSTS.E [R251+0x78000], desc[UR40][R246.64], P4 ;  /* 0x78000000f6fb7fae */ /* 0x000fe8000a1a1028 */
[----:B------:R-:W-:Y:S04]  /*11d30*/  LDGSTS.E [R251+0x78008], desc[UR40][R18.64], P3 ;  /* 0x7800800012fb7fae */ /* 0x000fe800099a1028 */
[----:B------:R-:W-:Y:S04]  /*11d40*/  LDGSTS.E [R212+0x78000], desc[UR40][R14.64], P2 ;  /* 0x780000000ed47fae */ /* 0x000fe800091a1028 */
[----:B------:R1:W-:Y:S04]  /*11d50*/  LDGSTS.E [R212+0x78008], desc[UR40][R10.64], P5 ;  /* 0x780080000ad47fae */ /* 0x0003e8000a9a1028 */
[----:B------:R-:W0:Y:S04]  /*11d60*/  LDGDEPBAR ;  /* 0x00000000000079af */ /* 0x000e280000000000 */
[----:B------:R-:W-:Y:S04]  /*11d70*/  LDGSTS.E [R7+0x40000], desc[UR40][R44.64], P1 ;  /* 0x400000002c077fae */ /* 0x000fe800089a1028 */
[----:B------:R-:W-:Y:S01]  /*11d80*/  LDGSTS.E [R7+0x40400], desc[UR40][R40.64], P1 ;  /* 0x4040000028077fae */ /* 0x000fe200089a1028 */
[C---:B------:R-:W-:Y:S01]  /*11d90*/  IMAD.WIDE R34, R213.reuse, 0x4, R34 ;  /* 0x00000004d5227825 */ /* 0x040fe200078e0222 */
[----:B-1----:R-:W1:Y:S02]  /*11da0*/  LDC R212, c[0x0][0x3a0] ;  /* 0x0000e800ffd47b82 */ /* 0x002e640000000800 */
[----:B------:R-:W-:Y:S04]  /*11db0*/  LDGSTS.E [R7+0x40800], desc[UR40][R36.64], P1 ;  /* 0x4080000024077fae */ /* 0x000fe800089a1028 */
[----:B------:R2:W-:Y:S04]  /*11dc0*/  LDGSTS.E [R7+0x40c00], desc[UR40][R32.64], P1 ;  /* 0x40c0000020077fae */ /* 0x0005e800089a1028 */
[----:B------:R-:W-:Y:S04]  /*11dd0*/  LDGSTS.E [R7+0x41000], desc[UR40][R28.64], P1 ;  /* 0x410000001c077fae */ /* 0x000fe800089a1028 */
[----:B------:R-:W-:Y:S04]  /*11de0*/  LDGSTS.E [R7+0x41400], desc[UR40][R24.64], P1 ;  /* 0x4140000018077fae */ /* 0x000fe800089a1028 */
[----:B------:R-:W-:Y:S04]  /*11df0*/  LDGSTS.E [R7+0x41800], desc[UR40][R228.64], P1 ;  /* 0x41800000e4077fae */ /* 0x000fe800089a1028 */
[----:B------:R-:W-:Y:S04]  /*11e00*/  LDGSTS.E [R7+0x41c00], desc[UR40][R232.64], P1 ;  /* 0x41c00000e8077fae */ /* 0x000fe800089a1028 */
[----:B------:R-:W-:Y:S04]  /*11e10*/  LDGSTS.E [R7+0x42000], desc[UR40][R236.64], P1 ;  /* 0x42000000ec077fae */ /* 0x000fe800089a1028 */
        /* <DEDUP_REMOVED lines=44> */
[----:B------:R-:W-:Y:S04]  /*120e0*/  STL.64 [R1+0x138], R18 ;  /* 0x0001381201007387 */ /* 0x000fe80000100a00 */
[----:B------:R-:W-:Y:S04]  /*120f0*/  LDGSTS.E [R7+0x4d400], desc[UR40][R168.64], P1 ;  /* 0x4d400000a8077fae */ /* 0x000fe800089a1028 */
[----:B------:R-:W-:Y:S04]  /*12100*/  STL.64 [R1+0x140], R14 ;  /* 0x0001400e01007387 */ /* 0x000fe80000100a00 */
[----:B------:R-:W-:Y:S04]  /*12110*/  LDGSTS.E [R7+0x4d800], desc[UR40][R172.64], P1 ;  /* 0x4d800000ac077fae */ /* 0x000fe800089a1028 */
[----:B------:R3:W-:Y:S04]  /*12120*/  STL.64 [R1+0x148], R10 ;  /* 0x0001480a01007387 */ /* 0x0007e80000100a00 */
[----:B------:R-:W-:Y:S04]  /*12130*/  LDGSTS.E [R7+0x4dc00], desc[UR40][R176.64], P1 ;  /* 0x4dc00000b0077fae */ /* 0x000fe800089a1028 */
[----:B------:R-:W-:Y:S01]  /*12140*/  LDGSTS.E [R7+0x4e000], desc[UR40][R180.64], P1 ;  /* 0x4e000000b4077fae */ /* 0x000fe200089a1028 */
[----:B---3--:R-:W-:-:S03]  /*12150*/  IMAD.WIDE R10, R213, 0x4, R44 ;  /* 0x00000004d50a7825 */ /* 0x008fc600078e022c */
[----:B------:R-:W-:Y:S04]  /*12160*/  LDGSTS.E [R7+0x4e400], desc[UR40][R184.64], P1 ;  /* 0x4e400000b8077fae */ /* 0x000fe800089a1028 */
[----:B------:R-:W-:Y:S04]  /*12170*/  LDGSTS.E [R7+0x4e800], desc[UR40][R188.64], P1 ;  /* 0x4e800000bc077fae */ /* 0x000fe800089a1028 */
[----:B------:R-:W-:Y:S04]  /*12180*/  LDGSTS.E [R7+0x4ec00], desc[UR40][R192.64], P1 ;  /* 0x4ec00000c0077fae */ /* 0x000fe800089a1028 */
[----:B------:R-:W-:Y:S04]  /*12190*/  LDGSTS.E [R7+0x4f000], desc[UR40][R196.64], P1 ;  /* 0x4f000000c4077fae */ /* 0x000fe800089a1028 */
[----:B------:R3:W-:Y:S04]  /*121a0*/  STL.64 [R1+0x90], R10 ;  /* 0x0000900a01007387 */ /* 0x0007e80000100a00 */
[----:B------:R-:W-:Y:S04]  /*121b0*/  LDGSTS.E [R7+0x4f400], desc[UR40][R200.64], P1 ;  /* 0x4f400000c8077fae */ /* 0x000fe800089a1028 */
[----:B------:R-:W-:Y:S01]  /*121c0*/  LDGSTS.E [R7+0x4f800], desc[UR40][R204.64], P1 ;  /* 0x4f800000cc077fae */ /* 0x000fe200089a1028 */
[----:B---3--:R-:W-:-:S03]  /*121d0*/  IMAD.WIDE R10, R213, 0x4, R42 ;  /* 0x00000004d50a7825 */ /* 0x008fc600078e022a */
[----:B------:R-:W-:Y:S04]  /*121e0*/  LDGSTS.E [R7+0x4fc00], desc[UR40][R208.64], P1 ;  /* 0x4fc00000d0077fae */ /* 0x000fe800089a1028 */
[----:B------:R-:W-:Y:S04]  /*121f0*/  LDGSTS.E [R6+0x40200], desc[UR40][R42.64], P1 ;  /* 0x402000002a067fae */ /* 0x000fe800089a1028 */
[----:B------:R-:W-:Y:S01]  /*12200*/  LDGSTS.E [R6+0x40600], desc[UR40][R38.64], P1 ;  /* 0x4060000026067fae */ /* 0x000fe200089a1028 */
[----:B------:R-:W-:-:S03]  /*12210*/  IMAD.WIDE R30, R213, 0x4, R30 ;  /* 0x00000004d51e7825 */ /* 0x000fc600078e021e */
[----:B------:R-:W-:Y:S04]  /*12220*/  LDGSTS.E [R6+0x40a00], desc[UR40][R34.64], P1 ;  /* 0x40a0000022067fae */ /* 0x000fe800089a1028 */
[----:B------:R-:W3:Y:S04]  /*12230*/  LDL.LU.64 R42, [R1+0x100] ;  /* 0x00010000012a7983 */ /* 0x000ee80000300a00 */
[----:B------:R-:W4:Y:S04]  /*12240*/  LDL.LU.64 R250, [R1+0xf0] ;  /* 0x0000f00001fa7983 */ /* 0x000f280000300a00 */
[----:B------:R5:W-:Y:S01]  /*12250*/  STL.64 [R1+0x88], R10 ;  /* 0x0000880a01007387 */ /* 0x000be20000100a00 */
[----:B------:R-:W-:-:S03]  /*12260*/  IMAD.WIDE R14, R213, 0x4, R36 ;  /* 0x00000004d50e7825 */ /* 0x000fc600078e0224 */
[----:B------:R1:W-:Y:S01]  /*12270*/  LDGSTS.E [R6+0x40e00], desc[UR40][R30.64], P1 ;  /* 0x40e000001e067fae */ /* 0x0003e200089a1028 */
[----:B-----5:R-:W-:-:S03]  /*12280*/  IMAD.WIDE R10, R213, 0x4, R40 ;  /* 0x00000004d50a7825 */ /* 0x020fc600078e0228 */
[----:B------:R-:W5:Y:S04]  /*12290*/  LDL.LU.64 R40, [R1+0x110] ;  /* 0x0001100001287983 */ /* 0x000f680000300a00 */
[----:B------:R-:W3:Y:S04]  /*122a0*/  LDL.LU.64 R246, [R1+0xe0] ;  /* 0x0000e00001f67983 */ /* 0x000ee80000300a00 */
[----:B------:R1:W-:Y:S02]  /*122b0*/  STL.64 [R1+0x80], R10 ;  /* 0x0000800a01007387 */ /* 0x0003e40000100a00 */
[----:B-1----:R-:W-:-:S02]  /*122c0*/  IMAD.WIDE R10, R213, 0x4, R38 ;  /* 0x00000004d50a7825 */ /* 0x002fc400078e0226 */
[----:B------:R-:W3:Y:S02]  /*122d0*/  LDL.LU.64 R38, [R1+0x120] ;  /* 0x0001200001267983 */ /* 0x000ee40000300a00 */
[C---:B------:R-:W-:Y:S02]  /*122e0*/  IMAD.WIDE R18, R213.reuse, 0x4, R34 ;  /* 0x00000004d5127825 */ /* 0x040fe400078e0222 */
[----:B------:R1:W-:Y:S02]  /*122f0*/  STL.64 [R1+0x78], R10 ;  /* 0x0000780a01007387 */ /* 0x0003e40000100a00 */
[----:B--2---:R-:W-:-:S04]  /*12300*/  IMAD.WIDE R32, R213, 0x4, R32 ;  /* 0x00000004d5207825 */ /* 0x004fc800078e0220 */
[C---:B------:R-:W-:Y:S01]  /*12310*/  IMAD.WIDE R30, R213.reuse, 0x4, R30 ;  /* 0x00000004d51e7825 */ /* 0x040fe200078e021e */
[----:B-1----:R-:W2:Y:S03]  /*12320*/  LDL.LU.64 R10, [R1+0xd0] ;  /* 0x0000d000010a7983 */ /* 0x002ea60000300a00 */
[C---:B------:R-:W-:Y:S01]  /*12330*/  IMAD.WIDE R26, R213.reuse, 0x4, R26 ;  /* 0x00000004d51a7825 */ /* 0x040fe200078e021a */
[----:B------:R1:W-:Y:S03]  /*12340*/  STL.64 [R1+0x70], R14 ;  /* 0x0000700e01007387 */ /* 0x0003e60000100a00 */
[C---:B------:R-:W-:Y:S01]  /*12350*/  IMAD.WIDE R28, R213.reuse, 0x4, R28 ;  /* 0x00000004d51c7825 */ /* 0x040fe200078e021c */
[----:B------:R1:W-:Y:S03]  /*12360*/  LDGSTS.E [R6+0x41200], desc[UR40][R26.64], P1 ;  /* 0x412000001a067fae */ /* 0x0003e600089a1028 */
[----:B------:R-:W-:-:S05]  /*12370*/  IMAD.WIDE R22, R213, 0x4, R22 ;  /* 0x00000004d5167825 */ /* 0x000fca00078e0216 */
[----:B------:R1:W-:Y:S04]  /*12380*/  LDGSTS.E [R6+0x41600], desc[UR40][R22.64], P1 ;  /* 0x4160000016067fae */ /* 0x0003e800089a1028 */
[----:B-1----:R-:W2:Y:S04]  /*12390*/  LDL.LU.64 R14, [R1+0xc0] ;  /* 0x0000c000010e7983 */ /* 0x002ea80000300a00 */
[----:B------:R1:W-:Y:S04]  /*123a0*/  STL.64 [R1+0x68], R18 ;  /* 0x0000681201007387 */ /* 0x0003e80000100a00 */
[----:B-1----:R-:W2:Y:S04]  /*123b0*/  LDL.LU.64 R18, [R1+0xb0] ;  /* 0x0000b00001127983 */ /* 0x002ea80000300a00 */
[----:B------:R-:W-:Y:S04]  /*123c0*/  STL.64 [R1+0x60], R32 ;  /* 0x0000602001007387 */ /* 0x000fe80000100a00 */
[----:B------:R-:W2:Y:S04]  /*123d0*/  LDL.LU.64 R44, [R1+0xa0] ;  /* 0x0000a000012c7983 */ /* 0x000ea80000300a00 */
[----:B------:R-:W-:Y:S04]  /*123e0*/  STL.64 [R1+0x58], R30 ;  /* 0x0000581e01007387 */ /* 0x000fe80000100a00 */
[----:B------:R1:W-:Y:S02]  /*123f0*/  STL.64 [R1+0x50], R28 ;  /* 0x0000501c01007387 */ /* 0x0003e40000100a00 */
[----:B-1----:R-:W-:-:S04]  /*12400*/  IMAD.WIDE R28, R213, 0x4, R26 ;  /* 0x00000004d51c7825 */ /* 0x002fc800078e021a */
[C---:B------:R-:W-:Y:S01]  /*12410*/  IMAD.WIDE R26, R213.reuse, 0x4, R24 ;  /* 0x00000004d51a7825 */ /* 0x040fe200078e0218 */
[----:B------:R-:W-:Y:S03]  /*12420*/  STL.64 [R1+0x48], R28 ;  /* 0x0000481c01007387 */ /* 0x000fe60000100a00 */
[C---:B------:R-:W-:Y:S01]  /*12430*/  IMAD.WIDE R24, R213.reuse, 0x4, R22 ;  /* 0x00000004d5187825 */ /* 0x040fe200078e0216 */
[----:B------:R-:W-:Y:S03]  /*12440*/  STL.64 [R1+0x40], R26 ;  /* 0x0000401a01007387 */ /* 0x000fe60000100a00 */
[C---:B------:R-:W-:Y:S02]  /*12450*/  IMAD.WIDE R22, R213.reuse, 0x4, R228 ;  /* 0x00000004d5167825 */ /* 0x040fe400078e02e4 */
[----:B------:R-:W2:Y:S04]  /*12460*/  LDL.LU.64 R228, [R1+0x490] ;  /* 0x0004900001e47983 */ /* 0x000ea80000300a00 */
[----:B------:R-:W-:Y:S04]  /*12470*/  STL.64 [R1+0x38], R24 ;  /* 0x0000381801007387 */ /* 0x000fe80000100a00 */
[----:B------:R1:W-:Y:S02]  /*12480*/  STL.64 [R1+0x30], R22 ;  /* 0x0000301601007387 */ /* 0x0003e40000100a00 */
[----:B-1----:R-:W-:-:S02]  /*12490*/  IMAD.WIDE R22, R213, 0x4, R232 ;  /* 0x00000004d5167825 */ /* 0x002fc400078e02e8 */
[----:B------:R-:W2:Y:S02]  /*124a0*/  LDL.LU.64 R232, [R1+0x488] ;  /* 0x0004880001e87983 */ /* 0x000ea40000300a00 */
[C---:B---3--:R-:W-:Y:S02]  /*124b0*/  IMAD.WIDE R24, R213.reuse, 0x4, R38 ;  /* 0x00000004d5187825 */ /* 0x048fe400078e0226 */
[----:B------:R-:W-:Y:S04]  /*124c0*/  LDGSTS.E [R6+0x41a00], desc[UR40][R38.64], P1 ;  /* 0x41a0000026067fae */ /* 0x000fe800089a1028 */
[----:B------:R1:W-:Y:S04]  /*124d0*/  STL.64 [R1+0x28], R24 ;  /* 0x0000281801007387 */ /* 0x0003e80000100a00 */
[----:B------:R3:W-:Y:S04]  /*124e0*/  STL.64 [R1+0x20], R22 ;  /* 0x0000201601007387 */ /* 0x0007e80000100a00 */
[----:B-----5:R-:W-:Y:S01]  /*124f0*/  LDGSTS.E [R6+0x41e00], desc[UR40][R40.64], P1 ;  /* 0x41e0000028067fae */ /* 0x020fe200089a1028 */
[----:B-1----:R-:W-:-:S03]  /*12500*/  IMAD.WIDE R24, R213, 0x4, R40 ;  /* 0x00000004d5187825 */ /* 0x002fc600078e0228 */
[----:B------:R-:W-:Y:S01]  /*12510*/  LDGSTS.E [R6+0x42200], desc[UR40][R42.64], P1 ;  /* 0x422000002a067fae */ /* 0x000fe200089a1028 */
[----:B---3--:R-:W-:-:S03]  /*12520*/  IMAD.WIDE R22, R213, 0x4, R236 ;  /* 0x00000004d5167825 */ /* 0x008fc600078e02ec */
[----:B----4-:R-:W-:Y:S04]  /*12530*/  LDGSTS.E [R6+0x42600], desc[UR40][R250.64], P1 ;  /* 0x42600000fa067fae */ /* 0x010fe800089a1028 */
[----:B------:R-:W3:Y:S04]  /*12540*/  LDL.LU.64 R236, [R1+0x480] ;  /* 0x0004800001ec7983 */ /* 0x000ee80000300a00 */
[----:B------:R1:W-:Y:S04]  /*12550*/  STL.64 [R1+0x18], R24 ;  /* 0x0000181801007387 */ /* 0x0003e80000100a00 */
[----:B------:R4:W-:Y:S04]  /*12560*/  STL.64 [R1+0x10], R22 ;  /* 0x0000101601007387 */ /* 0x0009e80000100a00 */
[----:B------:R-:W-:Y:S01]  /*12570*/  LDGSTS.E [R6+0x42a00], desc[UR40][R246.64], P1 ;  /* 0x42a00000f6067fae */ /* 0x000fe200089a1028 */
[----:B-1----:R-:W-:-:S03]  /*12580*/  IMAD.WIDE R24, R213, 0x4, R42 ;  /* 0x00000004d5187825 */ /* 0x002fc600078e022a */
[----:B--2---:R-:W-:Y:S01]  /*12590*/  LDGSTS.E [R6+0x42e00], desc[UR40][R10.64], P1 ;  /* 0x42e000000a067fae */ /* 0x004fe200089a1028 */
[----:B----4-:R-:W-:-:S03]  /*125a0*/  IMAD.WIDE R22, R213, 0x4, R242 ;  /* 0x00000004d5167825 */ /* 0x010fc600078e02f2 */
[----:B------:R-:W-:Y:S04]  /*125b0*/  LDGSTS.E [R6+0x43200], desc[UR40][R14.64], P1 ;  /* 0x432000000e067fae */ /* 0x000fe800089a1028 */
[----:B------:R-:W2:Y:S04]  /*125c0*/  LDL.LU.64 R242, [R1+0x478] ;  /* 0x0004780001f27983 */ /* 0x000ea80000300a00 */
[----:B------:R1:W-:Y:S04]  /*125d0*/  STL.64 [R1+0x8], R24 ;  /* 0x0000081801007387 */ /* 0x0003e80000100a00 */
[----:B------:R-:W-:Y:S04]  /*125e0*/  STL.64 [R1], R22 ;  /* 0x0000001601007387 */ /* 0x000fe80000100a00 */
[----:B------:R-:W-:Y:S01]  /*125f0*/  LDGSTS.E [R6+0x43600], desc[UR40][R18.64], P1 ;  /* 0x4360000012067fae */ /* 0x000fe200089a1028 */
[----:B-1----:R-:W-:-:S03]  /*12600*/  IMAD.WIDE R24, R213, 0x4, R2 ;  /* 0x00000004d5187825 */ /* 0x002fc600078e0202 */
[----:B------:R-:W-:Y:S04]  /*12610*/  LDGSTS.E [R6+0x43a00], desc[UR40][R44.64], P1 ;  /* 0x43a000002c067fae */ /* 0x000fe800089a1028 */
[----:B------:R-:W4:Y:S01]  /*12620*/  LDL.LU.64 R2, [R1+0x470] ;  /* 0x0004700001027983 */ /* 0x000f220000300a00 */
[----:B------:R-:W-:Y:S01]  /*12630*/  UIADD3 UR4, UPT, UPT, UR30, -0xa0, URZ ;  /* 0xffffff601e047890 */ /* 0x000fe2000fffe0ff */
[----:B------:R-:W-:Y:S02]  /*12640*/  VIADD R212, R212, 0x1f ;  /* 0x0000001fd4d47836 */ /* 0x000fe40000000000 */
[----:B------:R-:W-:-:S03]  /*12650*/  IMAD.WIDE R26, R213, 0x4, R240 ;  /* 0x00000004d51a7825 */ /* 0x000fc600078e02f0 */
[----:B------:R-:W-:Y:S01]  /*12660*/  ISETP.GT.AND P3, PT, R212, 0xbf, PT ;  /* 0x000000bfd400780c */ /* 0x000fe20003f64270 */
[----:B------:R-:W-:-:S04]  /*12670*/  IMAD.WIDE R34, R213, 0x4, R228 ;  /* 0x00000004d5227825 */ /* 0x000fc800078e02e4 */
[----:B------:R-:W-:Y:S01]  /*12680*/  IMAD.WIDE R32, R213, 0x4, R232 ;  /* 0x00000004d5207825 */ /* 0x000fe200078e02e8 */
[----:B--2---:R-:W-:Y:S04]  /*12690*/  LDGSTS.E [R6+0x43e00], desc[UR40][R242.64], P1 ;  /* 0x43e00000f2067fae */ /* 0x004fe800089a1028 */
[----:B---3--:R-:W-:Y:S04]  /*126a0*/  LDGSTS.E [R6+0x44200], desc[UR40][R236.64], P1 ;  /* 0x44200000ec067fae */ /* 0x008fe800089a1028 */
        /* <DEDUP_REMOVED lines=35> */
[----:B------:R1:W-:Y:S04]  /*128e0*/  LDGSTS.E [R6+0x4d200], desc[UR40][R166.64], P1 ;  /* 0x4d200000a6067fae */ /* 0x0003e800089a1028 */
        /* <DEDUP_REMOVED lines=10> */
[----:B------:R1:W-:Y:S01]  /*12990*/  LDGSTS.E [R6+0x4fe00], desc[UR40][R238.64], P1 ;  /* 0x4fe00000ee067fae */ /* 0x0003e200089a1028 */
[----:B----4-:R-:W-:-:S02]  /*129a0*/  ISETP.GE.AND P1, PT, R2, UR4, PT ;  /* 0x0000000402007c0c */ /* 0x010fc4000bf26270 */
[----:B------:R-:W-:Y:S01]  /*129b0*/  LOP3.LUT R241, R2, 0x2, RZ, 0xfc, !PT ;  /* 0x0000000202f17812 */ /* 0x000fe200078efcff */
[----:B------:R-:W-:Y:S01]  /*129c0*/  IMAD.WIDE R28, R213, 0x4, R242 ;  /* 0x00000004d51c7825 */ /* 0x000fe200078e02f2 */
[----:B------:R-:W-:Y:S01]  /*129d0*/  SEL R212, RZ, 0x4, P1 ;  /* 0x00000004ffd47807 */ /* 0x000fe20000800000 */
[----:B------:R-:W0:Y:S01]  /*129e0*/  LDGDEPBAR ;  /* 0x00000000000079af */ /* 0x000e220000000000 */
[----:B------:R-:W-:Y:S02]  /*129f0*/  ISETP.GE.AND P1, PT, R241, UR4, PT ;  /* 0x00000004f1007c0c */ /* 0x000fe4000bf26270 */
[----:B------:R-:W-:Y:S02]  /*12a00*/  SEL R212, R212, RZ, P3 ;  /* 0x000000ffd4d47207 */ /* 0x000fe40001800000 */
[----:B------:R-:W-:Y:S02]  /*12a10*/  LOP3.LUT R241, R2, 0x4, RZ, 0xfc, !PT ;  /* 0x0000000402f17812 */ /* 0x000fe400078efcff */
[----:B------:R-:W-:-:S02]  /*12a20*/  ISETP.NE.U32.AND P2, PT, R212, RZ, PT ;  /* 0x000000ffd400720c */ /* 0x000fc40003f45070 */
[----:B------:R-:W-:Y:S02]  /*12a30*/  SEL R212, RZ, 0x4, P1 ;  /* 0x00000004ffd47807 */ /* 0x000fe40000800000 */
[----:B------:R-:W-:Y:S02]  /*12a40*/  ISETP.GE.AND P4, PT, R241, UR4, PT ;  /* 0x00000004f1007c0c */ /* 0x000fe4000bf86270 */
[----:B------:R-:W-:Y:S01]  /*12a50*/  SEL R212, R212, RZ, P3 ;  /* 0x000000ffd4d47207 */ /* 0x000fe20001800000 */
[----:B------:R-:W-:Y:S01]  /*12a60*/  IMAD.WIDE R30, R213, 0x4, R236 ;  /* 0x00000004d51e7825 */ /* 0x000fe200078e02ec */
[----:B------:R-:W-:Y:S02]  /*12a70*/  LOP3.LUT R241, R2, 0x6, RZ, 0xfc, !PT ;  /* 0x0000000602f17812 */ /* 0x000fe400078efcff */
[----:B------:R-:W-:Y:S02]  /*12a80*/  ISETP.NE.U32.AND P1, PT, R212, RZ, PT ;  /* 0x000000ffd400720c */ /* 0x000fe40003f25070 */
[----:B------:R-:W-:Y:S01]  /*12a90*/  SEL R212, RZ, 0x4, P4 ;  /* 0x00000004ffd47807 */ /* 0x000fe20002000000 */
[----:B------:R4:W-:Y:S01]  /*12aa0*/  STL.64 [R1+0xb8], R28 ;  /* 0x0000b81c01007387 */ /* 0x0009e20000100a00 */
[----:B------:R-:W-:-:S02]  /*12ab0*/  ISETP.GE.AND P5, PT, R241, UR4, PT ;  /* 0x00000004f1007c0c */ /* 0x000fc4000bfa6270 */
[----:B------:R-:W-:Y:S01]  /*12ac0*/  SEL R212, R212, RZ, P3 ;  /* 0x000000ffd4d47207 */ /* 0x000fe20001800000 */
[----:B------:R1:W-:Y:S01]  /*12ad0*/  STL.64 [R1+0xb0], R30 ;  /* 0x0000b01e01007387 */ /* 0x0003e20000100a00 */
[----:B------:R-:W-:Y:S02]  /*12ae0*/  LOP3.LUT R240, R2, 0x8, RZ, 0xfc, !PT ;  /* 0x0000000802f07812 */ /* 0x000fe400078efcff */
[----:B------:R-:W-:Y:S01]  /*12af0*/  ISETP.NE.U32.AND P4, PT, R212, RZ, PT ;  /* 0x000000ffd400720c */ /* 0x000fe20003f85070 */
[----:B------:R1:W-:Y:S01]  /*12b00*/  STL.64 [R1+0xa8], R32 ;  /* 0x0000a82001007387 */ /* 0x0003e20000100a00 */
[----:B------:R-:W-:-:S03]  /*12b10*/  SEL R212, RZ, 0x4, P5 ;  /* 0x00000004ffd47807 */ /* 0x000fc60002800000 */
[----:B------:R-:W5:Y:S01]  /*12b20*/  LDL.LU.64 R242, [R1+0x1b0] ;  /* 0x0001b00001f27983 */ /* 0x000f620000300a00 */
[----:B------:R-:W-:Y:S02]  /*12b30*/  SEL R212, R212, RZ, P3 ;  /* 0x000000ffd4d47207 */ /* 0x000fe40001800000 */
[----:B------:R-:W-:Y:S02]  /*12b40*/  LOP3.LUT R241, R2, 0xa, RZ, 0xfc, !PT ;  /* 0x0000000a02f17812 */ /* 0x000fe400078efcff */
[----:B------:R-:W-:Y:S02]  /*12b50*/  ISETP.GE.AND P6, PT, R240, UR4, PT ;  /* 0x00000004f0007c0c */ /* 0x000fe4000bfc6270 */
[----:B------:R-:W-:Y:S01]  /*12b60*/  ISETP.NE.U32.AND P5, PT, R212, RZ, PT ;  /* 0x000000ffd400720c */ /* 0x000fe20003fa5070 */
[----:B------:R1:W-:Y:S01]  /*12b70*/  STL.64 [R1+0xa0], R34 ;  /* 0x0000a02201007387 */ /* 0x0003e20000100a00 */
[----:B------:R-:W-:Y:S02]  /*12b80*/  SEL R212, RZ, 0x4, P6 ;  /* 0x00000004ffd47807 */ /* 0x000fe40003000000 */
[----:B------:R-:W-:-:S02]  /*12b90*/  ISETP.GE.AND P6, PT, R241, UR4, PT ;  /* 0x00000004f1007c0c */ /* 0x000fc4000bfc6270 */
[----:B------:R-:W5:Y:S01]  /*12ba0*/  LDL.LU.64 R240, [R1+0x1a8] ;  /* 0x0001a80001f07983 */ /* 0x000f620000300a00 */
[----:B----4-:R-:W-:-:S03]  /*12bb0*/  IMAD.WIDE R28, R213, 0x4, R234 ;  /* 0x00000004d51c7825 */ /* 0x010fc600078e02ea */
[----:B------:R-:W4:Y:S04]  /*12bc0*/  LDL.LU.64 R234, [R1+0x1a0] ;  /* 0x0001a00001ea7983 */ /* 0x000f280000300a00 */
[----:B------:R-:W4:Y:S01]  /*12bd0*/  LDL.LU.64 R232, [R1+0x198] ;  /* 0x0001980001e87983 */ /* 0x000f220000300a00 */
[----:B-1----:R-:W-:-:S04]  /*12be0*/  IMAD.WIDE R166, R213, 0x4, R166 ;  /* 0x00000004d5a67825 */ /* 0x002fc800078e02a6 */
[----:B--2---:R-:W-:-:S04]  /*12bf0*/  IMAD.WIDE R170, R213, 0x4, R170 ;  /* 0x00000004d5aa7825 */ /* 0x004fc800078e02aa */
[----:B---3--:R-:W-:-:S04]  /*12c00*/  IMAD.WIDE R174, R213, 0x4, R174 ;  /* 0x00000004d5ae7825 */ /* 0x008fc800078e02ae */
[C---:B------:R-:W-:Y:S02]  /*12c10*/  IMAD.WIDE R30, R213.reuse, 0x4, R230 ;  /* 0x00000004d51e7825 */ /* 0x040fe400078e02e6 */
[----:B------:R-:W2:Y:S02]  /*12c20*/  LDL.LU.64 R230, [R1+0x190] ;  /* 0x0001900001e67983 */ /* 0x000ea40000300a00 */
[C---:B-----5:R-:W-:Y:S02]  /*12c30*/  IMAD.WIDE R178, R213.reuse, 0x4, R178 ;  /* 0x00000004d5b27825 */ /* 0x060fe400078e02b2 */
[----:B------:R-:W-:Y:S02]  /*12c40*/  STL.64 [R1+0x4d0], R166 ;  /* 0x0004d0a601007387 */ /* 0x000fe40000100a00 */
[C---:B------:R-:W-:Y:S01]  /*12c50*/  IMAD.WIDE R182, R213.reuse, 0x4, R182 ;  /* 0x00000004d5b67825 */ /* 0x040fe200078e02b6 */
[----:B------:R-:W-:Y:S01]  /*12c60*/  SEL R212, R212, RZ, P3 ;  /* 0x000000ffd4d47207 */ /* 0x000fe20001800000 */
[----:B------:R-:W-:Y:S02]  /*12c70*/  STL.64 [R1+0x4c8], R170 ;  /* 0x0004c8aa01007387 */ /* 0x000fe40000100a00 */
[----:B------:R-:W-:-:S02]  /*12c80*/  IMAD.WIDE R186, R213, 0x4, R186 ;  /* 0x00000004d5ba7825 */ /* 0x000fc400078e02ba */
[----:B------:R-:W-:Y:S02]  /*12c90*/  STL.64 [R1+0x4c0], R174 ;  /* 0x0004c0ae01007387 */ /* 0x000fe40000100a00 */
[C---:B------:R-:W-:Y:S02]  /*12ca0*/  IMAD.WIDE R190, R213.reuse, 0x4, R190 ;  /* 0x00000004d5be7825 */ /* 0x040fe400078e02be */
[----:B------:R-:W-:Y:S02]  /*12cb0*/  STL.64 [R1+0x4b8], R178 ;  /* 0x0004b8b201007387 */ /* 0x000fe40000100a00 */
[C---:B------:R-:W-:Y:S02]  /*12cc0*/  IMAD.WIDE R194, R213.reuse, 0x4, R194 ;  /* 0x00000004d5c27825 */ /* 0x040fe400078e02c2 */
        /* <DEDUP_REMOVED lines=9> */
[C---:B------:R-:W-:Y:S01]  /*12d60*/  IMAD.WIDE R38, R213.reuse, 0x4, R220 ;  /* 0x00000004d5267825 */ /* 0x040fe200078e02dc */
[----:B------:R-:W-:Y:S01]  /*12d70*/  LOP3.LUT R221, R0, 0x10, RZ, 0x3c, !PT ;  /* 0x0000001000dd7812 */ /* 0x000fe200078e3cff */
[----:B------:R-:W-:Y:S02]  /*12d80*/  STL.64 [R1+0x488], R202 ;  /* 0x000488ca01007387 */ /* 0x000fe40000100a00 */
[C---:B------:R-:W-:Y:S02]  /*12d90*/  IMAD.WIDE R22, R213.reuse, 0x4, R44 ;  /* 0x00000004d5167825 */ /* 0x040fe400078e022c */
[----:B------:R-:W-:Y:S02]  /*12da0*/  STL.64 [R1+0x480], R206 ;  /* 0x000480ce01007387 */ /* 0x000fe40000100a00 */
[----:B------:R-:W-:-:S02]  /*12db0*/  IMAD.WIDE R250, R213, 0x4, R250 ;  /* 0x00000004d5fa7825 */ /* 0x000fc400078e02fa */
[----:B------:R-:W-:Y:S02]  /*12dc0*/  STL.64 [R1+0x478], R238 ;  /* 0x000478ee01007387 */ /* 0x000fe40000100a00 */
[C---:B------:R-:W-:Y:S02]  /*12dd0*/  IMAD.WIDE R248, R213.reuse, 0x4, R248 ;  /* 0x00000004d5f87825 */ /* 0x040fe400078e02f8 */
[----:B------:R-:W3:Y:S02]  /*12de0*/  LDL.LU.64 R228, [R1+0x188] ;  /* 0x0001880001e47983 */ /* 0x000ee40000300a00 */
        /* <DEDUP_REMOVED lines=52> */
[----:B------:R-:W-:Y:S01]  /*13130*/  VIADD R242, R0, UR28 ;  /* 0x0000001c00f27c36 */ /* 0x000fe20008000000 */
[----:B------:R-:W-:Y:S01]  /*13140*/  BAR.SYNC.DEFER_BLOCKING 0x0 ;  /* 0x0000000000007b1d */ /* 0x000fe20000010000 */
[----:B------:R-:W-:Y:S01]  /*13150*/  LOP3.LUT R243, R2, 0xc, RZ, 0xfc, !PT ;  /* 0x0000000c02f37812 */ /* 0x000fe200078efcff */
[----:B------:R-:W-:-:S04]  /*13160*/  IMAD.WIDE R118, R213, 0x4, R118 ;  /* 0x00000004d5767825 */ /* 0x000fc800078e0276 */
[----:B------:R-:W-:-:S04]  /*13170*/  IMAD.WIDE R120, R213, 0x4, R120 ;  /* 0x00000004d5787825 */ /* 0x000fc800078e0278 */
[----:B------:R-:W-:-:S04]  /*13180*/  IMAD.WIDE R240, R5, 0x4, R240 ;  /* 0x0000000405f07825 */ /* 0x000fc800078e02f0 */
[----:B------:R-:W-:-:S04]  /*13190*/  IMAD.WIDE R122, R213, 0x4, R122 ;  /* 0x00000004d57a7825 */ /* 0x000fc800078e027a */
[C---:B------:R-:W-:Y:S01]  /*131a0*/  IMAD.WIDE R124, R213.reuse, 0x4, R124 ;  /* 0x00000004d57c7825 */ /* 0x040fe200078e027c */
[----:B------:R-:W-:Y:S01]  /*131b0*/  @!PT LDS RZ, [RZ] ;  /* 0x00000000fffff984 */ /* 0x000fe20000000800 */
[----:B------:R-:W-:Y:S01]  /*131c0*/  @!PT LDS RZ, [RZ] ;  /* 0x00000000fffff984 */ /* 0x000fe20000000800 */
[----:B------:R-:W-:Y:S01]  /*131d0*/  @!PT LDS RZ, [RZ] ;  /* 0x00000000fffff984 */ /* 0x000fe20000000800 */
[----:B------:R-:W-:Y:S01]  /*131e0*/  LDGSTS.E [R242+0x7a000], desc[UR40][R236.64], P2 ;  /* 0x7a000000ecf27fae */ /* 0x000fe200091a1028 */
[----:B------:R-:W-:Y:S02]  /*131f0*/  ISETP.NE.U32.AND P2, PT, R212, RZ, PT ;  /* 0x000000ffd400720c */ /* 0x000fe40003f45070 */
[----:B------:R-:W-:Y:S01]  /*13200*/  SEL R212, RZ, 0x4, P6 ;  /* 0x00000004ffd47807 */ /* 0x000fe20003000000 */
[----:B------:R-:W-:Y:S01]  /*13210*/  IMAD.WIDE R126, R213, 0x4, R126 ;  /* 0x00000004d57e7825 */ /* 0x000fe200078e027e */
[----:B------:R-:W-:Y:S01]  /*13220*/  ISETP.GE.AND P6, PT, R243, UR4, PT ;  /* 0x00000004f3007c0c */ /* 0x000fe2000bfc6270 */
[----:B------:R1:W-:Y:S01]  /*13230*/  LDGSTS.E [R242+0x7a008], desc[UR40][R240.64], P1 ;  /* 0x7a008000f0f27fae */ /* 0x0003e200089a1028 */
[----:B------:R-:W-:Y:S01]  /*13240*/  SEL R212, R212, RZ, P3 ;  /* 0x000000ffd4d47207 */ /* 0x000fe20001800000 */
[----:B------:R-:W-:Y:S01]  /*13250*/  IMAD.WIDE R128, R213, 0x4, R128 ;  /* 0x00000004d5807825 */ /* 0x000fe200078e0280 */
[----:B------:R-:W-:-:S03]  /*13260*/  LOP3.LUT R243, R2, 0xe, RZ, 0xfc, !PT ;  /* 0x0000000e02f37812 */ /* 0x000fc600078efcff */
        /* <DEDUP_REMOVED lines=29> */
[----:B------:R-:W-:Y:S02]  /*13440*/  SEL R213, RZ, 0x4, P6 ;  /* 0x00000004ffd57807 */ /* 0x000fe40003000000 */
[----:B------:R-:W-:Y:S01]  /*13450*/  ISETP.NE.U32.AND P6, PT, R212, RZ, PT ;  /* 0x000000ffd400720c */ /* 0x000fe20003fc5070 */
[----:B----4-:R-:W-:Y:S01]  /*13460*/  IMAD.WIDE R234, R5, 0x4, R234 ;  /* 0x0000000405ea7825 */ /* 0x010fe200078e02ea */
[----:B------:R-:W-:-:S03]  /*13470*/  SEL R212, R213, RZ, P3 ;  /* 0x000000ffd5d47207 */ /* 0x000fc60001800000 */
[----:B------:R-:W-:Y:S01]  /*13480*/  VIADD R221, R221, UR28 ;  /* 0x0000001cdddd7c36 */ /* 0x000fe20008000000 */
[----:B------:R-:W-:Y:S02]  /*13490*/  ISETP.GE.AND P1, PT, R243, UR4, PT ;  /* 0x00000004f3007c0c */ /* 0x000fe4000bf26270 */
[----:B------:R-:W-:Y:S02]  /*134a0*/  LOP3.LUT R243, R2, 0x10, RZ, 0xfc, !PT ;  /* 0x0000001002f37812 */ /* 0x000fe400078efcff */
[----:B------:R-:W-:Y:S01]  /*134b0*/  LDGSTS.E [R221+0x7a000], desc[UR40][R234.64], P4 ;  /* 0x7a000000eadd7fae */ /* 0x000fe2000a1a1028 */
[----:B------:R-:W-:Y:S02]  /*134c0*/  ISETP.NE.U32.AND P4, PT, R212, RZ, PT ;  /* 0x000000ffd400720c */ /* 0x000fe40003f85070 */
[----:B------:R-:W-:Y:S01]  /*134d0*/  SEL R212, RZ, 0x4, P1 ;  /* 0x00000004ffd47807 */ /* 0x000fe20000800000 */
[----:B------:R1:W-:Y:S01]  /*134e0*/  STL.64 [R1+0x470], R240 ;  /* 0x000470f001007387 */ /* 0x0003e20000100a00 */
[----:B------:R-:W-:-:S03]  /*134f0*/  ISETP.GE.AND P1, PT, R243, UR4, PT ;  /* 0x00000004f3007c0c */ /* 0x000fc6000bf26270 */
[----:B------:R-:W4:Y:S04]  /*13500*/  LDL.LU.64 R224, [R1+0x178] ;  /* 0x0001780001e07983 */ /* 0x000f280000300a00 */
[----:B------:R-:W4:Y:S01]  /*13510*/  LDL.LU.64 R242, [R1+0x170] ;  /* 0x0001700001f27983 */ /* 0x000f220000300a00 */
[C---:B------:R-:W-:Y:S01]  /*13520*/  IMAD.WIDE R232, R5.reuse, 0x4, R232 ;  /* 0x0000000405e87825 */ /* 0x040fe200078e02e8 */
[----:B------:R-:W-:Y:S02]  /*13530*/  LOP3.LUT R222, R0, 0x20, RZ, 0x3c, !PT ;  /* 0x0000002000de7812 */ /* 0x000fe400078e3cff */
[----:B------:R-:W-:Y:S01]  /*13540*/  SEL R212, R212, RZ, P3 ;  /* 0x000000ffd4d47207 */ /* 0x000fe20001800000 */
[C---:B--2---:R-:W-:Y:S01]  /*13550*/  IMAD.WIDE R230, R5.reuse, 0x4, R230 ;  /* 0x0000000405e67825 */ /* 0x044fe200078e02e6 */
[----:B------:R-:W-:Y:S01]  /*13560*/  LDGSTS.E [R221+0x7a008], desc[UR40][R232.64], P5 ;  /* 0x7a008000e8dd7fae */ /* 0x000fe2000a9a1028 */
[----:B------:R-:W-:Y:S01]  /*13570*/  LOP3.LUT R223, R2, 0x12, RZ, 0xfc, !PT ;  /* 0x0000001202df7812 */ /* 0x000fe200078efcff */
[----:B-1----:R-:W1:Y:S02]  /*13580*/  LDC R241, c[0x0][0x3a0] ;  /* 0x0000e800fff17b82 */ /* 0x002e640000000800 */
[----:B------:R-:W2:Y:S01]  /*13590*/  LDL.LU.64 R220, [R1+0x168] ;  /* 0x0001680001dc7983 */ /* 0x000ea20000300a00 */
[----:B------:R-:W-:Y:S01]  /*135a0*/  SEL R213, RZ, 0x4, P1 ;  /* 0x00000004ffd57807 */ /* 0x000fe20000800000 */
[----:B------:R-:W-:Y:S01]  /*135b0*/  VIADD R222, R222, UR28 ;  /* 0x0000001cdede7c36 */ /* 0x000fe20008000000 */
[----:B------:R-:W-:Y:S01]  /*135c0*/  ISETP.NE.U32.AND P1, PT, R212, RZ, PT ;  /* 0x000000ffd400720c */ /* 0x000fe20003f25070 */
[----:B---3--:R-:W-:Y:S01]  /*135d0*/  IMAD.WIDE R228, R5, 0x4, R228 ;  /* 0x0000000405e47825 */ /* 0x008fe200078e02e4 */
[----:B------:R-:W-:Y:S01]  /*135e0*/  SEL R212, R213, RZ, P3 ;  /* 0x000000ffd5d47207 */ /* 0x000fe20001800000 */
[----:B------:R-:W3:Y:S01]  /*135f0*/  LDL.LU.64 R218, [R1+0x160] ;  /* 0x0001600001da7983 */ /* 0x000ee20000300a00 */
[----:B------:R-:W-:-:S02]  /*13600*/  ISETP.GE.AND P5, PT, R223, UR4, PT ;  /* 0x00000004df007c0c */ /* 0x000fc4000bfa6270 */
[----:B------:R-:W-:Y:S01]  /*13610*/  LOP3.LUT R223, R2, 0x14, RZ, 0xfc, !PT ;  /* 0x0000001402df7812 */ /* 0x000fe200078efcff */
[----:B------:R-:W-:Y:S01]  /*13620*/  LDGSTS.E [R222+0x7a000], desc[UR40][R230.64], P2 ;  /* 0x7a000000e6de7fae */ /* 0x000fe200091a1028 */
[----:B------:R-:W-:Y:S02]  /*13630*/  ISETP.NE.U32.AND P2, PT, R212, RZ, PT ;  /* 0x000000ffd400720c */ /* 0x000fe40003f45070 */
[----:B------:R-:W-:Y:S01]  /*13640*/  SEL R212, RZ, 0x4, P5 ;  /* 0x00000004ffd47807 */ /* 0x000fe20002800000 */
[----:B-----5:R-:W-:Y:S01]  /*13650*/  IMAD.WIDE R226, R5, 0x4, R226 ;  /* 0x0000000405e27825 */ /* 0x020fe200078e02e2 */
[----:B------:R-:W-:Y:S01]  /*13660*/  ISETP.GE.AND P5, PT, R223, UR4, PT ;  /* 0x00000004df007c0c */ /* 0x000fe2000bfa6270 */
[----:B------:R5:W-:Y:S01]  /*13670*/  LDGSTS.E [R222+0x7a008], desc[UR40][R228.64], P6 ;  /* 0x7a008000e4de7fae */ /* 0x000be2000b1a1028 */
[----:B------:R-:W-:Y:S02]  /*13680*/  LOP3.LUT R217, R0, 0x30, RZ, 0x3c, !PT ;  /* 0x0000003000d97812 */ /* 0x000fe400078e3cff */
[----:B------:R-:W-:Y:S01]  /*13690*/  SEL R212, R212, RZ, P3 ;  /* 0x000000ffd4d47207 */ /* 0x000fe20001800000 */
[----:B------:R-:W3:Y:S01]  /*136a0*/  LDL.LU.64 R214, [R1+0x130] ;  /* 0x0001300001d67983 */ /* 0x000ee20000300a00 */
[----:B------:R-:W-:Y:S01]  /*136b0*/  SEL R213, RZ, 0x4, P5 ;  /* 0x00000004ffd57807 */ /* 0x000fe20002800000 */
[----:B------:R-:W-:Y:S01]  /*136c0*/  VIADD R217, R217, UR28 ;  /* 0x0000001cd9d97c36 */ /* 0x000fe20008000000 */
[----:B------:R-:W-:Y:S01]  /*136d0*/  LOP3.LUT R223, R2, 0x16, RZ, 0xfc, !PT ;  /* 0x0000001602df7812 */ /* 0x000fe200078efcff */
[----:B------:R-:W3:Y:S01]  /*136e0*/  LDL.LU.64 R238, [R1+0x138] ;  /* 0x0001380001ee7983 */ /* 0x000ee20000300a00 */
[----:B------:R-:W-:-:S02]  /*136f0*/  ISETP.NE.U32.AND P5, PT, R212, RZ, PT ;  /* 0x000000ffd400720c */ /* 0x000fc40003fa5070 */
[----:B------:R-:W-:Y:S01]  /*13700*/  SEL R212, R213, RZ, P3 ;  /* 0x000000ffd5d47207 */ /* 0x000fe20001800000 */
[----:B------:R-:W-:Y:S01]  /*13710*/  LDGSTS.E [R217+0x7a000], desc[UR40][R226.64], P4 ;  /* 0x7a000000e2d97fae */ /* 0x000fe2000a1a1028 */
[----:B------:R-:W-:Y:S02]  /*13720*/  ISETP.GE.AND P6, PT, R223, UR4, PT ;  /* 0x00000004df007c0c */ /* 0x000fe4000bfc6270 */
[----:B------:R-:W-:Y:S01]  /*13730*/  ISETP.NE.U32.AND P4, PT, R212, RZ, PT ;  /* 0x000000ffd400720c */ /* 0x000fe20003f85070 */
[----:B------:R-:W3:Y:S01]  /*13740*/  LDL.LU.64 R206, [R1+0x140] ;  /* 0x0001400001ce7983 */ /* 0x000ee20000300a00 */
[----:B------:R-:W-:Y:S02]  /*13750*/  SEL R212, RZ, 0x4, P6 ;  /* 0x00000004ffd47807 */ /* 0x000fe40003000000 */
[----:B------:R-:W-:Y:S02]  /*13760*/  ISETP.GE.AND P6, PT, R252, UR4, PT ;  /* 0x00000004fc007c0c */ /* 0x000fe4000bfc6270 */
[----:B------:R-:W-:-:S02]  /*13770*/  SEL R212, R212, RZ, P3 ;  /* 0x000000ffd4d47207 */ /* 0x000fc40001800000 */
[----:B------:R-:W-:Y:S02]  /*13780*/  SEL R213, RZ, 0x4, P6 ;  /* 0x00000004ffd57807 */ /* 0x000fe40003000000 */
[----:B------:R-:W-:Y:S02]  /*13790*/  ISETP.NE.U32.AND P6, PT, R212, RZ, PT ;  /* 0x000000ffd400720c */ /* 0x000fe40003fc5070 */
[----:B------:R-:W-:Y:S01]  /*137a0*/  SEL R212, R213, RZ, P3 ;  /* 0x000000ffd5d47207 */ /* 0x000fe20001800000 */
[----:B----4-:R-:W-:-:S04]  /*137b0*/  IMAD.WIDE R224, R5, 0x4, R224 ;  /* 0x0000000405e07825 */ /* 0x010fc800078e02e0 */
[----:B-----5:R-:W-:Y:S01]  /*137c0*/  IMAD.WIDE R222, R5, 0x4, R242 ;  /* 0x0000000405de7825 */ /* 0x020fe200078e02f2 */
[----:B------:R-:W-:Y:S01]  /*137d0*/  LOP3.LUT R242, R0, 0x40, RZ, 0x3c, !PT ;  /* 0x0000004000f27812 */ /* 0x000fe200078e3cff */
[----:B------:R4:W-:Y:S01]  /*137e0*/  LDGSTS.E [R217+0x7a008], desc[UR40][R224.64], P1 ;  /* 0x7a008000e0d97fae */ /* 0x0009e200089a1028 */
[----:B------:R-:W-:-:S03]  /*137f0*/  LOP3.LUT R243, R2, 0x1a, RZ, 0xfc, !PT ;  /* 0x0000001a02f37812 */ /* 0x000fc600078efcff */
[----:B------:R-:W-:Y:S01]  /*13800*/  VIADD R242, R242, UR28 ;  /* 0x0000001cf2f27c36 */ /* 0x000fe20008000000 */
[----:B------:R-:W-:Y:S02]  /*13810*/  ISETP.GE.AND P1, PT, R243, UR4, PT ;  /* 0x00000004f3007c0c */ /* 0x000fe4000bf26270 */
[----:B------:R-:W-:Y:S02]  /*13820*/  LOP3.LUT R243, R2, 0x1c, RZ, 0xfc, !PT ;  /* 0x0000001c02f37812 */ /* 0x000fe400078efcff */
[----:B------:R-:W-:Y:S01]  /*13830*/  LDGSTS.E [R242+0x7a000], desc[UR40][R222.64], P2 ;  /* 0x7a000000def27fae */ /* 0x000fe200091a1028 */
[----:B------:R-:W-:Y:S02]  /*13840*/  ISETP.NE.U32.AND P2, PT, R212, RZ, PT ;  /* 0x000000ffd400720c */ /* 0x000fe40003f45070 */
[----:B------:R-:W-:Y:S02]  /*13850*/  SEL R212, RZ, 0x4, P1 ;  /* 0x00000004ffd47807 */ /* 0x000fe40000800000 */
[----:B------:R-:W-:-:S02]  /*13860*/  ISETP.GE.AND P1, PT, R243, UR4, PT ;  /* 0x00000004f3007c0c */ /* 0x000fc4000bf26270 */
[----:B------:R-:W5:Y:S01]  /*13870*/  S2R R243, SR_TID.X ;  /* 0x0000000000f37919 */ /* 0x000f620000002100 */
[----:B--2---:R-:W-:-:S05]  /*13880*/  IMAD.WIDE R220, R5, 0x4, R220 ;  /* 0x0000000405dc7825 */ /* 0x004fca00078e02dc */
[----:B------:R-:W-:Y:S01]  /*13890*/  LDGSTS.E [R242+0x7a008], desc[UR40][R220.64], P5 ;  /* 0x7a008000dcf27fae */ /* 0x000fe2000a9a1028 */
[----:B-----5:R-:W-:-:S04]  /*138a0*/  LOP3.LUT R243, R243, 0x1f, RZ, 0xc0, !PT ;  /* 0x0000001ff3f37812 */ /* 0x020fc800078ec0ff */
[----:B------:R-:W-:Y:S02]  /*138b0*/  ISETP.GE.AND P5, PT, R243, UR4, PT ;  /* 0x00000004f3007c0c */ /* 0x000fe4000bfa6270 */
[----:B------:R-:W2:Y:S04]  /*138c0*/  LDL.LU.64 R242, [R1+0x148] ;  /* 0x0001480001f27983 */ /* 0x000ea80000300a00 */
[----:B------:R-:W5:Y:S04]  /*138d0*/  LDL.64 R202, [R1+0x90] ;  /* 0x0000900001ca7983 */ /* 0x000f680000100a00 */
        /* <DEDUP_REMOVED lines=8> */
[----:B------:R-:W5:Y:S01]  /*13960*/  LDL.64 R166, [R1] ;  /* 0x0000000001a67983 */ /* 0x000f620000100a00 */
[----:B------:R-:W-:-:S02]  /*13970*/  SEL R212, R212, RZ, P3 ;  /* 0x000000ffd4d47207 */ /* 0x000fc40001800000 */
[----:B------:R-:W-:Y:S01]  /*13980*/  SEL R213, RZ, 0x4, P1 ;  /* 0x00000004ffd57807 */ /* 0x000fe20000800000 */
[----:B---3--:R-:W-:Y:S01]  /*13990*/  IMAD.WIDE R218, R5, 0x4, R218 ;  /* 0x0000000405da7825 */ /* 0x008fe200078e02da */
[----:B------:R-:W-:Y:S02]  /*139a0*/  ISETP.NE.U32.AND P1, PT, R212, RZ, PT ;  /* 0x000000ffd400720c */ /* 0x000fe40003f25070 */
[----:B------:R-:W-:Y:S02]  /*139b0*/  SEL R212, R213, RZ, P3 ;  /* 0x000000ffd5d47207 */ /* 0x000fe40001800000 */
[----:B----4-:R-:W-:Y:S01]  /*139c0*/  LOP3.LUT R217, R2, 0x1e, RZ, 0xfc, !PT ;  /* 0x0000001e02d97812 */ /* 0x010fe200078efcff */
[----:B------:R-:W-:Y:S01]  /*139d0*/  LDGSTS.E [R245+0x7a000], desc[UR40][R218.64], P4 ;  /* 0x7a000000daf57fae */ /* 0x000fe2000a1a1028 */
[----:B------:R-:W-:Y:S02]  /*139e0*/  ISETP.NE.U32.AND P4, PT, R212, RZ, PT ;  /* 0x000000ffd400720c */ /* 0x000fe40003f85070 */
[----:B------:R-:W-:-:S02]  /*139f0*/  SEL R212, RZ, 0x4, P5 ;  /* 0x00000004ffd47807 */ /* 0x000fc40002800000 */
[----:B------:R-:W-:Y:S01]  /*13a00*/  ISETP.GE.AND P5, PT, R217, UR4, PT ;  /* 0x00000004d9007c0c */ /* 0x000fe2000bfa6270 */
[C---:B------:R-:W-:Y:S01]  /*13a10*/  IMAD.WIDE R216, R5.reuse, 0x4, R210 ;  /* 0x0000000405d87825 */ /* 0x040fe200078e02d2 */
[----:B------:R-:W-:Y:S02]  /*13a20*/  SEL R212, R212, RZ, P3 ;  /* 0x000000ffd4d47207 */ /* 0x000fe40001800000 */
[----:B------:R-:W-:Y:S02]  /*13a30*/  SEL R210, RZ, 0x4, P5 ;  /* 0x00000004ffd27807 */ /* 0x000fe40002800000 */
[----:B------:R-:W-:Y:S01]  /*13a40*/  ISETP.NE.U32.AND P5, PT, R212, RZ, PT ;  /* 0x000000ffd400720c */ /* 0x000fe20003fa5070 */
[----:B------:R3:W-:Y:S01]  /*13a50*/  LDGSTS.E [R245+0x7a008], desc[UR40][R216.64], P6 ;  /* 0x7a008000d8f57fae */ /* 0x0007e2000b1a1028 */
[----:B------:R-:W-:Y:S01]  /*13a60*/  SEL R210, R210, RZ, P3 ;  /* 0x000000ffd2d27207 */ /* 0x000fe20001800000 */
[----:B------:R-:W-:Y:S01]  /*13a70*/  IMAD.WIDE R212, R5, 0x4, R238 ;  /* 0x0000000405d47825 */ /* 0x000fe200078e02ee */
[----:B------:R-:W-:-:S02]  /*13a80*/  LOP3.LUT R239, R0, 0x60, RZ, 0x3c, !PT ;  /* 0x0000006000ef7812 */ /* 0x000fc400078e3cff */
[----:B------:R-:W-:Y:S01]  /*13a90*/  ISETP.NE.U32.AND P6, PT, R210, RZ, PT ;  /* 0x000000ffd200720c */ /* 0x000fe20003fc5070 */
[----:B------:R-:W-:Y:S01]  /*13aa0*/  IMAD.WIDE R210, R5, 0x4, R206 ;  /* 0x0000000405d27825 */ /* 0x000fe200078e02ce */
[----:B------:R-:W-:-:S03]  /*13ab0*/  LOP3.LUT R207, R0, 0x70, RZ, 0x3c, !PT ;  /* 0x0000007000cf7812 */ /* 0x000fc600078e3cff */
[----:B------:R-:W-:-:S04]  /*13ac0*/  IMAD.WIDE R214, R5, 0x4, R214 ;  /* 0x0000000405d67825 */ /* 0x000fc800078e02d6 */
[----:B------:R-:W-:Y:S02]  /*13ad0*/  VIADD R239, R239, UR28 ;  /* 0x0000001cefef7c36 */ /* 0x000fe40008000000 */
[----:B------:R-:W-:-:S03]  /*13ae0*/  VIADD R207, R207, UR28 ;  /* 0x0000001ccfcf7c36 */ /* 0x000fc60008000000 */
[----:B------:R-:W-:Y:S04]  /*13af0*/  LDGSTS.E [R239+0x7a000], desc[UR40][R214.64], P2 ;  /* 0x7a000000d6ef7fae */ /* 0x000fe800091a1028 */
[----:B------:R-:W-:Y:S04]  /*13b00*/  LDGSTS.E [R239+0x7a008], desc[UR40][R212.64], P1 ;  /* 0x7a008000d4ef7fae */ /* 0x000fe800089a1028 */
[----:B------:R-:W-:Y:S01]  /*13b10*/  LDGSTS.E [R207+0x7a000], desc[UR40][R210.64], P4 ;  /* 0x7a000000d2cf7fae */ /* 0x000fe2000a1a1028 */
[----:B------:R-:W-:Y:S01]  /*13b20*/  UIADD3 UR17, UPT, UPT, UR30, -0xc0, URZ ;  /* 0xffffff401e117890 */ /* 0x000fe2000fffe0ff */
[----:B------:R-:W-:-:S05]  /*13b30*/  LOP3.LUT R206, R2, 0x2, RZ, 0xfc, !PT ;  /* 0x0000000202ce7812 */ /* 0x000fca00078efcff */
[----:B------:R-:W-:Y:S01]  /*13b40*/  ISETP.GE.AND P1, PT, R206, UR17, PT ;  /* 0x00000011ce007c0c */ /* 0x000fe2000bf26270 */
[----:B------:R-:W4:Y:S01]  /*13b50*/  LDL.64 R238, [R1+0xa8] ;  /* 0x0000a80001ee7983 */ /* 0x000f220000100a00 */
[----:B-1----:R-:W-:Y:S01]  /*13b60*/  VIADD R241, R241, 0x1f ;  /* 0x0000001ff1f17836 */ /* 0x002fe20000000000 */
[----:B------:R-:W-:-:S04]  /*13b70*/  ISETP.GE.AND P3, PT, R2, UR17, PT ;  /* 0x0000001102007c0c */ /* 0x000fc8000bf66270 */
[----:B---3--:R-:W-:Y:S02]  /*13b80*/  SEL R245, RZ, 0x4, P3 ;  /* 0x00000004fff57807 */ /* 0x008fe40001800000 */
[----:B------:R-:W-:Y:S02]  /*13b90*/  ISETP.GT.AND P3, PT, R241, 0xdf, PT ;  /* 0x000000dff100780c */ /* 0x000fe40003f64270 */
[----:B------:R-:W3:Y:S01]  /*13ba0*/  LDL.64 R240, [R1+0xa0] ;  /* 0x0000a00001f07983 */ /* 0x000ee20000100a00 */
[----:B--2---:R-:W-:-:S05]  /*13bb0*/  IMAD.WIDE R242, R5, 0x4, R242 ;  /* 0x0000000405f27825 */ /* 0x004fca00078e02f2 */
[----:B------:R-:W-:Y:S04]  /*13bc0*/  LDGSTS.E [R207+0x7a008], desc[UR40][R242.64], P6 ;  /* 0x7a008000f2cf7fae */ /* 0x000fe8000b1a1028 */
[----:B------:R-:W0:Y:S04]  /*13bd0*/  LDGDEPBAR ;  /* 0x00000000000079af */ /* 0x000e280000000000 */
        /* <DEDUP_REMOVED lines=10> */
[----:B------:R-:W2:Y:S04]  /*13c80*/  LDL.64 R174, [R1+0x68] ;  /* 0x0000680001ae7983 */ /* 0x000ea80000100a00 */
[----:B------:R-:W5:Y:S04]  /*13c90*/  LDL.64 R170, [R1+0x78] ;  /* 0x0000780001aa7983 */ /* 0x000f680000100a00 */
[----:B------:R-:W2:Y:S04]  /*13ca0*/  LDL.64 R166, [R1+0x88] ;  /* 0x0000880001a67983 */ /* 0x000ea80000100a00 */
[----:B------:R-:W3:Y:S04]  /*13cb0*/  LDL.64 R178, [R1+0x58] ;  /* 0x0000580001b27983 */ /* 0x000ee80000100a00 */
[----:B------:R-:W3:Y:S04]  /*13cc0*/  LDL.64 R182, [R1+0x48] ;  /* 0x0000480001b67983 */ /* 0x000ee80000100a00 */
[----:B------:R-:W3:Y:S04]  /*13cd0*/  LDL.64 R186, [R1+0x38] ;  /* 0x0000380001ba7983 */ /* 0x000ee80000100a00 */
[----:B------:R-:W4:Y:S04]  /*13ce0*/  LDL.64 R190, [R1+0x28] ;  /* 0x0000280001be7983 */ /* 0x000f280000100a00 */
[----:B------:R-:W4:Y:S04]  /*13cf0*/  LDL.64 R194, [R1+0x18] ;  /* 0x0000180001c27983 */ /* 0x000f280000100a00 */
[----:B------:R-:W4:Y:S04]  /*13d00*/  LDL.64 R198, [R1+0x8] ;  /* 0x0000080001c67983 */ /* 0x000f280000100a00 */
[----:B------:R-:W4:Y:S04]  /*13d10*/  LDL.64 R202, [R1+0xb8] ;  /* 0x0000b80001ca7983 */ /* 0x000f280000100a00 */
[----:B------:R-:W4:Y:S04]  /*13d20*/  LDL.64 R206, [R1+0xb0] ;  /* 0x0000b00001ce7983 */ /* 0x000f280000100a00 */
        /* <DEDUP_REMOVED lines=54> */
[----:B------:R-:W-:Y:S01]  /*14090*/  SEL R5, R245, RZ, P3 ;  /* 0x000000fff5057207 */ /* 0x000fe20001800000 */
[----:B------:R-:W-:Y:S01]  /*140a0*/  USHF.R.S32.HI UR9, URZ, 0x1f, UR8 ;  /* 0x0000001fff097899 */ /* 0x000fe20008011408 */
[----:B------:R-:W1:Y:S01]  /*140b0*/  LDC R245, c[0x0][0x3a0] ;  /* 0x0000e800fff57b82 */ /* 0x000e620000000800 */
[----:B------:R-:W-:Y:S01]  /*140c0*/  USHF.L.U32 UR39, UR8, 0x2, URZ ;  /* 0x0000000208277899 */ /* 0x000fe200080006ff */
[----:B------:R-:W-:Y:S01]  /*140d0*/  ISETP.NE.U32.AND P2, PT, R5, RZ, PT ;  /* 0x000000ff0500720c */ /* 0x000fe20003f45070 */
[----:B------:R-:W-:Y:S01]  /*140e0*/  USHF.L.U64.HI UR64, UR8, 0x2, UR9 ;  /* 0x0000000208407899 */ /* 0x000fe20008010209 */
[----:B------:R-:W-:Y:S01]  /*140f0*/  SEL R5, RZ, 0x4, P1 ;  /* 0x00000004ff057807 */ /* 0x000fe20000800000 */
[----:B--2---:R-:W-:Y:S04]  /*14100*/  LDGSTS.E [R6+0x50200], desc[UR40][R166.64], P5 ;  /* 0x50200000a6067fae */ /* 0x004fe8000a9a1028 */
[----:B-----5:R-:W-:Y:S04]  /*14110*/  LDGSTS.E [R6+0x50600], desc[UR40][R170.64], P5 ;  /* 0x50600000aa067fae */ /* 0x020fe8000a9a1028 */
[----:B------:R-:W-:Y:S04]  /*14120*/  LDGSTS.E [R6+0x50a00], desc[UR40][R174.64], P5 ;  /* 0x50a00000ae067fae */ /* 0x000fe8000a9a1028 */
[----:B---3--:R-:W-:Y:S04]  /*14130*/  LDGSTS.E [R6+0x50e00], desc[UR40][R178.64], P5 ;  /* 0x50e00000b2067fae */ /* 0x008fe8000a9a1028 */
[----:B------:R-:W-:Y:S04]  /*14140*/  LDGSTS.E [R6+0x51200], desc[UR40][R182.64], P5 ;  /* 0x51200000b6067fae */ /* 0x000fe8000a9a1028 */
[----:B------:R-:W-:Y:S04]  /*14150*/  LDGSTS.E [R6+0x51600], desc[UR40][R186.64], P5 ;  /* 0x51600000ba067fae */ /* 0x000fe8000a9a1028 */
[----:B----4-:R-:W-:Y:S04]  /*14160*/  LDGSTS.E [R6+0x51a00], desc[UR40][R190.64], P5 ;  /* 0x51a00000be067fae */ /* 0x010fe8000a9a1028 */
[----:B------:R-:W2:Y:S04]  /*14170*/  LDL.LU.64 R166, [R1+0x4d0] ;  /* 0x0004d00001a67983 */ /* 0x000ea80000300a00 */
[----:B------:R-:W-:Y:S04]  /*14180*/  LDGSTS.E [R6+0x51e00], desc[UR40][R194.64], P5 ;  /* 0x51e00000c2067fae */ /* 0x000fe8000a9a1028 */
[----:B------:R-:W3:Y:S04]  /*14190*/  LDL.LU.64 R170, [R1+0x4c8] ;  /* 0x0004c80001aa7983 */ /* 0x000ee80000300a00 */
[----:B------:R-:W-:Y:S04]  /*141a0*/  LDGSTS.E [R6+0x52200], desc[UR40][R198.64], P5 ;  /* 0x52200000c6067fae */ /* 0x000fe8000a9a1028 */
[----:B------:R-:W4:Y:S04]  /*141b0*/  LDL.LU.64 R174, [R1+0x4c0] ;  /* 0x0004c00001ae7983 */ /* 0x000f280000300a00 */
[----:B------:R-:W-:Y:S04]  /*141c0*/  LDGSTS.E [R6+0x52600], desc[UR40][R250.64], P5 ;  /* 0x52600000fa067fae */ /* 0x000fe8000a9a1028 */
[----:B------:R-:W5:Y:S04]  /*141d0*/  LDL.LU.64 R178, [R1+0x4b8] ;  /* 0x0004b80001b27983 */ /* 0x000f680000300a00 */
        /* <DEDUP_REMOVED lines=11> */
[----:B------:R-:W-:Y:S04]  /*14290*/  LDGSTS.E [R6+0x54200], desc[UR40][R206.64], P5 ;  /* 0x54200000ce067fae */ /* 0x000fe8000a9a1028 */
[----:B------:R-:W-:Y:S04]  /*142a0*/  LDGSTS.E [R6+0x54600], desc[UR40][R238.64], P5 ;  /* 0x54600000ee067fae */ /* 0x000fe8000a9a1028 */
[----:B------:R-:W5:Y:S04]  /*142b0*/  LDL.LU.64 R202, [R1+0x488] ;  /* 0x0004880001ca7983 */ /* 0x000f680000300a00 */
[----:B------:R-:W5:Y:S04]  /*142c0*/  LDL.LU.64 R206, [R1+0x480] ;  /* 0x0004800001ce7983 */ /* 0x000f680000300a00 */
[----:B------:R-:W5:Y:S04]  /*142d0*/  LDL.LU.64 R238, [R1+0x478] ;  /* 0x0004780001ee7983 */ /* 0x000f680000300a00 */
[----:B------:R1:W-:Y:S04]  /*142e0*/  LDGSTS.E [R6+0x54a00], desc[UR40][R240.64], P5 ;  /* 0x54a00000f0067fae */ /* 0x0003e8000a9a1028 */
[----:B------:R2:W-:Y:S04]  /*142f0*/  LDGSTS.E [R6+0x54e00], desc[UR40][R34.64], P5 ;  /* 0x54e0000022067fae */ /* 0x0005e8000a9a1028 */
[----:B------:R2:W-:Y:S01]  /*14300*/  LDGSTS.E [R6+0x55200], desc[UR40][R38.64], P5 ;  /* 0x5520000026067fae */ /* 0x0005e2000a9a1028 */
[----:B-1----:R-:W-:-:S03]  /*14310*/  IADD3 R240, P1, PT, R236, UR39, RZ ;  /* 0x00000027ecf07c10 */ /* 0x002fc6000ff3e0ff */
[----:B------:R1:W-:Y:S01]  /*14320*/  LDGSTS.E [R6+0x55600], desc[UR40][R42.64], P5 ;  /* 0x556000002a067fae */ /* 0x0003e2000a9a1028 */
[----:B------:R-:W-:-:S03]  /*14330*/  IADD3.X R241, PT, PT, R237, UR64, RZ, P1, !PT ;  /* 0x00000040edf17c10 */ /* 0x000fc60008ffe4ff */
[----:B------:R1:W-:Y:S04]  /*14340*/  LDGSTS.E [R6+0x55a00], desc[UR40][R46.64], P5 ;  /* 0x55a000002e067fae */ /* 0x0003e8000a9a1028 */
[----:B------:R1:W-:Y:S04]  /*14350*/  STL.64 [R1+0x98], R240 ;  /* 0x000098f001007387 */ /* 0x0003e80000100a00 */
[----:B------:R2:W-:Y:S04]  /*14360*/  LDGSTS.E [R6+0x55e00], desc[UR40][R50.64], P5 ;  /* 0x55e0000032067fae */ /* 0x0005e8000a9a1028 */
[----:B------:R2:W-:Y:S04]  /*14370*/  LDGSTS.E [R6+0x56200], desc[UR40][R54.64], P5 ;  /* 0x5620000036067fae */ /* 0x0005e8000a9a1028 */
[----:B-1----:R-:W5:Y:S04]  /*14380*/  LDL.LU.64 R240, [R1+0x470] ;  /* 0x0004700001f07983 */ /* 0x002f680000300a00 */
        /* <DEDUP_REMOVED lines=27> */
[----:B------:R-:W-:Y:S01]  /*14540*/  VIADD R245, R245, 0x1f ;  /* 0x0000001ff5f57836 */ /* 0x000fe20000000000 */
[----:B------:R-:W-:-:S02]  /*14550*/  ISETP.NE.U32.AND P1, PT, RZ, UR6, PT ;  /* 0x00000006ff007c0c */ /* 0x000fc4000bf25070 */
[----:B------:R-:W-:-:S04]  /*14560*/  SEL R5, R5, RZ, P3 ;  /* 0x000000ff05057207 */ /* 0x000fc80001800000 */
[----:B------:R-:W-:Y:S01]  /*14570*/  ISETP.NE.U32.AND P4, PT, R5, RZ, PT ;  /* 0x000000ff0500720c */ /* 0x000fe20003f85070 */
[----:B--2---:R1:W-:Y:S04]  /*14580*/  LDGSTS.E [R6+0x5d200], desc[UR40][R166.64], P5 ;  /* 0x5d200000a6067fae */ /* 0x0043e8000a9a1028 */
[----:B---3--:R1:W-:Y:S04]  /*14590*/  LDGSTS.E [R6+0x5d600], desc[UR40][R170.64], P5 ;  /* 0x5d600000aa067fae */ /* 0x0083e8000a9a1028 */
[----:B----4-:R1:W-:Y:S04]  /*145a0*/  LDGSTS.E [R6+0x5da00], desc[UR40][R174.64], P5 ;  /* 0x5da00000ae067fae */ /* 0x0103e8000a9a1028 */
[----:B-----5:R1:W-:Y:S04]  /*145b0*/  LDGSTS.E [R6+0x5de00], desc[UR40][R178.64], P5 ;  /* 0x5de00000b2067fae */ /* 0x0203e8000a9a1028 */
        /* <DEDUP_REMOVED lines=8> */
[----:B------:R-:W0:Y:S01]  /*14640*/  LDGDEPBAR ;  /* 0x00000000000079af */ /* 0x000e220000000000 */
[----:B------:R-:W-:Y:S01]  /*14650*/  ISETP.LT.OR P5, PT, R245, 0x20, P1 ;  /* 0x00000020f500780c */ /* 0x000fe20000fa1670 */
[----:B------:R-:W-:-:S04]  /*14660*/  DEPBAR.LE SB0, 0xa ;  /* 0x000082800000791a */ /* 0x000fc80000000000 */
[----:B------:R-:W-:Y:S01]  /*14670*/  BAR.SYNC.DEFER_BLOCKING 0x0 ;  /* 0x0000000000007b1d */ /* 0x000fe20000010000 */
[----:B------:R-:W-:-:S04]  /*14680*/  IADD3 R236, P6, PT, R240, UR39, RZ ;  /* 0x00000027f0ec7c10 */ /* 0x000fc8000ffde0ff */
[----:B------:R-:W-:-:S03]  /*14690*/  IADD3.X R237, PT, PT, R241, UR64, RZ, P6, !PT ;  /* 0x00000040f1ed7c10 */ /* 0x000fc6000b7fe4ff */
[----:B-1----:R-:W-:Y:S06]  /*146a0*/  @P5 BRA `(.L_x_6) ;  /* 0x0000000000d85947 */ /* 0x002fec0003800000 */
[----:B------:R-:W-:Y:S02]  /*146b0*/  USHF.R.U32.HI UR10, URZ, 0x4, UR28 ;  /* 0x00000004ff0a7899 */ /* 0x000fe4000801161c */
[----:B------:R-:W-:Y:S02]  /*146c0*/  UIADD3 UR5, UPT, UPT, UR28, 0x70000, URZ ;  /* 0x000700001c057890 */ /* 0x000fe4000fffe0ff */
[----:B------:R-:W-:Y:S02]  /*146d0*/  USGXT.U32 UR10, UR10, 0xe ;  /* 0x0000000e0a0a789a */ /* 0x000fe40008000000 */
[----:B------:R-:W-:Y:S02]  /*146e0*/  USHF.R.U32.HI UR5, URZ, 0x4, UR5 ;  /* 0x00000004ff057899 */ /* 0x000fe40008011605 */
[----:B------:R-:W-:Y:S02]  /*146f0*/  UIADD3 UR46, UP1, UPT, UR10, 0x2, URZ ;  /* 0x000000020a2e7890 */ /* 0x000fe4000ff3e0ff */
[----:B------:R-:W-:Y:S01]  /*14700*/  USGXT.U32 UR14, UR5, 0xe ;  /* 0x0000000e050e789a */ /* 0x000fe20008000000 */
[----:B------:R-:W-:Y:S01]  /*14710*/  UMOV UR4, URZ ;  /* 0x000000ff00047c82 */ /* 0x000fe20008000000 */
[----:B------:R-:W-:Y:S01]  /*14720*/  UMOV UR6, URZ ;  /* 0x000000ff00067c82 */ /* 0x000fe20008000000 */
[----:B------:R-:W-:-:S02]  /*14730*/  UIADD3.X UR47, UPT, UPT, UR4, 0x40004040, URZ, UP1, !UPT ;  /* 0x40004040042f7890 */ /* 0x000fc40008ffe4ff */
[----:B------:R-:W-:Y:S01]  /*14740*/  UIADD3 UR48, UP1, UPT, UR14, 0x2, URZ ;  /* 0x000000020e307890 */ /* 0x000fe2000ff3e0ff */
[----:B------:R-:W-:Y:S01]  /*14750*/  UMOV UR4, UR35 ;  /* 0x0000002300047c82 */ /* 0x000fe20008000000 */
[----:B------:R-:W-:Y:S02]  /*14760*/  UMOV UR5, URZ ;  /* 0x000000ff00057c82 */ /* 0x000fe40008000000 */
[----:B------:R-:W-:Y:S01]  /*14770*/  UIADD3.X UR49, UPT, UPT, UR6, 0x40004040, URZ, UP1, !UPT ;  /* 0x4000404006317890 */ /* 0x000fe20008ffe4ff */
[----:B------:R-:W-:Y:S01]  /*14780*/  UMOV UR31, UR4 ;  /* 0x00000004001f7c82 */ /* 0x000fe20008000000 */
[----:B------:R-:W-:Y:S02]  /*14790*/  UIADD3.64 UR4, UPT, UPT, UR46, 0x2, URZ ;  /* 0x000000022e047897 */ /* 0x000fe4000fffe0ff */
[----:B------:R-:W-:Y:S02]  /*147a0*/  UIADD3.64 UR56, UPT, UPT, UR48, 0x2, URZ ;  /* 0x0000000230387897 */ /* 0x000fe4000fffe0ff */
[----:B------:R-:W-:-:S02]  /*147b0*/  UIADD3.64 UR6, UPT, UPT, UR46, 0x4, URZ ;  /* 0x000000042e067897 */ /* 0x000fc4000fffe0ff */
[----:B------:R-:W-:Y:S02]  /*147c0*/  UIADD3.64 UR58, UPT, UPT, UR48, 0x4, URZ ;  /* 0x00000004303a7897 */ /* 0x000fe4000fffe0ff */
[----:B------:R-:W-:Y:S02]  /*147d0*/  UIADD3 UR13, UPT, UPT, UR27, 0x100000, URZ ;  /* 0x001000001b0d7890 */ /* 0x000fe4000fffe0ff */
[----:B------:R-:W-:Y:S02]  /*147e0*/  UIADD3.64 UR52, UPT, UPT, UR46, 0x7fe, URZ ;  /* 0x000007fe2e347897 */ /* 0x000fe4000fffe0ff */
[----:B------:R-:W-:Y:S02]  /*147f0*/  UIADD3 UR34, UPT, UPT, UR27, 0x100000, URZ ;  /* 0x001000001b227890 */ /* 0x000fe4000fffe0ff */
[----:B------:R-:W-:Y:S02]  /*14800*/  UIADD3.64 UR54, UPT, UPT, UR46, 0x800, URZ ;  /* 0x000008002e367897 */ /* 0x000fe4000fffe0ff */
[----:B------:R-:W-:-:S02]  /*14810*/  UIADD3 UR36, UPT, UPT, UR27, 0x100000, URZ ;  /* 0x001000001b247890 */ /* 0x000fc4000fffe0ff */
[----:B------:R-:W-:Y:S01]  /*14820*/  UIADD3.64 UR60, UPT, UPT, UR46, 0x802, URZ ;  /* 0x000008022e3c7897 */ /* 0x000fe2000fffe0ff */
[----:B------:R-:W-:Y:S01]  /*14830*/  UMOV UR20, 0x0 ;  /* 0x0000000000147882 */ /* 0x000fe20000000000 */
[----:B------:R-:W-:Y:S01]  /*14840*/  UMOV UR21, 0x4400910 ;  /* 0x0440091000157882 */ /* 0x000fe20000000000 */
[----:B------:R-:W-:Y:S01]  /*14850*/  UIADD3 UR38, UPT, UPT, UR27, 0x100000, URZ ;  /* 0x001000001b267890 */ /* 0x000fe2000fffe0ff */
[----:B------:R-:W-:Y:S01]  /*14860*/  UMOV UR11, 0x40004040 ;  /* 0x40004040000b7882 */ /* 0x000fe20000000000 */
[----:B------:R-:W-:Y:S01]  /*14870*/  UIADD3.64 UR62, UPT, UPT, UR46, 0x804, URZ ;  /* 0x000008042e3e7897 */ /* 0x000fe2000fffe0ff */
[----:B------:R-:W-:Y:S01]  /*14880*/  UMOV UR15, 0x40004040 ;  /* 0x40004040000f7882 */ /* 0x000fe20000000000 */
[----:B------:R-:W-:Y:S01]  /*14890*/  UMOV UR42, 0x0 ;  /* 0x00000000002a7882 */ /* 0x000fe20000000000 */
[----:B------:R-:W-:Y:S01]  /*148a0*/  UMOV UR43, 0x4400910 ;  /* 0x04400910002b7882 */ /* 0x000fe20000000000 */
[----:B------:R-:W-:Y:S01]  /*148b0*/  UMOV UR32, 0x0 ;  /* 0x0000000000207882 */ /* 0x000fe20000000000 */
[----:B------:R-:W-:Y:S01]  /*148c0*/  UMOV UR33, 0x4400910 ;  /* 0x0440091000217882 */ /* 0x000fe20000000000 */
[----:B------:R1:W-:Y:S01]  /*148d0*/  UTCHMMA gdesc[UR14], gdesc[UR10], tmem[UR27], tmem[UR20], idesc[UR21], !UPT ;  /* 0x00ff140a0e0075ea */ /* 0x0003e2000f80001b */
[----:B------:R-:W-:Y:S01]  /*148e0*/  UMOV UR24, 0x0 ;  /* 0x0000000000187882 */ /* 0x000fe20000000000 */
[----:B------:R-:W-:Y:S01]  /*148f0*/  UMOV UR25, 0x4400910 ;  /* 0x0440091000197882 */ /* 0x000fe20000000000 */
[----:B------:R1:W-:Y:S01]  /*14900*/  UTCHMMA gdesc[UR48], gdesc[UR46], tmem[UR27], tmem[UR42], idesc[UR43], UPT ;  /* 0x00ff2a2e300075ea */ /* 0x0003e2000b80001b */
        /* <DEDUP_REMOVED lines=8> */
[----:B------:R1:W-:Y:S01]  /*14990*/  UTCHMMA gdesc[UR14], gdesc[UR52], tmem[UR13], tmem[UR22], idesc[UR23], !UPT ;  /* 0x00ff16340e0075ea */ /* 0x0003e2000f80000d */
[----:B------:R-:W-:Y:S01]  /*149a0*/  UMOV UR50, 0x0 ;  /* 0x0000000000327882 */ /* 0x000fe20000000000 */
[----:B------:R-:W-:Y:S01]  /*149b0*/  UMOV UR51, 0x4400910 ;  /* 0x0440091000337882 */ /* 0x000fe20000000000 */
[----:B------:R1:W-:Y:S01]  /*149c0*/  UTCHMMA gdesc[UR48], gdesc[UR54], tmem[UR34], tmem[UR18], idesc[UR19], UPT ;  /* 0x00ff1236300075ea */ /* 0x0003e2000b800022 */
[----:B------:R1:W-:Y:S01]  /*149d0*/  UTCHMMA gdesc[UR56], gdesc[UR60], tmem[UR36], tmem[UR44], idesc[UR45], UPT ;  /* 0x00ff2c3c380075ea */ /* 0x0003e2000b800024 */
[----:B------:R1:W-:Y:S01]  /*149e0*/  UTCHMMA gdesc[UR58], gdesc[UR62], tmem[UR38], tmem[UR50], idesc[UR51], UPT ;  /* 0x00ff323e3a0075ea */ /* 0x0003e2000b800026 */
[----:B------:R1:W-:Y:S01]  /*149f0*/  UTCBAR [UR31], URZ ;  /* 0x000000ff1f0073e9 */ /* 0x0003e200080000ff */
[----:B------:R-:W-:Y:S01]  /*14a00*/  NOP ;  /* 0x0000000000007918 */ /* 0x000fe20000000000 */
.L_x_6:
[----:B------:R2:W-:Y:S01]  /*14a10*/  STL.64 [R1+0x470], R2 ;  /* 0x0004700201007387 */ /* 0x0005e20000100a00 */
[----:B------:R-:W3:Y:S03]  /*14a20*/  S2R R240, SR_TID.X ;  /* 0x0000000000f07919 */ /* 0x000ee60000002100 */
[----:B--2---:R-:W2:Y:S01]  /*14a30*/  LDL.LU.64 R2, [R1+0x98] ;  /* 0x0000980001027983 */ /* 0x004ea20000300a00 */
[C---:B------:R-:W-:Y:S01]  /*14a40*/  VIADD R241, R0.reuse, UR28 ;  /* 0x0000001c00f17c36 */ /* 0x040fe20008000000 */
[----:B------:R-:W-:Y:S01]  /*14a50*/  LOP3.LUT R245, R0, 0x10, RZ, 0x3c, !PT ;  /* 0x0000001000f57812 */ /* 0x000fe200078e3cff */
[----:B------:R-:W-:Y:S01]  /*14a60*/  BAR.SYNC.DEFER_BLOCKING 0x0 ;  /* 0x0000000000007b1d */ /* 0x000fe20000010000 */
[----:B------:R-:W-:-:S03]  /*14a70*/  IADD3 R234, P5, PT, R234, UR39, RZ ;  /* 0x00000027eaea7c10 */ /* 0x000fc6000ffbe0ff */
[----:B------:R-:W-:Y:S01]  /*14a80*/  VIADD R245, R245, UR28 ;  /* 0x0000001cf5f57c36 */ /* 0x000fe20008000000 */
[----:B------:R-:W-:Y:S02]  /*14a90*/  IADD3.X R235, PT, PT, R235, UR64, RZ, P5, !PT ;  /* 0x00000040ebeb7c10 */ /* 0x000fe4000affe4ff */
[----:B------:R-:W-:-:S04]  /*14aa0*/  IADD3 R232, P5, PT, R232, UR39, RZ ;  /* 0x00000027e8e87c10 */ /* 0x000fc8000ffbe0ff */
[----:B------:R-:W-:Y:S02]  /*14ab0*/  IADD3.X R233, PT, PT, R233, UR64, RZ, P5, !PT ;  /* 0x00000040e9e97c10 */ /* 0x000fe4000affe4ff */
[----:B------:R-:W-:-:S04]  /*14ac0*/  IADD3 R230, P5, PT, R230, UR39, RZ ;  /* 0x00000027e6e67c10 */ /* 0x000fc8000ffbe0ff */
[----:B------:R-:W-:Y:S02]  /*14ad0*/  IADD3.X R231, PT, PT, R231, UR64, RZ, P5, !PT ;  /* 0x00000040e7e77c10 */ /* 0x000fe4000affe4ff */
[----:B------:R-:W-:Y:S02]  /*14ae0*/  IADD3 R228, P5, PT, R228, UR39, RZ ;  /* 0x00000027e4e47c10 */ /* 0x000fe4000ffbe0ff */
[--C-:B---3--:R-:W-:Y:S02]  /*14af0*/  SHF.R.U32.HI R5, RZ, 0x6, R240.reuse ;  /* 0x00000006ff057819 */ /* 0x108fe400000116f0 */
[----:B------:R-:W-:Y:S02]  /*14b00*/  SHF.R.U32.HI R240, RZ, 0x6, R240 ;  /* 0x00000006fff07819 */ /* 0x000fe400000116f0 */
[----:B------:R-:W-:Y:S02]  /*14b10*/  SGXT.U32 R5, R5, 0x1 ;  /* 0x000000010505781a */ /* 0x000fe40000000000 */
[----:B------:R-:W-:-:S02]  /*14b20*/  SGXT.U32 R240, R240, 0x1 ;  /* 0x00000001f0f0781a */ /* 0x000fc40000000000 */
[----:B------:R-:W-:Y:S02]  /*14b30*/  LOP3.LUT R5, R5, 0x6, RZ, 0xfc, !PT ;  /* 0x0000000605057812 */ /* 0x000fe400078efcff */
[----:B------:R-:W-:Y:S02]  /*14b40*/  LOP3.LUT R240, R240, 0x4, RZ, 0xfc, !PT ;  /* 0x00000004f0f07812 */ /* 0x000fe400078efcff */
[----:B------:R-:W-:Y:S02]  /*14b50*/  IADD3.X R229, PT, PT, R229, UR64, RZ, P5, !PT ;  /* 0x00000040e5e57c10 */ /* 0x000fe4000affe4ff */
[----:B------:R-:W-:-:S04]  /*14b60*/  IADD3 R226, P5, PT, R226, UR39, RZ ;  /* 0x00000027e2e27c10 */ /* 0x000fc8000ffbe0ff */
[----:B------:R-:W-:Y:S02]  /*14b70*/  IADD3.X R227, PT, PT, R227, UR64, RZ, P5, !PT ;  /* 0x00000040e3e37c10 */ /* 0x000fe4000affe4ff */
[----:B------:R-:W-:-:S04]  /*14b80*/  IADD3 R224, P5, PT, R224, UR39, RZ ;  /* 0x00000027e0e07c10 */ /* 0x000fc8000ffbe0ff */
[----:B------:R-:W-:Y:S02]  /*14b90*/  IADD3.X R225, PT, PT, R225, UR64, RZ, P5, !PT ;  /* 0x00000040e1e17c10 */ /* 0x000fe4000affe4ff */
[----:B------:R-:W-:-:S04]  /*14ba0*/  IADD3 R222, P5, PT, R222, UR39, RZ ;  /* 0x00000027dede7c10 */ /* 0x000fc8000ffbe0ff */
[----:B------:R-:W-:Y:S02]  /*14bb0*/  IADD3.X R223, PT, PT, R223, UR64, RZ, P5, !PT ;  /* 0x00000040dfdf7c10 */ /* 0x000fe4000affe4ff */
[----:B------:R-:W-:-:S04]  /*14bc0*/  IADD3 R220, P5, PT, R220, UR39, RZ ;  /* 0x00000027dcdc7c10 */ /* 0x000fc8000ffbe0ff */
[----:B------:R-:W-:Y:S01]  /*14bd0*/  IADD3.X R221, PT, PT, R221, UR64, RZ, P5, !PT ;  /* 0x00000040dddd7c10 */ /* 0x000fe2000affe4ff */
[----:B------:R-:W-:Y:S01]  /*14be0*/  @!PT LDS RZ, [RZ] ;  /* 0x00000000fffff984 */ /* 0x000fe20000000800 */
[----:B------:R-:W-:Y:S01]  /*14bf0*/  @!PT LDS RZ, [RZ] ;  /* 0x00000000fffff984 */ /* 0x000fe20000000800 */
[----:B------:R-:W-:Y:S01]  /*14c00*/  @!PT LDS RZ, [RZ] ;  /* 0x00000000fffff984 */ /* 0x000fe20000000800 */
[----:B--2---:R-:W-:Y:S01]  /*14c10*/  LDGSTS.E [R241+0x7c000], desc[UR40][R2.64], P2 ;  /* 0x7c00000002f17fae */ /* 0x004fe200091a1028 */
[----:B------:R-:W-:-:S03]  /*14c20*/  ISETP.GE.AND P2, PT, R240, UR17, PT ;  /* 0x00000011f0007c0c */ /* 0x000fc6000bf46270 */
[----:B------:R2:W-:Y:S01]  /*14c30*/  LDGSTS.E [R241+0x7c008], desc[UR40][R236.64], P4 ;  /* 0x7c008000ecf17fae */ /* 0x0005e2000a1a1028 */
[----:B------:R-:W-:-:S04]  /*14c40*/  ISETP.GE.AND P4, PT, R5, UR17, PT ;  /* 0x0000001105007c0c */ /* 0x000fc8000bf86270 */
[----:B------:R-:W-:-:S04]  /*14c50*/  SEL R5, RZ, 0x4, P4 ;  /* 0x00000004ff057807 */ /* 0x000fc80002000000 */
[----:B------:R-:W-:Y:S01]  /*14c60*/  SEL R5, R5, RZ, P3 ;  /* 0x000000ff05057207 */ /* 0x000fe20001800000 */
[----:B--2---:R-:W2:Y:S01]  /*14c70*/  S2R R241, SR_TID.X ;  /* 0x0000000000f17919 */ /* 0x004ea20000002100 */
[----:B------:R-:W-:Y:S02]  /*14c80*/  SEL R236, RZ, 0x4, P2 ;  /* 0x00000004ffec7807 */ /* 0x000fe40001000000 */
[----:B------:R-:W-:Y:S02]  /*14c90*/  ISETP.NE.U32.AND P4, PT, R5, RZ, PT ;  /* 0x000000ff0500720c */ /* 0x000fe40003f85070 */
[----:B------:R-:W-:-:S04]  /*14ca0*/  SEL R236, R236, RZ, P3 ;  /* 0x000000ffecec7207 */ /* 0x000fc80001800000 */
[----:B------:R-:W-:-:S13]  /*14cb0*/  ISETP.NE.U32.AND P2, PT, R236, RZ, PT ;  /* 0x000000ffec00720c */ /* 0x000fda0003f45070 */
[----:B------:R-:W-:Y:S04]  /*14cc0*/  LDGSTS.E [R245+0x7c000], desc[UR40][R234.64], P2 ;  /* 0x7c000000eaf57fae */ /* 0x000fe800091a1028 */
[----:B------:R3:W-:Y:S01]  /*14cd0*/  LDGSTS.E [R245+0x7c008], desc[UR40][R232.64], P4 ;  /* 0x7c008000e8f57fae */ /* 0x0007e2000a1a1028 */
[--C-:B--2---:R-:W-:Y:S02]  /*14ce0*/  SHF.R.U32.HI R240, RZ, 0x6, R241.reuse ;  /* 0x00000006fff07819 */ /* 0x104fe400000116f1 */
[----:B------:R-:W-:Y:S02]  /*14cf0*/  SHF.R.U32.HI R241, RZ, 0x6, R241 ;  /* 0x00000006fff17819 */ /* 0x000fe400000116f1 */
[----:B------:R-:W-:Y:S02]  /*14d00*/  SGXT.U32 R240, R240, 0x1 ;  /* 0x00000001f0f0781a */ /* 0x000fe40000000000 */
[----:B------:R-:W-:-:S02]  /*14d10*/  SGXT.U32 R241, R241, 0x1 ;  /* 0x00000001f1f1781a */ /* 0x000fc40000000000 */
[----:B------:R-:W-:Y:S02]  /*14d20*/  LOP3.LUT R240, R240, 0xa, RZ, 0xfc, !PT ;  /* 0x0000000af0f07812 */ /* 0x000fe400078efcff */
[----:B------:R-:W-:Y:S02]  /*14d30*/  LOP3.LUT R241, R241, 0x8, RZ, 0xfc, !PT ;  /* 0x00000008f1f17812 */ /* 0x000fe400078efcff */
[----:B------:R-:W-:Y:S02]  /*14d40*/  ISETP.GE.AND P4, PT, R240, UR17, PT ;  /* 0x00000011f0007c0c */ /* 0x000fe4000bf86270 */
[----:B------:R-:W-:Y:S02]  /*14d50*/  ISETP.GE.AND P2, PT, R241, UR17, PT ;  /* 0x00000011f1007c0c */ /* 0x000fe4000bf46270 */
[----:B------:R-:W2:Y:S01]  /*14d60*/  S2R R241, SR_TID.X ;  /* 0x0000000000f17919 */ /* 0x000ea20000002100 */
[----:B---3--:R-:W-:Y:S02]  /*14d70*/  LOP3.LUT R245, R0, 0x20, RZ, 0x3c, !PT ;  /* 0x0000002000f57812 */ /* 0x008fe400078e3cff */
[----:B------:R-:W-:-:S02]  /*14d80*/  SEL R232, RZ, 0x4, P2 ;  /* 0x00000004ffe87807 */ /* 0x000fc40001000000 */
[----:B------:R-:W-:Y:S01]  /*14d90*/  SEL R5, RZ, 0x4, P4 ;  /* 0x00000004ff057807 */ /* 0x000fe20002000000 */
[----:B------:R-:W-:Y:S01]  /*14da0*/  VIADD R245, R245, UR28 ;  /* 0x0000001cf5f57c36 */ /* 0x000fe20008000000 */
[----:B------:R-:W-:Y:S02]  /*14db0*/  SEL R232, R232, RZ, P3 ;  /* 0x000000ffe8e87207 */ /* 0x000fe40001800000 */
[----:B------:R-:W-:Y:S02]  /*14dc0*/  SEL R5, R5, RZ, P3 ;  /* 0x000000ff05057207 */ /* 0x000fe40001800000 */
[----:B------:R-:W-:Y:S02]  /*14dd0*/  ISETP.NE.U32.AND P2, PT, R232, RZ, PT ;  /* 0x000000ffe800720c */ /* 0x000fe40003f45070 */
[----:B------:R-:W-:-:S11]  /*14de0*/  ISETP.NE.U32.AND P4, PT, R5, RZ, PT ;  /* 0x000000ff0500720c */ /* 0x000fd60003f85070 */
        /* <DEDUP_REMOVED lines=11> */
[----:B------:R-:W-:Y:S02]  /*14ea0*/  SEL R5, RZ, 0x4, P4 ;  /* 0x00000004ff057807 */ /* 0x000fe40002000000 */
[----:B---3--:R-:W-:-:S02]  /*14eb0*/  SEL R228, RZ, 0x4, P2 ;  /* 0x00000004ffe47807 */ /* 0x008fc40001000000 */
[----:B------:R-:W-:Y:S02]  /*14ec0*/  SEL R5, R5, RZ, P3 ;  /* 0x000000ff05057207 */ /* 0x000fe40001800000 */
[----:B------:R-:W-:Y:S02]  /*14ed0*/  SEL R228, R228, RZ, P3 ;  /* 0x000000ffe4e47207 */ /* 0x000fe40001800000 */
[----:B------:R-:W-:Y:S02]  /*14ee0*/  ISETP.NE.U32.AND P4, PT, R5, RZ, PT ;  /* 0x000000ff0500720c */ /* 0x000fe40003f85070 */
[----:B------:R-:W-:Y:S02]  /*14ef0*/  ISETP.NE.U32.AND P2, PT, R228, RZ, PT ;  /* 0x000000ffe400720c */ /* 0x000fe40003f45070 */
[----:B------:R-:W-:-:S05]  /*14f00*/  LOP3.LUT R245, R0, 0x30, RZ, 0x3c, !PT ;  /* 0x0000003000f57812 */ /* 0x000fca00078e3cff */
[----:B------:R-:W-:-:S06]  /*14f10*/  VIADD R245, R245, UR28 ;  /* 0x0000001cf5f57c36 */ /* 0x000fcc0008000000 */
[----:B------:R-:W-:Y:S04]  /*14f20*/  LDGSTS.E [R245+0x7c000], desc[UR40][R226.64], P2 ;  /* 0x7c000000e2f57fae */ /* 0x000fe800091a1028 */
[----:B------:R3:W-:Y:S01]  /*14f30*/  LDGSTS.E [R245+0x7c008], desc[UR40][R224.64], P4 ;  /* 0x7c008000e0f57fae */ /* 0x0007e2000a1a1028 */
[--C-:B--2---:R-:W-:Y:S02]  /*14f40*/  SHF.R.U32.HI R240, RZ, 0x6, R241.reuse ;  /* 0x00000006fff07819 */ /* 0x104fe400000116f1 */
[----:B------:R-:W-:Y:S02]  /*14f50*/  SHF.R.U32.HI R241, RZ, 0x6, R241 ;  /* 0x00000006fff17819 */ /* 0x000fe400000116f1 */
[----:B------:R-:W-:Y:S01]  /*14f60*/  SGXT.U32 R240, R240, 0x1 ;  /* 0x00000001f0f0781a */ /* 0x000fe20000000000 */
[----:B------:R-:W2:Y:S01]  /*14f70*/  LDL.LU.64 R226, [R1+0x60] ;  /* 0x0000600001e27983 */ /* 0x000ea20000300a00 */
[----:B------:R-:W-:-:S02]  /*14f80*/  SGXT.U32 R241, R241, 0x1 ;  /* 0x00000001f1f1781a */ /* 0x000fc40000000000 */
[----:B------:R-:W-:Y:S01]  /*14f90*/  LOP3.LUT R240, R240, 0x12, RZ, 0xfc, !PT ;  /* 0x00000012f0f07812 */ /* 0x000fe200078efcff */
[----:B------:R-:W4:Y:S01]  /*14fa0*/  LDL.LU.64 R228, [R1+0x50] ;  /* 0x0000500001e47983 */ /* 0x000f220000300a00 */
[----:B------:R-:W-:Y:S02]  /*14fb0*/  LOP3.LUT R241, R241, 0x10, RZ, 0xfc, !PT ;  /* 0x00000010f1f17812 */ /* 0x000fe400078efcff */
[----:B------:R-:W-:Y:S01]  /*14fc0*/  ISETP.GE.AND P4, PT, R240, UR17, PT ;  /* 0x00000011f0007c0c */ /* 0x000fe2000bf86270 */
[----:B------:R-:W2:Y:S01]  /*14fd0*/  LDL.LU.64 R230, [R1+0x40] ;  /* 0x0000400001e67983 */ /* 0x000ea20000300a00 */
[----:B------:R-:W-:Y:S02]  /*14fe0*/  ISETP.GE.AND P2, PT, R241, UR17, PT ;  /* 0x00000011f1007c0c */ /* 0x000fe4000bf46270 */
[----:B------:R-:W-:Y:S01]  /*14ff0*/  SEL R5, RZ, 0x4, P4 ;  /* 0x00000004ff057807 */ /* 0x000fe20002000000 */
[----:B------:R-:W2:Y:S01]  /*15000*/  LDL.LU.64 R232, [R1+0x30] ;  /* 0x0000300001e87983 */ /* 0x000ea20000300a00 */
[----:B---3--:R-:W-:-:S02]  /*15010*/  SEL R224, RZ, 0x4, P2 ;  /* 0x00000004ffe07807 */ /* 0x008fc40001000000 */
[----:B------:R-:W-:Y:S02]  /*15020*/  SEL R5, R5, RZ, P3 ;  /* 0x000000ff05057207 */ /* 0x000fe40001800000 */
[----:B------:R-:W-:Y:S02]  /*15030*/  SEL R224, R224, RZ, P3 ;  /* 0x000000ffe0e07207 */ /* 0x000fe40001800000 */
[----:B------:R-:W-:Y:S02]  /*15040*/  ISETP.NE.U32.AND P4, PT, R5, RZ, PT ;  /* 0x000000ff0500720c */ /* 0x000fe40003f85070 */
[----:B------:R-:W-:Y:S02]  /*15050*/  ISETP.NE.U32.AND P2, PT, R224, RZ, PT ;  /* 0x000000ffe000720c */ /* 0x000fe40003f45070 */
[----:B------:R-:W-:Y:S01]  /*15060*/  LOP3.LUT R241, R0, 0x40, RZ, 0x3c, !PT ;  /* 0x0000004000f17812 */ /* 0x000fe200078e3cff */
[----:B------:R-:W3:Y:S04]  /*15070*/  LDL.LU.64 R224, [R1+0x70] ;  /* 0x0000700001e07983 */ /* 0x000ee80000300a00 */
[----:B------:R-:W-:Y:S01]  /*15080*/  VIADD R241, R241, UR28 ;  /* 0x0000001cf1f17c36 */ /* 0x000fe20008000000 */
[----:B------:R-:W1:Y:S05]  /*15090*/  S2R R240, SR_TID.X ;  /* 0x0000000000f07919 */ /* 0x000e6a0000002100 */
[----:B------:R-:W-:Y:S04]  /*150a0*/  LDGSTS.E [R241+0x7c000], desc[UR40][R222.64], P2 ;  /* 0x7c000000def17fae */ /* 0x000fe800091a1028 */
[----:B------:R-:W-:Y:S04]  /*150b0*/  LDGSTS.E [R241+0x7c008], desc[UR40][R220.64], P4 ;  /* 0x7c008000dcf17fae */ /* 0x000fe8000a1a1028 */
[----:B------:R-:W2:Y:S04]  /*150c0*/  LDL.LU.64 R222, [R1+0x80] ;  /* 0x0000800001de7983 */ /* 0x000ea80000300a00 */
[----:B------:R-:W2:Y:S04]  /*150d0*/  LDL.LU.64 R220, [R1+0x90] ;  /* 0x0000900001dc7983 */ /* 0x000ea80000300a00 */
[----:B------:R-:W3:Y:S04]  /*150e0*/  LDL.LU.64 R234, [R1+0x20] ;  /* 0x0000200001ea7983 */ /* 0x000ee80000300a00 */
[----:B------:R-:W3:Y:S01]  /*150f0*/  LDL.LU.64 R236, [R1+0x10] ;  /* 0x0000100001ec7983 */ /* 0x000ee20000300a00 */
[----:B-1----:R-:W-:-:S04]  /*15100*/  SHF.R.U32.HI R240, RZ, 0x6, R240 ;  /* 0x00000006fff07819 */ /* 0x002fc800000116f0 */
[----:B------:R-:W-:-:S04]  /*15110*/  SGXT.U32 R240, R240, 0x1 ;  /* 0x00000001f0f0781a */ /* 0x000fc80000000000 */
[----:B------:R-:W-:-:S04]  /*15120*/  LOP3.LUT R240, R240, 0x14, RZ, 0xfc, !PT ;  /* 0x00000014f0f07812 */ /* 0x000fc800078efcff */
[----:B------:R-:W-:Y:S02]  /*15130*/  ISETP.GE.AND P2, PT, R240, UR17, PT ;  /* 0x00000011f0007c0c */ /* 0x000fe4000bf46270 */
[----:B------:R-:W4:Y:S02]  /*15140*/  LDL.LU.64 R240, [R1] ;  /* 0x0000000001f07983 */ /* 0x000f240000300a00 */
[----:B------:R-:W-:-:S04]  /*15150*/  SEL R5, RZ, 0x4, P2 ;  /* 0x00000004ff057807 */ /* 0x000fc80001000000 */
[----:B------:R-:W-:-:S04]  /*15160*/  SEL R5, R5, RZ, P3 ;  /* 0x000000ff05057207 */ /* 0x000fc80001800000 */
[----:B------:R-:W-:Y:S01]  /*15170*/  ISETP.NE.U32.AND P2, PT, R5, RZ, PT ;  /* 0x000000ff0500720c */ /* 0x000fe20003f45070 */
[----:B------:R-:W-:Y:S01]  /*15180*/  USHF.R.S32.HI UR14, URZ, 0x1f, UR12 ;  /* 0x0000001fff0e7899 */ /* 0x000fe2000801140c */
[----:B------:R-:W-:Y:S01]  /*15190*/  LOP3.LUT R3, R0, 0x50, RZ, 0x3c, !PT ;  /* 0x0000005000037812 */ /* 0x000fe200078e3cff */
[----:B------:R-:W-:Y:S01]  /*151a0*/  USHF.L.U32 UR65, UR12, 0x2, URZ ;  /* 0x000000020c417899 */ /* 0x000fe200080006ff */
[----:B------:R-:W-:Y:S01]  /*151b0*/  IADD3 R218, P4, PT, R218, UR39, RZ ;  /* 0x00000027dada7c10 */ /* 0x000fe2000ff9e0ff */
[----:B------:R-:W-:Y:S02]  /*151c0*/  USHF.L.U64.HI UR66, UR12, 0x2, UR14 ;  /* 0x000000020c427899 */ /* 0x000fe4000801020e */
[----:B------:R-:W-:Y:S01]  /*151d0*/  VIADD R3, R3, UR28 ;  /* 0x0000001c03037c36 */ /* 0x000fe20008000000 */
[----:B------:R-:W-:-:S05]  /*151e0*/  IADD3.X R219, PT, PT, R219, UR64, RZ, P4, !PT ;  /* 0x00000040dbdb7c10 */ /* 0x000fca000a7fe4ff */
[----:B------:R1:W-:Y:S01]  /*151f0*/  LDGSTS.E [R3+0x7c000], desc[UR40][R218.64], P2 ;  /* 0x7c000000da037fae */ /* 0x0003e200091a1028 */
[----:B--2---:R-:W-:-:S04]  /*15200*/  IADD3 R2, P4, PT, R220, UR65, RZ ;  /* 0x00000041dc027c10 */ /* 0x004fc8000ff9e0ff */
[----:B-1----:R-:W-:Y:S02]  /*15210*/  IADD3.X R3, PT, PT, R221, UR66, RZ, P4, !PT ;  /* 0x00000042dd037c10 */ /* 0x002fe4000a7fe4ff */
[----:B------:R-:W-:-:S03]  /*15220*/  IADD3 R218, P4, PT, R222, UR65, RZ ;  /* 0x00000041deda7c10 */ /* 0x000fc6000ff9e0ff */
[----:B------:R3:W-:Y:S01]  /*15230*/  STL.64 [R1+0xd0], R2 ;  /* 0x0000d00201007387 */ /* 0x0007e20000100a00 */
[----:B------:R-:W-:Y:S02]  /*15240*/  IADD3.X R219, PT, PT, R223, UR66, RZ, P4, !PT ;  /* 0x00000042dfdb7c10 */ /* 0x000fe4000a7fe4ff */
[----:B---3--:R-:W-:-:S04]  /*15250*/  IADD3 R2, P5, PT, R224, UR65, RZ ;  /* 0x00000041e0027c10 */ /* 0x008fc8000ffbe0ff */
[----:B------:R-:W-:Y:S01]  /*15260*/  IADD3.X R3, PT, PT, R225, UR66, RZ, P5, !PT ;  /* 0x00000042e1037c10 */ /* 0x000fe2000affe4ff */
[----:B------:R1:W-:Y:S04]  /*15270*/  STL.64 [R1+0xc8], R218 ;  /* 0x0000c8da01007387 */ /* 0x0003e80000100a00 */
[----:B------:R4:W-:Y:S01]  /*15280*/  STL.64 [R1+0xc0], R2 ;  /* 0x0000c00201007387 */ /* 0x0009e20000100a00 */
[----:B-1----:R-:W-:Y:S02]  /*15290*/  IADD3 R218, P4, PT, R226, UR65, RZ ;  /* 0x00000041e2da7c10 */ /* 0x002fe4000ff9e0ff */
[----:B----4-:R-:W-:Y:S02]  /*152a0*/  IADD3 R2, P5, PT, R228, UR65, RZ ;  /* 0x00000041e4027c10 */ /* 0x010fe4000ffbe0ff */
[----:B------:R-:W-:-:S02]  /*152b0*/  IADD3.X R219, PT, PT, R227, UR66, RZ, P4, !PT ;  /* 0x00000042e3db7c10 */ /* 0x000fc4000a7fe4ff */
[----:B------:R-:W-:-:S03]  /*152c0*/  IADD3.X R3, PT, PT, R229, UR66, RZ, P5, !PT ;  /* 0x00000042e5037c10 */ /* 0x000fc6000affe4ff */
[----:B------:R1:W-:Y:S04]  /*152d0*/  STL.64 [R1+0x98], R218 ;  /* 0x000098da01007387 */ /* 0x0003e80000100a00 */
[----:B------:R2:W-:Y:S01]  /*152e0*/  STL.64 [R1+0x90], R2 ;  /* 0x0000900201007387 */ /* 0x0005e20000100a00 */
[----:B-1----:R-:W-:Y:S02]  /*152f0*/  IADD3 R218, P4, PT, R230, UR65, RZ ;  /* 0x00000041e6da7c10 */ /* 0x002fe4000ff9e0ff */
[----:B--2---:R-:W-:Y:S02]  /*15300*/  IADD3 R2, P5, PT, R232, UR65, RZ ;  /* 0x00000041e8027c10 */ /* 0x004fe4000ffbe0ff */
[----:B------:R-:W-:Y:S02]  /*15310*/  IADD3.X R219, PT, PT, R231, UR66, RZ, P4, !PT ;  /* 0x00000042e7db7c10 */ /* 0x000fe4000a7fe4ff */
        /* <DEDUP_REMOVED lines=14> */
[----:B------:R2:W-:Y:S04]  /*15400*/  STL.64 [R1+0x30], R2 ;  /* 0x0000300201007387 */ /* 0x0005e80000100a00 */
[----:B------:R-:W3:Y:S01]  /*15410*/  LDL.LU.64 R232, [R1+0x88] ;  /* 0x0000880001e87983 */ /* 0x000ee20000300a00 */
[----:B-1----:R-:W-:-:S03]  /*15420*/  IADD3 R218, P4, PT, R8, UR65, RZ ;  /* 0x0000004108da7c10 */ /* 0x002fc6000ff9e0ff */
[----:B------:R-:W4:Y:S01]  /*15430*/  LDL.LU.64 R222, [R1+0x78] ;  /* 0x0000780001de7983 */ /* 0x000f220000300a00 */
[----:B--2---:R-:W-:Y:S02]  /*15440*/  IADD3 R2, P5, PT, R12, UR65, RZ ;  /* 0x000000410c027c10 */ /* 0x004fe4000ffbe0ff */
[----:B------:R-:W-:Y:S02]  /*15450*/  IADD3.X R219, PT, PT, R9, UR66, RZ, P4, !PT ;  /* 0x0000004209db7c10 */ /* 0x000fe4000a7fe4ff */
[----:B------:R-:W-:-:S03]  /*15460*/  IADD3.X R3, PT, PT, R13, UR66, RZ, P5, !PT ;  /* 0x000000420d037c10 */ /* 0x000fc6000affe4ff */
[----:B------:R-:W-:Y:S04]  /*15470*/  STL.64 [R1+0x20], R218 ;  /* 0x000020da01007387 */ /* 0x000fe80000100a00 */
[----:B------:R-:W2:Y:S04]  /*15480*/  LDL.LU.64 R224, [R1+0x68] ;  /* 0x0000680001e07983 */ /* 0x000ea80000300a00 */
[----:B------:R1:W-:Y:S01]  /*15490*/  STL.64 [R1+0x10], R2 ;  /* 0x0000100201007387 */ /* 0x0003e20000100a00 */
[----:B------:R-:W-:-:S03]  /*154a0*/  IADD3 R248, P5, PT, R20, UR65, RZ ;  /* 0x0000004114f87c10 */ /* 0x000fc6000ffbe0ff */
[----:B------:R-:W2:Y:S01]  /*154b0*/  LDL.LU.64 R226, [R1+0x58] ;  /* 0x0000580001e27983 */ /* 0x000ea20000300a00 */
[----:B-1----:R-:W-:-:S03]  /*154c0*/  IADD3 R2, P4, PT, R16, UR65, RZ ;  /* 0x0000004110027c10 */ /* 0x002fc6000ff9e0ff */
[----:B------:R-:W2:Y:S01]  /*154d0*/  LDL.LU.64 R228, [R1+0x48] ;  /* 0x0000480001e47983 */ /* 0x000ea20000300a00 */
[----:B------:R-:W-:-:S03]  /*154e0*/  IADD3.X R3, PT, PT, R17, UR66, RZ, P4, !PT ;  /* 0x0000004211037c10 */ /* 0x000fc6000a7fe4ff */
[----:B------:R-:W2:Y:S01]  /*154f0*/  LDL.LU.64 R230, [R1+0x38] ;  /* 0x0000380001e67983 */ /* 0x000ea20000300a00 */
[----:B------:R-:W-:Y:S02]  /*15500*/  IADD3 R8, P4, PT, R24, UR65, RZ ;  /* 0x0000004118087c10 */ /* 0x000fe4000ff9e0ff */
[----:B------:R-:W-:Y:S01]  /*15510*/  IADD3.X R249, PT, PT, R21, UR66, RZ, P5, !PT ;  /* 0x0000004215f97c10 */ /* 0x000fe2000affe4ff */
[----:B------:R-:W2:Y:S01]  /*15520*/  LDL.LU.64 R234, [R1+0x28] ;  /* 0x0000280001ea7983 */ /* 0x000ea20000300a00 */
[----:B------:R-:W-:Y:S02]  /*15530*/  IADD3.X R9, PT, PT, R25, UR66, RZ, P4, !PT ;  /* 0x0000004219097c10 */ /* 0x000fe4000a7fe4ff */
[----:B------:R-:W-:Y:S01]  /*15540*/  IADD3 R16, P4, PT, R28, UR65, RZ ;  /* 0x000000411c107c10 */ /* 0x000fe2000ff9e0ff */
[----:B------:R-:W2:Y:S01]  /*15550*/  LDL.LU.64 R236, [R1+0x18] ;  /* 0x0000180001ec7983 */ /* 0x000ea20000300a00 */
[----:B------:R-:W-:Y:S02]  /*15560*/  IADD3 R12, P5, PT, R26, UR65, RZ ;  /* 0x000000411a0c7c10 */ /* 0x000fe4000ffbe0ff */
[----:B------:R-:W-:Y:S01]  /*15570*/  IADD3.X R17, PT, PT, R29, UR66, RZ, P4, !PT ;  /* 0x000000421d117c10 */ /* 0x000fe2000a7fe4ff */
[----:B------:R-:W2:Y:S01]  /*15580*/  LDL.LU.64 R240, [R1+0x8] ;  /* 0x0000080001f07983 */ /* 0x000ea20000300a00 */
[----:B------:R-:W-:-:S02]  /*15590*/  IADD3 R24, P4, PT, R32, UR65, RZ ;  /* 0x0000004120187c10 */ /* 0x000fc4000ff9e0ff */
[----:B------:R-:W-:Y:S02]  /*155a0*/  IADD3.X R13, PT, PT, R27, UR66, RZ, P5, !PT ;  /* 0x000000421b0d7c10 */ /* 0x000fe4000affe4ff */
[----:B------:R-:W-:Y:S02]  /*155b0*/  IADD3 R20, P5, PT, R30, UR65, RZ ;  /* 0x000000411e147c10 */ /* 0x000fe4000ffbe0ff */
[----:B------:R-:W-:Y:S02]  /*155c0*/  IADD3.X R25, PT, PT, R33, UR66, RZ, P4, !PT ;  /* 0x0000004221197c10 */ /* 0x000fe4000a7fe4ff */
[----:B------:R-:W-:Y:S02]  /*155d0*/  IADD3 R28, P4, PT, R40, UR65, RZ ;  /* 0x00000041281c7c10 */ /* 0x000fe4000ff9e0ff */
[----:B------:R-:W-:Y:S02]  /*155e0*/  IADD3.X R21, PT, PT, R31, UR66, RZ, P5, !PT ;  /* 0x000000421f157c10 */ /* 0x000fe4000affe4ff */
        /* <DEDUP_REMOVED lines=78> */
[----:B------:R-:W-:Y:S01]  /*15ad0*/  IADD3 R184, P4, PT, R200, UR65, RZ ;  /* 0x00000041c8b87c10 */ /* 0x000fe2000ff9e0ff */
[----:B------:R-:W-:Y:S01]  /*15ae0*/  STL.64 [R1+0x478], R2 ;  /* 0x0004780201007387 */ /* 0x000fe20000100a00 */
[----:B------:R-:W-:-:S02]  /*15af0*/  IADD3.X R173, PT, PT, R189, UR66, RZ, P5, !PT ;  /* 0x00000042bdad7c10 */ /* 0x000fc4000affe4ff */
[----:B------:R-:W-:Y:S01]  /*15b00*/  IADD3 R180, P5, PT, R196, UR65, RZ ;  /* 0x00000041c4b47c10 */ /* 0x000fe2000ffbe0ff */
[----:B------:R-:W-:Y:S01]  /*15b10*/  STL.64 [R1+0x480], R248 ;  /* 0x000480f801007387 */ /* 0x000fe20000100a00 */
[----:B------:R-:W-:-:S03]  /*15b20*/  IADD3.X R185, PT, PT, R201, UR66, RZ, P4, !PT ;  /* 0x00000042c9b97c10 */ /* 0x000fc6000a7fe4ff */
[----:B------:R1:W-:Y:S01]  /*15b30*/  STL.64 [R1+0x488], R8 ;  /* 0x0004880801007387 */ /* 0x0003e20000100a00 */
[----:B------:R-:W-:-:S03]  /*15b40*/  IADD3.X R181, PT, PT, R197, UR66, RZ, P5, !PT ;  /* 0x00000042c5b57c10 */ /* 0x000fc6000affe4ff */
[----:B------:R-:W-:Y:S04]  /*15b50*/  STL.64 [R1+0x490], R12 ;  /* 0x0004900c01007387 */ /* 0x000fe80000100a00 */
[----:B------:R-:W-:Y:S04]  /*15b60*/  STL.64 [R1+0x498], R16 ;  /* 0x0004981001007387 */ /* 0x000fe80000100a00 */
[----:B------:R3:W-:Y:S04]  /*15b70*/  STL.64 [R1+0x4a0], R20 ;  /* 0x0004a01401007387 */ /* 0x0007e80000100a00 */
[----:B-1----:R-:W2:Y:S01]  /*15b80*/  LDL.LU.64 R8, [R1+0xb8] ;  /* 0x0000b80001087983 */ /* 0x002ea20000300a00 */
[----:B---3--:R-:W-:-:S04]  /*15b90*/  IADD3 R196, P4, PT, R232, UR65, RZ ;  /* 0x00000041e8c47c10 */ /* 0x008fc8000ff9e0ff */
[----:B------:R-:W-:Y:S02]  /*15ba0*/  IADD3.X R197, PT, PT, R233, UR66, RZ, P4, !PT ;  /* 0x00000042e9c57c10 */ /* 0x000fe4000a7fe4ff */
[----:B------:R-:W3:Y:S04]  /*15bb0*/  LDL.LU.64 R232, [R1+0xb0] ;  /* 0x0000b00001e87983 */ /* 0x000ee80000300a00 */
[----:B------:R-:W3:Y:S04]  /*15bc0*/  LDL.LU.64 R248, [R1+0xa8] ;  /* 0x0000a80001f87983 */ /* 0x000ee80000300a00 */
[----:B------:R-:W3:Y:S01]  /*15bd0*/  LDL.LU.64 R2, [R1+0xa0] ;  /* 0x0000a00001027983 */ /* 0x000ee20000300a00 */
[----:B------:R-:W-:-:S02]  /*15be0*/  IADD3 R188, P5, PT, R204, UR65, RZ ;  /* 0x00000041ccbc7c10 */ /* 0x000fc4000ffbe0ff */
[----:B----4-:R-:W-:Y:S01]  /*15bf0*/  IADD3 R200, P4, PT, R222, UR65, RZ ;  /* 0x00000041dec87c10 */ /* 0x010fe2000ff9e0ff */
[----:B------:R-:W1:Y:S01]  /*15c00*/  S2R R245, SR_TID.X ;  /* 0x0000000000f57919 */ /* 0x000e620000002100 */
[----:B------:R-:W-:Y:S02]  /*15c10*/  IADD3.X R189, PT, PT, R205, UR66, RZ, P5, !PT ;  /* 0x00000042cdbd7c10 */ /* 0x000fe4000affe4ff */
[----:B------:R-:W-:Y:S01]  /*15c20*/  IADD3 R192, P5, PT, R208, UR65, RZ ;  /* 0x00000041d0c07c10 */ /* 0x000fe2000ffbe0ff */
[----:B------:R-:W4:Y:S03]  /*15c30*/  LDL.LU.64 R20, [R1+0xd0] ;  /* 0x0000d00001147983 */ /* 0x000f260000300a00 */
[----:B------:R-:W-:Y:S01]  /*15c40*/  IADD3.X R193, PT, PT, R209, UR66, RZ, P5, !PT ;  /* 0x00000042d1c17c10 */ /* 0x000fe2000affe4ff */
[----:B------:R-:W4:Y:S01]  /*15c50*/  LDL.LU.64 R16, [R1+0xc8] ;  /* 0x0000c80001107983 */ /* 0x000f220000300a00 */
[----:B--2---:R-:W-:-:S02]  /*15c60*/  IADD3 R204, P5, PT, R224, UR65, RZ ;  /* 0x00000041e0cc7c10 */ /* 0x004fc4000ffbe0ff */
[----:B------:R-:W-:Y:S01]  /*15c70*/  IADD3.X R201, PT, PT, R223, UR66, RZ, P4, !PT ;  /* 0x00000042dfc97c10 */ /* 0x000fe2000a7fe4ff */
[----:B------:R-:W2:Y:S01]  /*15c80*/  LDL.LU.64 R12, [R1+0xc0] ;  /* 0x0000c000010c7983 */ /* 0x000ea20000300a00 */
[----:B------:R-:W-:Y:S02]  /*15c90*/  IADD3.X R205, PT, PT, R225, UR66, RZ, P5, !PT ;  /* 0x00000042e1cd7c10 */ /* 0x000fe4000affe4ff */
[----:B------:R-:W-:-:S04]  /*15ca0*/  IADD3 R218, P5, PT, R228, UR65, RZ ;  /* 0x00000041e4da7c10 */ /* 0x000fc8000ffbe0ff */
[----:B------:R-:W-:Y:S02]  /*15cb0*/  IADD3.X R219, PT, PT, R229, UR66, RZ, P5, !PT ;  /* 0x00000042e5db7c10 */ /* 0x000fe4000affe4ff */
[----:B------:R-:W-:Y:S02]  /*15cc0*/  IADD3 R222, P5, PT, R234, UR65, RZ ;  /* 0x00000041eade7c10 */ /* 0x000fe4000ffbe0ff */
[----:B------:R-:W-:Y:S02]  /*15cd0*/  IADD3 R208, P4, PT, R226, UR65, RZ ;  /* 0x00000041e2d07c10 */ /* 0x000fe4000ff9e0ff */
[----:B------:R-:W-:Y:S02]  /*15ce0*/  IADD3.X R223, PT, PT, R235, UR66, RZ, P5, !PT ;  /* 0x00000042ebdf7c10 */ /* 0x000fe4000affe4ff */
[----:B------:R-:W-:Y:S02]  /*15cf0*/  IADD3 R226, P5, PT, R240, UR65, RZ ;  /* 0x00000041f0e27c10 */ /* 0x000fe4000ffbe0ff */
[----:B------:R-:W-:-:S02]  /*15d00*/  IADD3.X R209, PT, PT, R227, UR66, RZ, P4, !PT ;  /* 0x00000042e3d17c10 */ /* 0x000fc4000a7fe4ff */
[----:B------:R-:W-:Y:S02]  /*15d10*/  IADD3 R220, P4, PT, R230, UR65, RZ ;  /* 0x00000041e6dc7c10 */ /* 0x000fe4000ff9e0ff */
[----:B------:R-:W-:Y:S02]  /*15d20*/  IADD3.X R227, PT, PT, R241, UR66, RZ, P5, !PT ;  /* 0x00000042f1e37c10 */ /* 0x000fe4000affe4ff */
[----:B------:R-:W-:Y:S02]  /*15d30*/  IADD3 R230, P5, PT, R246, UR65, RZ ;  /* 0x00000041f6e67c10 */ /* 0x000fe4000ffbe0ff */
[----:B------:R-:W-:Y:S02]  /*15d40*/  IADD3.X R221, PT, PT, R231, UR66, RZ, P4, !PT ;  /* 0x00000042e7dd7c10 */ /* 0x000fe4000a7fe4ff */
        /* <DEDUP_REMOVED lines=13> */
[----:B-1----:R-:W-:-:S04]  /*15e20*/  SHF.R.U32.HI R245, RZ, 0x6, R245 ;  /* 0x00000006fff57819 */ /* 0x002fc800000116f5 */
[----:B------:R-:W-:-:S04]  /*15e30*/  SGXT.U32 R245, R245, 0x1 ;  /* 0x00000001f5f5781a */ /* 0x000fc80000000000 */
[----:B------:R-:W-:-:S04]  /*15e40*/  LOP3.LUT R245, R245, 0x16, RZ, 0xfc, !PT ;  /* 0x00000016f5f57812 */ /* 0x000fc800078efcff */
[----:B------:R-:W-:Y:S02]  /*15e50*/  ISETP.GE.AND P2, PT, R245, UR17, PT ;  /* 0x00000011f5007c0c */ /* 0x000fe4000bf46270 */
[----:B------:R-:W1:Y:S02]  /*15e60*/  S2R R245, SR_TID.X ;  /* 0x0000000000f57919 */ /* 0x000e640000002100 */
[----:B------:R-:W-:-:S04]  /*15e70*/  SEL R5, RZ, 0x4, P2 ;  /* 0x00000004ff057807 */ /* 0x000fc80001000000 */
[----:B------:R-:W-:-:S04]  /*15e80*/  SEL R5, R5, RZ, P3 ;  /* 0x000000ff05057207 */ /* 0x000fc80001800000 */
[----:B------:R-:W-:Y:S02]  /*15e90*/  ISETP.NE.U32.AND P2, PT, R5, RZ, PT ;  /* 0x000000ff0500720c */ /* 0x000fe40003f45070 */
[----:B-1----:R-:W-:-:S04]  /*15ea0*/  SHF.R.U32.HI R5, RZ, 0x6, R245 ;  /* 0x00000006ff057819 */ /* 0x002fc800000116f5 */
[----:B------:R-:W-:Y:S02]  /*15eb0*/  SGXT.U32 R5, R5, 0x1 ;  /* 0x000000010505781a */ /* 0x000fe40000000000 */
[----:B------:R-:W-:-:S04]  /*15ec0*/  IADD3 R236, P4, PT, R8, UR65, RZ ;  /* 0x0000004108ec7c10 */ /* 0x000fc8000ff9e0ff */
[----:B------:R-:W-:Y:S02]  /*15ed0*/  IADD3.X R237, PT, PT, R9, UR66, RZ, P4, !PT ;  /* 0x0000004209ed7c10 */ /* 0x000fe4000a7fe4ff */
[----:B---3--:R-:W-:Y:S01]  /*15ee0*/  IADD3 R234, P5, PT, R232, UR65, RZ ;  /* 0x00000041e8ea7c10 */ /* 0x008fe2000ffbe0ff */
[----:B------:R-:W3:Y:S03]  /*15ef0*/  LDL.LU.64 R8, [R1+0x98] ;  /* 0x0000980001087983 */ /* 0x000ee60000300a00 */
        /* <DEDUP_REMOVED lines=18> */
[----:B------:R-:W-:Y:S01]  /*16020*/  IADD3 R34, P4, PT, R34, UR65, RZ ;  /* 0x0000004122227c10 */ /* 0x000fe2000ff9e0ff */
[----:B------:R-:W2:Y:S01]  /*16030*/  LDL.LU.64 R248, [R1+0x90] ;  /* 0x0000900001f87983 */ /* 0x000ea20000300a00 */
[----:B------:R-:W-:Y:S02]  /*16040*/  IADD3.X R87, PT, PT, R87, UR66, RZ, P5, !PT ;  /* 0x0000004257577c10 */ /* 0x000fe4000affe4ff */
        /* <DEDUP_REMOVED lines=65> */
[----:B------:R-:W-:Y:S02]  /*16460*/  LOP3.LUT R5, R5, 0x1a, RZ, 0xfc, !PT ;  /* 0x0000001a05057812 */ /* 0x000fe400078efcff */
[----:B------:R-:W-:Y:S02]  /*16470*/  IADD3.X R163, PT, PT, R163, UR66, RZ, P4, !PT ;  /* 0x00000042a3a37c10 */ /* 0x000fe4000a7fe4ff */
[----:B------:R-:W-:Y:S02]  /*16480*/  IADD3 R170, P4, PT, R170, UR65, RZ ;  /* 0x00000041aaaa7c10 */ /* 0x000fe4000ff9e0ff */
[----:B------:R-:W-:Y:S02]  /*16490*/  IADD3.X R211, PT, PT, R211, UR64, RZ, P5, !PT ;  /* 0x00000040d3d37c10 */ /* 0x000fe4000affe4ff */
[----:B------:R-:W-:-:S02]  /*164a0*/  ISETP.GE.AND P5, PT, R5, UR17, PT ;  /* 0x0000001105007c0c */ /* 0x000fc4000bfa6270 */
[----:B------:R-:W1:Y:S01]  /*164b0*/  S2R R5, SR_TID.X ;  /* 0x0000000000057919 */ /* 0x000e620000002100 */
        /* <DEDUP_REMOVED lines=8> */
[----:B------:R-:W-:Y:S02]  /*16540*/  LOP3.LUT R3, R0, 0x50, RZ, 0x3c, !PT ;  /* 0x0000005000037812 */ /* 0x000fe400078e3cff */
[----:B------:R-:W-:Y:S02]  /*16550*/  IADD3.X R203, PT, PT, R203, UR66, RZ, P4, !PT ;  /* 0x00000042cbcb7c10 */ /* 0x000fe4000a7fe4ff */
[----:B------:R-:W-:Y:S01]  /*16560*/  IADD3 R216, P4, PT, R216, UR39, RZ ;  /* 0x00000027d8d87c10 */ /* 0x000fe2000ff9e0ff */
[----:B------:R-:W-:-:S03]  /*16570*/  VIADD R3, R3, UR28 ;  /* 0x0000001c03037c36 */ /* 0x000fc60008000000 */
[----:B------:R-:W-:-:S05]  /*16580*/  IADD3.X R217, PT, PT, R217, UR64, RZ, P4, !PT ;  /* 0x00000040d9d97c10 */ /* 0x000fca000a7fe4ff */
[----:B------:R1:W-:Y:S02]  /*16590*/  LDGSTS.E [R3+0x7c008], desc[UR40][R216.64], P2 ;  /* 0x7c008000d8037fae */ /* 0x0003e400091a1028 */
[----:B-1----:R-:W-:-:S04]  /*165a0*/  SHF.R.U32.HI R3, RZ, 0x6, R5 ;  /* 0x00000006ff037819 */ /* 0x002fc80000011605 */
[----:B------:R-:W-:-:S04]  /*165b0*/  SGXT.U32 R3, R3, 0x1 ;  /* 0x000000010303781a */ /* 0x000fc80000000000 */
[----:B------:R-:W-:-:S04]  /*165c0*/  LOP3.LUT R3, R3, 0x1c, RZ, 0xfc, !PT ;  /* 0x0000001c03037812 */ /* 0x000fc800078efcff */
[----:B------:R-:W-:Y:S02]  /*165d0*/  ISETP.GE.AND P2, PT, R3, UR17, PT ;  /* 0x0000001103007c0c */ /* 0x000fe4000bf46270 */
[----:B------:R-:W3:Y:S01]  /*165e0*/  LDL.LU.64 R2, [R1+0x80] ;  /* 0x0000800001027983 */ /* 0x000ee20000300a00 */
[----:B------:R-:W-:Y:S02]  /*165f0*/  IADD3 R212, P4, PT, R212, UR39, RZ ;  /* 0x00000027d4d47c10 */ /* 0x000fe4000ff9e0ff */
[----:B------:R-:W-:Y:S01]  /*16600*/  LOP3.LUT R245, R245, 0x1f, RZ, 0xc0, !PT ;  /* 0x0000001ff5f57812 */ /* 0x000fe200078ec0ff */
[----:B------:R-:W3:Y:S01]  /*16610*/  LDL.LU.64 R250, [R1+0x10] ;  /* 0x0000100001fa7983 */ /* 0x000ee20000300a00 */
[----:B------:R-:W-:Y:S02]  /*16620*/  IADD3.X R213, PT, PT, R213, UR64, RZ, P4, !PT ;  /* 0x00000040d5d57c10 */ /* 0x000fe4000a7fe4ff */
[----:B------:R-:W-:-:S04]  /*16630*/  ISETP.GE.AND P4, PT, R252, UR17, PT ;  /* 0x00000011fc007c0c */ /* 0x000fc8000bf86270 */
[----:B------:R-:W-:Y:S02]  /*16640*/  SEL R216, RZ, 0x4, P4 ;  /* 0x00000004ffd87807 */ /* 0x000fe40002000000 */
[----:B------:R-:W-:Y:S02]  /*16650*/  ISETP.GE.AND P4, PT, R245, UR17, PT ;  /* 0x00000011f5007c0c */ /* 0x000fe4000bf86270 */
[----:B------:R-:W-:-:S04]  /*16660*/  SHF.R.U32.HI R245, RZ, 0x6, R5 ;  /* 0x00000006fff57819 */ /* 0x000fc80000011605 */
[----:B------:R-:W-:Y:S02]  /*16670*/  SGXT.U32 R245, R245, 0x1 ;  /* 0x00000001f5f5781a */ /* 0x000fe40000000000 */
[----:B------:R-:W-:Y:S02]  /*16680*/  SEL R5, RZ, 0x4, P5 ;  /* 0x00000004ff057807 */ /* 0x000fe40002800000 */
[----:B------:R-:W-:Y:S02]  /*16690*/  LOP3.LUT R245, R245, 0x1e, RZ, 0xfc, !PT ;  /* 0x0000001ef5f57812 */ /* 0x000fe400078efcff */
[----:B------:R-:W-:Y:S02]  /*166a0*/  SEL R5, R5, RZ, P3 ;  /* 0x000000ff05057207 */ /* 0x000fe40001800000 */
[----:B------:R-:W-:Y:S02]  /*166b0*/  SEL R216, R216, RZ, P3 ;  /* 0x000000ffd8d87207 */ /* 0x000fe40001800000 */
[----:B------:R-:W-:-:S02]  /*166c0*/  ISETP.GE.AND P5, PT, R245, UR17, PT ;  /* 0x00000011f5007c0c */ /* 0x000fc4000bfa6270 */
[----:B------:R-:W-:Y:S02]  /*166d0*/  SEL R245, RZ, 0x4, P2 ;  /* 0x00000004fff57807 */ /* 0x000fe40001000000 */
[----:B------:R-:W-:Y:S02]  /*166e0*/  SEL R246, RZ, 0x4, P4 ;  /* 0x00000004fff67807 */ /* 0x000fe40002000000 */
[----:B------:R-:W-:Y:S02]  /*166f0*/  ISETP.NE.U32.AND P2, PT, R5, RZ, PT ;  /* 0x000000ff0500720c */ /* 0x000fe40003f45070 */
[----:B------:R-:W-:Y:S02]  /*16700*/  ISETP.NE.U32.AND P4, PT, R216, RZ, PT ;  /* 0x000000ffd800720c */ /* 0x000fe40003f85070 */
[----:B------:R-:W-:Y:S02]  /*16710*/  SEL R5, RZ, 0x4, P5 ;  /* 0x00000004ff057807 */ /* 0x000fe40002800000 */
[----:B------:R-:W-:-:S02]  /*16720*/  IADD3 R216, P5, PT, R242, UR39, RZ ;  /* 0x00000027f2d87c10 */ /* 0x000fc4000ffbe0ff */
[----:B------:R-:W-:Y:S02]  /*16730*/  SEL R245, R245, RZ, P3 ;  /* 0x000000fff5f57207 */ /* 0x000fe40001800000 */
[----:B------:R-:W-:Y:S02]  /*16740*/  IADD3.X R217, PT, PT, R243, UR64, RZ, P5, !PT ;  /* 0x00000040f3d97c10 */ /* 0x000fe4000affe4ff */
[----:B------:R-:W-:Y:S02]  /*16750*/  ISETP.NE.U32.AND P5, PT, R245, RZ, PT ;  /* 0x000000fff500720c */ /* 0x000fe40003fa5070 */
[----:B------:R-:W-:Y:S02]  /*16760*/  LOP3.LUT R245, R0, 0x60, RZ, 0x3c, !PT ;  /* 0x0000006000f57812 */ /* 0x000fe400078e3cff */
[----:B------:R-:W-:-:S03]  /*16770*/  SEL R242, R5, RZ, P3 ;  /* 0x000000ff05f27207 */ /* 0x000fc60001800000 */
[----:B------:R-:W-:Y:S01]  /*16780*/  VIADD R245, R245, UR28 ;  /* 0x0000001cf5f57c36 */ /* 0x000fe20008000000 */
[----:B------:R-:W-:Y:S02]  /*16790*/  SEL R5, R246, RZ, P3 ;  /* 0x000000fff6057207 */ /* 0x000fe40001800000 */
[----:B------:R-:W-:Y:S01]  /*167a0*/  ISETP.NE.U32.AND P3, PT, R242, RZ, PT ;  /* 0x000000fff200720c */ /* 0x000fe20003f65070 */
[----:B------:R-:W3:Y:S04]  /*167b0*/  LDL.LU.64 R246, [R1+0x20] ;  /* 0x0000200001f67983 */ /* 0x000ee80000300a00 */
[----:B------:R1:W-:Y:S01]  /*167c0*/  LDGSTS.E [R245+0x7c000], desc[UR40][R214.64], P4 ;  /* 0x7c000000d6f57fae */ /* 0x0003e2000a1a1028 */
[----:B------:R-:W-:Y:S02]  /*167d0*/  ISETP.NE.U32.AND P4, PT, R5, RZ, PT ;  /* 0x000000ff0500720c */ /* 0x000fe40003f85070 */
[C---:B------:R-:W-:Y:S01]  /*167e0*/  LOP3.LUT R5, R0.reuse, 0x60, RZ, 0x3c, !PT ;  /* 0x0000006000057812 */ /* 0x040fe200078e3cff */
[----:B------:R-:W3:Y:S04]  /*167f0*/  LDL.LU.64 R242, [R1+0x30] ;  /* 0x0000300001f27983 */ /* 0x000ee80000300a00 */
[----:B------:R-:W-:Y:S01]  /*16800*/  VIADD R5, R5, UR28 ;  /* 0x0000001c05057c36 */ /* 0x000fe20008000000 */
[----:B-1----:R-:W-:-:S04]  /*16810*/  LOP3.LUT R245, R0, 0x70, RZ, 0x3c, !PT ;  /* 0x0000007000f57812 */ /* 0x002fc800078e3cff */
[----:B------:R-:W-:Y:S01]  /*16820*/  LDGSTS.E [R5+0x7c008], desc[UR40][R212.64], P2 ;  /* 0x7c008000d4057fae */ /* 0x000fe200091a1028 */
[----:B------:R-:W-:Y:S01]  /*16830*/  IADD3 R214, P6, PT, R238, UR65, RZ ;  /* 0x00000041eed67c10 */ /* 0x000fe2000ffde0ff */
[----:B------:R-:W-:-:S03]  /*16840*/  VIADD R245, R245, UR28 ;  /* 0x0000001cf5f57c36 */ /* 0x000fc60008000000 */
[----:B------:R-:W-:Y:S02]  /*16850*/  IADD3.X R215, PT, PT, R239, UR66, RZ, P6, !PT ;  /* 0x00000042efd77c10 */ /* 0x000fe4000b7fe4ff */
[----:B------:R-:W3:Y:S04]  /*16860*/  LDL.LU.64 R238, [R1+0x40] ;  /* 0x0000400001ee7983 */ /* 0x000ee80000300a00 */
[----:B------:R-:W-:Y:S04]  /*16870*/  LDGSTS.E [R245+0x7c000], desc[UR40][R210.64], P5 ;  /* 0x7c000000d2f57fae */ /* 0x000fe8000a9a1028 */
[----:B------:R-:W3:Y:S04]  /*16880*/  LDL.LU.64 R212, [R1+0x50] ;  /* 0x0000500001d47983 */ /* 0x000ee80000300a00 */
[----:B------:R-:W-:Y:S04]  /*16890*/  LDGSTS.E [R245+0x7c008], desc[UR40][R216.64], P3 ;  /* 0x7c008000d8f57fae */ /* 0x000fe800099a1028 */
[----:B------:R-:W3:Y:S04]  /*168a0*/  LDL.LU.64 R210, [R1+0x60] ;  /* 0x0000600001d27983 */ /* 0x000ee80000300a00 */
[----:B------:R-:W0:Y:S04]  /*168b0*/  LDGDEPBAR ;  /* 0x00000000000079af */ /* 0x000e280000000000 */
[----:B------:R-:W3:Y:S04]  /*168c0*/  LDL.LU.64 R216, [R1+0x70] ;  /* 0x0000700001d87983 */ /* 0x000ee80000300a00 */
[----:B----4-:R-:W-:Y:S04]  /*168d0*/  LDGSTS.E [R7+0x60000], desc[UR40][R20.64], P4 ;  /* 0x6000000014077fae */ /* 0x010fe8000a1a1028 */
[----:B------:R-:W-:Y:S04]  /*168e0*/  LDGSTS.E [R7+0x60400], desc[UR40][R16.64], P4 ;  /* 0x6040000010077fae */ /* 0x000fe8000a1a1028 */
[----:B--2---:R-:W-:Y:S04]  /*168f0*/  LDGSTS.E [R7+0x60800], desc[UR40][R12.64], P4 ;  /* 0x608000000c077fae */ /* 0x004fe8000a1a1028 */
[----:B------:R-:W2:Y:S04]  /*16900*/  LDL.LU.64 R20, [R1+0x4a0] ;  /* 0x0004a00001147983 */ /* 0x000ea80000300a00 */
[----:B------:R-:W4:Y:S04]  /*16910*/  LDL.LU.64 R16, [R1+0x498] ;  /* 0x0004980001107983 */ /* 0x000f280000300a00 */
[----:B------:R-:W2:Y:S04]  /*16920*/  LDL.LU.64 R12, [R1+0x490] ;  /* 0x00049000010c7983 */ /* 0x000ea80000300a00 */
[----:B---3--:R-:W-:Y:S04]  /*16930*/  LDGSTS.E [R7+0x60c00], desc[UR40][R8.64], P4 ;  /* 0x60c0000008077fae */ /* 0x008fe8000a1a1028 */
[----:B------:R-:W-:Y:S04]  /*16940*/  LDGSTS.E [R7+0x61000], desc[UR40][R248.64], P4 ;  /* 0x61000000f8077fae */ /* 0x000fe8000a1a1028 */
[----:B------:R-:W3:Y:S04]  /*16950*/  LDL.LU.64 R8, [R1+0x488] ;  /* 0x0004880001087983 */ /* 0x000ee80000300a00 */
[----:B------:R-:W2:Y:S04]  /*16960*/  LDL.LU.64 R248, [R1+0x480] ;  /* 0x0004800001f87983 */ /* 0x000ea80000300a00 */
[----:B------:R-:W-:Y:S04]  /*16970*/  LDGSTS.E [R7+0x61400], desc[UR40][R2.64], P4 ;  /* 0x6140000002077fae */ /* 0x000fe8000a1a1028 */
[----:B------:R-:W2:Y:S04]  /*16980*/  LDL.LU.64 R2, [R1+0x478] ;  /* 0x0004780001027983 */ /* 0x000ea80000300a00 */
[----:B------:R1:W-:Y:S04]  /*16990*/  LDGSTS.E [R7+0x61800], desc[UR40][R216.64], P4 ;  /* 0x61800000d8077fae */ /* 0x0003e8000a1a1028 */
[----:B------:R2:W-:Y:S04]  /*169a0*/  LDGSTS.E [R7+0x61c00], desc[UR40][R210.64], P4 ;  /* 0x61c00000d2077fae */ /* 0x0005e8000a1a1028 */
[----:B------:R2:W-:Y:S04]  /*169b0*/  LDGSTS.E [R7+0x62000], desc[UR40][R212.64], P4 ;  /* 0x62000000d4077fae */ /* 0x0005e8000a1a1028 */
[----:B------:R2:W-:Y:S01]  /*169c0*/  LDGSTS.E [R7+0x62400], desc[UR40][R238.64], P4 ;  /* 0x62400000ee077fae */ /* 0x0005e2000a1a1028 */
[----:B-1----:R-:W1:Y:S03]  /*169d0*/  LDC R216, c[0x0][0x3a0] ;  /* 0x0000e800ffd87b82 */ /* 0x002e660000000800 */
[----:B------:R1:W-:Y:S04]  /*169e0*/  LDGSTS.E [R7+0x62800], desc[UR40][R242.64], P4 ;  /* 0x62800000f2077fae */ /* 0x0003e8000a1a1028 */
[----:B------:R1:W-:Y:S04]  /*169f0*/  LDGSTS.E [R7+0x62c00], desc[UR40][R246.64], P4 ;  /* 0x62c00000f6077fae */ /* 0x0003e8000a1a1028 */
[----:B------:R1:W-:Y:S04]  /*16a00*/  LDGSTS.E [R7+0x63000], desc[UR40][R250.64], P4 ;  /* 0x63000000fa077fae */ /* 0x0003e8000a1a1028 */
[----:B--2---:R2:W-:Y:S04]  /*16a10*/  LDGSTS.E [R7+0x63400], desc[UR40][R2.64], P4 ;  /* 0x6340000002077fae */ /* 0x0045e8000a1a1028 */
[----:B------:R2:W-:Y:S04]  /*16a20*/  LDGSTS.E [R7+0x63800], desc[UR40][R248.64], P4 ;  /* 0x63800000f8077fae */ /* 0x0005e8000a1a1028 */
[----:B---3--:R2:W-:Y:S04]  /*16a30*/  LDGSTS.E [R7+0x63c00], desc[UR40][R8.64], P4 ;  /* 0x63c0000008077fae */ /* 0x0085e8000a1a1028 */
[----:B------:R2:W5:Y:S04]  /*16a40*/  LDL.LU.64 R2, [R1+0x470] ;  /* 0x0004700001027983 */ /* 0x0005680000300a00 */
[----:B------:R2:W-:Y:S04]  /*16a50*/  LDGSTS.E [R7+0x64000], desc[UR40][R12.64], P4 ;  /* 0x640000000c077fae */ /* 0x0005e8000a1a1028 */
[----:B----4-:R2:W-:Y:S04]  /*16a60*/  LDGSTS.E [R7+0x64400], desc[UR40][R16.64], P4 ;  /* 0x6440000010077fae */ /* 0x0105e8000a1a1028 */
        /* <DEDUP_REMOVED lines=90> */
[----:B-1----:R-:W-:-:S03]  /*17010*/  VIADD R216, R216, 0x1f ;  /* 0x0000001fd8d87836 */ /* 0x002fc60000000000 */
[----:B------:R2:W-:Y:S04]  /*17020*/  LDGSTS.E [R6+0x6b200], desc[UR40][R134.64], P4 ;  /* 0x6b20000086067fae */ /* 0x0005e8000a1a1028 */
[----:B------:R2:W-:Y:S04]  /*17030*/  LDGSTS.E [R6+0x6b600], desc[UR40][R138.64], P4 ;  /* 0x6b6000008a067fae */ /* 0x0005e8000a1a1028 */
[----:B------:R2:W-:Y:S04]  /*17040*/  LDGSTS.E [R6+0x6ba00], desc[UR40][R142.64], P4 ;  /* 0x6ba000008e067fae */ /* 0x0005e8000a1a1028 */
[----:B------:R2:W-:Y:S04]  /*17050*/  LDGSTS.E [R6+0x6be00], desc[UR40][R146.64], P4 ;  /* 0x6be0000092067fae */ /* 0x0005e8000a1a1028 */
[----:B------:R2:W-:Y:S01]  /*17060*/  LDGSTS.E [R6+0x6c200], desc[UR40][R150.64], P4 ;  /* 0x6c20000096067fae */ /* 0x0005e2000a1a1028 */
[----:B------:R-:W-:-:S03]  /*17070*/  ISETP.GE.AND P3, PT, R216, 0x40, PT ;  /* 0x00000040d800780c */ /* 0x000fc60003f66270 */
        /* <DEDUP_REMOVED lines=12> */
[----:B------:R-:W-:-:S03]  /*17140*/  UMOV UR7, URZ ;  /* 0x000000ff00077c82 */ /* 0x000fc60008000000 */
[----:B------:R2:W-:Y:S04]  /*17150*/  LDGSTS.E [R6+0x6f600], desc[UR40][R202.64], P4 ;  /* 0x6f600000ca067fae */ /* 0x0005e8000a1a1028 */
[----:B------:R2:W-:Y:S04]  /*17160*/  LDGSTS.E [R6+0x6fa00], desc[UR40][R206.64], P4 ;  /* 0x6fa00000ce067fae */ /* 0x0005e8000a1a1028 */
[----:B------:R2:W-:Y:S01]  /*17170*/  LDGSTS.E [R6+0x6fe00], desc[UR40][R214.64], P4 ;  /* 0x6fe00000d6067fae */ /* 0x0005e2000a1a1028 */
[----:B------:R-:W-:-:S03]  /*17180*/  ISETP.GE.AND P2, PT, R216, 0x20, PT ;  /* 0x00000020d800780c */ /* 0x000fc60003f46270 */
[----:B------:R-:W0:Y:S01]  /*17190*/  LDGDEPBAR ;  /* 0x00000000000079af */ /* 0x000e220000000000 */
[----:B------:R-:W-:Y:S09]  /*171a0*/  @!P3 BRA `(.L_x_7) ;  /* 0x0000006000acb947 */ /* 0x000ff20003800000 */
[----:B------:R-:W3:Y:S01]  /*171b0*/  LDL.LU R210, [R1+0x1bc] ;  /* 0x0001bc0001d27983 */ /* 0x000ee20000300800 */
[----:B------:R-:W1:Y:S03]  /*171c0*/  LDCU UR4, c[0x0][0x3a8] ;  /* 0x00007500ff0477ac */ /* 0x000e660008000800 */
[----:B------:R-:W4:Y:S01]  /*171d0*/  LDL.LU R211, [R1+0x1c0] ;  /* 0x0001c00001d37983 */ /* 0x000f220000300800 */
[----:B------:R-:W2:Y:S03]  /*171e0*/  LDCU UR5, c[0x0][0x3a8] ;  /* 0x00007500ff0577ac */ /* 0x000ea60008000800 */
[----:B------:R-:W2:Y:S01]  /*171f0*/  LDL.LU R212, [R1+0x1c4] ;  /* 0x0001c40001d47983 */ /* 0x000ea20000300800 */
[----:B------:R-:W1:Y:S03]  /*17200*/  LDCU UR6, c[0x0][0x3a8] ;  /* 0x00007500ff0677ac */ /* 0x000e660008000800 */
[----:B------:R-:W2:Y:S04]  /*17210*/  LDL.LU R213, [R1+0x1c8] ;  /* 0x0001c80001d57983 */ /* 0x000ea80000300800 */
[----:B------:R-:W2:Y:S04]  /*17220*/  LDL.LU R238, [R1+0x1cc] ;  /* 0x0001cc0001ee7983 */ /* 0x000ea80000300800 */
[----:B------:R-:W2:Y:S04]  /*17230*/  LDL.LU R239, [R1+0x1d0] ;  /* 0x0001d00001ef7983 */ /* 0x000ea80000300800 */
[----:B------:R-:W2:Y:S04]  /*17240*/  LDL.LU R243, [R1+0x1d4] ;  /* 0x0001d40001f37983 */ /* 0x000ea80000300800 */
[----:B------:R-:W2:Y:S04]  /*17250*/  LDL.LU R246, [R1+0x1d8] ;  /* 0x0001d80001f67983 */ /* 0x000ea80000300800 */
[----:B------:R-:W2:Y:S04]  /*17260*/  LDL.LU R242, [R1+0x1e4] ;  /* 0x0001e40001f27983 */ /* 0x000ea80000300800 */
[----:B------:R-:W2:Y:S04]  /*17270*/  LDL.LU R245, [R1+0x1dc] ;  /* 0x0001dc0001f57983 */ /* 0x000ea80000300800 */
[----:B------:R-:W2:Y:S04]  /*17280*/  LDL.LU R250, [R1+0x1e0] ;  /* 0x0001e00001fa7983 */ /* 0x000ea80000300800 */
[----:B------:R-:W2:Y:S01]  /*17290*/  LDL.LU R251, [R1+0x150] ;  /* 0x0001500001fb7983 */ /* 0x000ea20000300800 */
[----:B------:R-:W1:Y:S03]  /*172a0*/  S2R R5, SR_TID.X ;  /* 0x0000000000057919 */ /* 0x000e660000002100 */
[----:B------:R-:W3:Y:S04]  /*172b0*/  LDL.LU R247, [R1+0x46c] ;  /* 0x00046c0001f77983 */ /* 0x000ee80000300800 */
[----:B------:R-:W-:Y:S04]  /*172c0*/  STL [R1+0x478], R4 ;  /* 0x0004780401007387 */ /* 0x000fe80000100800 */
[----:B-----5:R-:W-:Y:S04]  /*172d0*/  STL [R1+0x474], R3 ;  /* 0x0004740301007387 */ /* 0x020fe80000100800 */
[----:B------:R1:W-:Y:S02]  /*172e0*/  STL [R1+0x470], R0 ;  /* 0x0004700001007387 */ /* 0x0003e40000100800 */
[----:B-1----:R-:W-:Y:S01]  /*172f0*/  SHF.R.U32.HI R217, RZ, 0x6, R5 ;  /* 0x00000006ffd97819 */ /* 0x002fe20000011605 */
[----:B--2---:R-:W-:Y:S01]  /*17300*/  IMAD R32, R252, UR6, RZ ;  /* 0x00000006fc207c24 */ /* 0x004fe2000f8e02ff */
[----:B------:R-:W-:-:S02]  /*17310*/  SHF.R.S32.HI R5, RZ, 0x1f, R216 ;  /* 0x0000001fff057819 */ /* 0x000fc400000114d8 */
[----:B------:R-:W-:Y:S02]  /*17320*/  SGXT.U32 R217, R217, 0x1 ;  /* 0x00000001d9d9781a */ /* 0x000fe40000000000 */
[----:B------:R-:W-:Y:S02]  /*17330*/  LEA.HI R0, R5, R216, RZ, 0x5 ;  /* 0x000000d805007211 */ /* 0x000fe400078f28ff */
[----:B------:R-:W-:Y:S02]  /*17340*/  LOP3.LUT R217, R217, 0x1e, RZ, 0xfc, !PT ;  /* 0x0000001ed9d97812 */ /* 0x000fe400078efcff */
[----:B------:R-:W-:-:S03]  /*17350*/  SHF.R.S32.HI R5, RZ, 0x1f, R244 ;  /* 0x0000001fff057819 */ /* 0x000fc600000114f4 */
[----:B------:R-:W-:Y:S01]  /*17360*/  IMAD R6, R217, UR16, RZ ;  /* 0x00000010d9067c24 */ /* 0x000fe2000f8e02ff */
[----:B------:R-:W-:Y:S02]  /*17370*/  SHF.R.S32.HI R33, RZ, 0x1f, R251 ;  /* 0x0000001fff217819 */ /* 0x000fe400000114fb */
[C---:B----4-:R-:W-:Y:S02]  /*17380*/  IADD3 R10, P6, PT, R251.reuse, R211, RZ ;  /* 0x000000d3fb0a7210 */ /* 0x050fe40007fde0ff */
[----:B------:R-:W-:Y:S02]  /*17390*/  IADD3 R14, P4, PT, R251, R213, RZ ;  /* 0x000000d5fb0e7210 */ /* 0x000fe40007f9e0ff */
[----:B------:R-:W-:Y:S02]  /*173a0*/  LEA.HI.X.SX32 R9, R211, R33, 0x1, P6 ;  /* 0x00000021d3097211 */ /* 0x000fe400030f0eff */
[----:B------:R-:W-:Y:S02]  /*173b0*/  IADD3 R18, P6, PT, R251, R239, RZ ;  /* 0x000000effb127210 */ /* 0x000fe40007fde0ff */
[----:B------:R-:W-:-:S02]  /*173c0*/  LEA.HI.X.SX32 R13, R213, R33, 0x1, P4 ;  /* 0x00000021d50d7211 */ /* 0x000fc400020f0eff */
[----:B------:R-:W-:Y:S01]  /*173d0*/  LEA.HI.X.SX32 R17, R239, R33, 0x1, P6 ;  /* 0x00000021ef117211 */ /* 0x000fe200030f0eff */
[----:B------:R-:W2:Y:S01]  /*173e0*/  LDL.LU R213, [R1+0x1e8] ;  /* 0x0001e80001d57983 */ /* 0x000ea20000300800 */
[C---:B------:R-:W-:Y:S02]  /*173f0*/  IADD3 R26, P6, PT, R251.reuse, R245, RZ ;  /* 0x000000f5fb1a7210 */ /* 0x040fe40007fde0ff */
[----:B------:R-:W-:Y:S02]  /*17400*/  IADD3 R12, P3, PT, R251, R212, RZ ;  /* 0x000000d4fb0c7210 */ /* 0x000fe40007f7e0ff */
[-C--:B------:R-:W-:Y:S02]  /*17410*/  LEA.HI.X.SX32 R25, R245, R33.reuse, 0x1, P6 ;  /* 0x00000021f5197211 */ /* 0x080fe400030f0eff */
[----:B------:R-:W-:Y:S02]  /*17420*/  IADD3 R117, P6, PT, R251, R6, RZ ;  /* 0x00000006fb757210 */ /* 0x000fe40007fde0ff */
[----:B------:R-:W-:-:S02]  /*17430*/  LEA.HI.X.SX32 R11, R212, R33, 0x1, P3 ;  /* 0x00000021d40b7211 */ /* 0x000fc400018f0eff */
[C---:B------:R-:W-:Y:S01]  /*17440*/  IADD3 R20, P3, PT, R251.reuse, R243, RZ ;  /* 0x000000f3fb147210 */ /* 0x040fe20007f7e0ff */
[----:B------:R-:W-:Y:S01]  /*17450*/  STL [R1+0x480], R117 ;  /* 0x0004807501007387 */ /* 0x000fe20000100800 */
[----:B------:R-:W-:Y:S02]  /*17460*/  IADD3 R22, P4, PT, R251, R246, RZ ;  /* 0x000000f6fb167210 */ /* 0x000fe40007f9e0ff */
[-C--:B------:R-:W-:Y:S01]  /*17470*/  LEA.HI.X.SX32 R19, R243, R33.reuse, 0x1, P3 ;  /* 0x00000021f3137211 */ /* 0x080fe200018f0eff */
[----:B------:R-:W4:Y:S01]  /*17480*/  LDL.LU R239, [R1+0x1ec] ;  /* 0x0001ec0001ef7983 */ /* 0x000f220000300800 */
[----:B---3--:R-:W-:Y:S01]  /*17490*/  IADD3 R8, P5, PT, R251, R210, RZ ;  /* 0x000000d2fb087210 */ /* 0x008fe20007fbe0ff */
[----:B------:R-:W1:Y:S01]  /*174a0*/  S2R R243, SR_TID.X ;  /* 0x0000000000f37919 */ /* 0x000e620000002100 */
[-C--:B------:R-:W-:Y:S02]  /*174b0*/  LEA.HI.X.SX32 R21, R246, R33.reuse, 0x1, P4 ;  /* 0x00000021f6157211 */ /* 0x080fe400020f0eff */
[----:B------:R-:W-:-:S02]  /*174c0*/  LEA.HI.X.SX32 R7, R210, R33, 0x1, P5 ;  /* 0x00000021d2077211 */ /* 0x000fc400028f0eff */
[C---:B------:R-:W-:Y:S01]  /*174d0*/  IADD3 R16, P5, PT, R251.reuse, R238, RZ ;  /* 0x000000eefb107210 */ /* 0x040fe20007fbe0ff */
[----:B------:R-:W3:Y:S03]  /*174e0*/  LDL.LU R210, [R1+0x1f0] ;  /* 0x0001f00001d27983 */ /* 0x000ee60000300800 */
[-C--:B------:R-:W-:Y:S01]  /*174f0*/  LEA.HI.X.SX32 R15, R238, R33.reuse, 0x1, P5 ;  /* 0x00000021ee0f7211 */ /* 0x080fe200028f0eff */
[----:B------:R-:W3:Y:S01]  /*17500*/  LDL.LU R211, [R1+0x1f4] ;  /* 0x0001f40001d37983 */ /* 0x000ee20000300800 */
[C---:B------:R-:W-:Y:S02]  /*17510*/  IADD3 R24, P5, PT, R251.reuse, R242, RZ ;  /* 0x000000f2fb187210 */ /* 0x040fe40007fbe0ff */
[----:B------:R-:W-:Y:S01]  /*17520*/  IADD3 R28, P3, PT, R251, R250, RZ ;  /* 0x000000fafb1c7210 */ /* 0x000fe20007f7e0ff */
[----:B------:R-:W3:Y:S01]  /*17530*/  LDL.LU R252, [R1+0x1f8] ;  /* 0x0001f80001fc7983 */ /* 0x000ee20000300800 */
[----:B------:R-:W-:-:S02]  /*17540*/  LEA.HI.X.SX32 R23, R242, R33, 0x1, P5 ;  /* 0x00000021f2177211 */ /* 0x000fc400028f0eff */
[--C-:B-1----:R-:W-:Y:S02]  /*17550*/  SHF.R.U32.HI R246, RZ, 0x6, R243.reuse ;  /* 0x00000006fff67819 */ /* 0x102fe400000116f3 */
[----:B------:R-:W-:Y:S02]  /*17560*/  SHF.R.U32.HI R243, RZ, 0x6, R243 ;  /* 0x00000006fff37819 */ /* 0x000fe400000116f3 */
[----:B------:R-:W-:Y:S02]  /*17570*/  SGXT.U32 R246, R246, 0x1 ;  /* 0x00000001f6f6781a */ /* 0x000fe40000000000 */
[----:B------:R-:W-:Y:S02]  /*17580*/  SGXT.U32 R243, R243, 0x1 ;  /* 0x00000001f3f3781a */ /* 0x000fe40000000000 */
[----:B------:R-:W-:Y:S02]  /*17590*/  LOP3.LUT R246, R246, 0x1c, RZ, 0xfc, !PT ;  /* 0x0000001cf6f67812 */ /* 0x000fe400078efcff */
[----:B------:R-:W-:-:S03]  /*175a0*/  LOP3.LUT R243, R243, 0x1a, RZ, 0xfc, !PT ;  /* 0x0000001af3f37812 */ /* 0x000fc600078efcff */
[----:B------:R-:W-:Y:S02]  /*175b0*/  IMAD R29, R246, UR4, RZ ;  /* 0x00000004f61d7c24 */ /* 0x000fe4000f8e02ff */
[----:B------:R-:W-:Y:S01]  /*175c0*/  IMAD R31, R243, UR5, RZ ;  /* 0x00000005f31f7c24 */ /* 0x000fe2000f8e02ff */
[----:B------:R-:W-:Y:S01]  /*175d0*/  LEA.HI.X.SX32 R27, R250, R33, 0x1, P3 ;  /* 0x00000021fa1b7211 */ /* 0x000fe200018f0eff */
[----:B------:R-:W1:Y:S01]  /*175e0*/  LDCU.128 UR4, c[0x0][0x380] ;  /* 0x00007000ff0477ac */ /* 0x000e620008000c00 */
[C---:B------:R-:W-:Y:S02]  /*175f0*/  IADD3 R119, P5, PT, R251.reuse, R29, RZ ;  /* 0x0000001dfb777210 */ /* 0x040fe40007fbe0ff */
[----:B------:R-:W-:Y:S02]  /*17600*/  LEA.HI.X.SX32 R4, R6, R33, 0x1, P6 ;  /* 0x0000002106047211 */ /* 0x000fe400030f0eff */
[----:B------:R-:W-:Y:S01]  /*17610*/  IADD3 R121, P3, PT, R251, R31, RZ ;  /* 0x0000001ffb797210 */ /* 0x000fe20007f7e0ff */
[----:B------:R-:W-:Y:S01]  /*17620*/  STL [R1+0x484], R119 ;  /* 0x0004847701007387 */ /* 0x000fe20000100800 */
[----:B------:R-:W-:-:S03]  /*17630*/  LEA.HI.X.SX32 R3, R29, R33, 0x1, P5 ;  /* 0x000000211d037211 */ /* 0x000fc600028f0eff */
[----:B------:R-:W3:Y:S01]  /*17640*/  LDL.LU R250, [R1+0x1fc] ;  /* 0x0001fc0001fa7983 */ /* 0x000ee20000300800 */
[----:B------:R-:W-:-:S03]  /*17650*/  IADD3 R123, P6, PT, R251, R32, RZ ;  /* 0x00000020fb7b7210 */ /* 0x000fc60007fde0ff */
[----:B------:R-:W3:Y:S01]  /*17660*/  LDL.LU R212, [R1+0x200] ;  /* 0x0002000001d47983 */ /* 0x000ee20000300800 */
[----:B------:R-:W-:-:S03]  /*17670*/  IADD3 R30, P4, PT, R251, R247, RZ ;  /* 0x000000f7fb1e7210 */ /* 0x000fc60007f9e0ff */
[----:B------:R-:W3:Y:S04]  /*17680*/  LDL.LU R246, [R1+0x204] ;  /* 0x0002040001f67983 */ /* 0x000ee80000300800 */
[----:B------:R-:W3:Y:S04]  /*17690*/  LDL.LU R242, [R1+0x208] ;  /* 0x0002080001f27983 */ /* 0x000ee80000300800 */
[----:B------:R-:W-:Y:S01]  /*176a0*/  STL [R1+0x488], R4 ;  /* 0x0004880401007387 */ /* 0x000fe20000100800 */
[----:B------:R-:W-:-:S03]  /*176b0*/  LEA.HI.X.SX32 R0, R31, R33, 0x1, P3 ;  /* 0x000000211f007211 */ /* 0x000fc600018f0eff */
[----:B------:R-:W-:Y:S01]  /*176c0*/  STL [R1+0x47c], R121 ;  /* 0x00047c7901007387 */ /* 0x000fe20000100800 */
[----:B------:R-:W-:-:S03]  /*176d0*/  LEA.HI.X.SX32 R29, R247, R33, 0x1, P4 ;  /* 0x00000021f71d7211 */ /* 0x000fc600020f0eff */
[----:B------:R-:W-:Y:S01]  /*176e0*/  STL [R1+0x48c], R3 ;  /* 0x00048c0301007387 */ /* 0x000fe20000100800 */
[----:B------:R-:W-:-:S03]  /*176f0*/  LEA.HI.X.SX32 R2, R32, R33, 0x1, P6 ;  /* 0x0000002120027211 */ /* 0x000fc600030f0eff */
[----:B------:R-:W3:Y:S04]  /*17700*/  LDL.LU R251, [R1+0x20c] ;  /* 0x00020c0001fb7983 */ /* 0x000ee80000300800 */
[----:B------:R-:W-:Y:S04]  /*17710*/  STL [R1+0x490], R123 ;  /* 0x0004907b01007387 */ /* 0x000fe80000100800 */
[----:B------:R-:W3:Y:S04]  /*17720*/  LDL.LU R238, [R1+0x210] ;  /* 0x0002100001ee7983 */ /* 0x000ee80000300800 */
[----:B------:R-:W3:Y:S04]  /*17730*/  LDL.LU R247, [R1+0x214] ;  /* 0x0002140001f77983 */ /* 0x000ee80000300800 */
[----:B------:R-:W3:Y:S04]  /*17740*/  LDL.LU R245, [R1+0x218] ;  /* 0x0002180001f57983 */ /* 0x000ee80000300800 */
[----:B------:R-:W3:Y:S04]  /*17750*/  LDL.LU R243, [R1+0x21c] ;  /* 0x00021c0001f37983 */ /* 0x000ee80000300800 */
[----:B------:R1:W-:Y:S04]  /*17760*/  STL [R1+0x494], R0 ;  /* 0x0004940001007387 */ /* 0x0003e80000100800 */
[----:B------:R1:W-:Y:S01]  /*17770*/  STL [R1+0x498], R2 ;  /* 0x0004980201007387 */ /* 0x0003e20000100800 */
[----:B--2---:R-:W-:-:S04]  /*17780*/  IADD3 R6, P5, PT, R244, R213, RZ ;  /* 0x000000d5f4067210 */ /* 0x004fc80007fbe0ff */
[----:B------:R-:W-:Y:S02]  /*17790*/  LEA.HI.X.SX32 R126, R213, R5, 0x1, P5 ;  /* 0x00000005d57e7211 */ /* 0x000fe400028f0eff */
[----:B------:R-:W2:Y:S01]  /*177a0*/  LDL.LU R213, [R1+0x220] ;  /* 0x0002200001d57983 */ /* 0x000ea20000300800 */
[----:B----4-:R-:W-:-:S04]  /*177b0*/  IADD3 R122, P3, PT, R244, R239, RZ ;  /* 0x000000eff47a7210 */ /* 0x010fc80007f7e0ff */
[----:B------:R-:W-:Y:S02]  /*177c0*/  LEA.HI.X.SX32 R124, R239, R5, 0x1, P3 ;  /* 0x00000005ef7c7211 */ /* 0x000fe400018f0eff */
[----:B------:R-:W4:Y:S01]  /*177d0*/  LDL.LU R239, [R1+0x224] ;  /* 0x0002240001ef7983 */ /* 0x000f220000300800 */
[C---:B---3--:R-:W-:Y:S02]  /*177e0*/  IADD3 R118, P6, PT, R244.reuse, R210, RZ ;  /* 0x000000d2f4767210 */ /* 0x048fe40007fde0ff */
[----:B------:R-:W-:Y:S02]  /*177f0*/  IADD3 R114, P5, PT, R244, R211, RZ ;  /* 0x000000d3f4727210 */ /* 0x000fe40007fbe0ff */
[-C--:B------:R-:W-:Y:S02]  /*17800*/  LEA.HI.X.SX32 R120, R210, R5.reuse, 0x1, P6 ;  /* 0x00000005d2787211 */ /* 0x080fe400030f0eff */
[----:B------:R-:W-:Y:S01]  /*17810*/  IADD3 R110, P4, PT, R244, R252, RZ ;  /* 0x000000fcf46e7210 */ /* 0x000fe20007f9e0ff */
[----:B------:R-:W3:Y:S01]  /*17820*/  LDL.LU R210, [R1+0x228] ;  /* 0x0002280001d27983 */ /* 0x000ee20000300800 */
[----:B------:R-:W-:-:S02]  /*17830*/  LEA.HI.X.SX32 R116, R211, R5, 0x1, P5 ;  /* 0x00000005d3747211 */ /* 0x000fc400028f0eff */
[-C--:B------:R-:W-:Y:S01]  /*17840*/  LEA.HI.X.SX32 R112, R252, R5.reuse, 0x1, P4 ;  /* 0x00000005fc707211 */ /* 0x080fe200020f0eff */
[----:B------:R-:W3:Y:S04]  /*17850*/  LDL.LU R211, [R1+0x22c] ;  /* 0x00022c0001d37983 */ /* 0x000ee80000300800 */
[----:B------:R-:W3:Y:S01]  /*17860*/  LDL.LU R252, [R1+0x230] ;  /* 0x0002300001fc7983 */ /* 0x000ee20000300800 */
[C---:B------:R-:W-:Y:S02]  /*17870*/  IADD3 R106, P3, PT, R244.reuse, R250, RZ ;  /* 0x000000faf46a7210 */ /* 0x040fe40007f7e0ff */
[----:B------:R-:W-:Y:S02]  /*17880*/  IADD3 R102, P6, PT, R244, R212, RZ ;  /* 0x000000d4f4667210 */ /* 0x000fe40007fde0ff */
[----:B------:R-:W-:-:S02]  /*17890*/  LEA.HI.X.SX32 R108, R250, R5, 0x1, P3 ;  /* 0x00000005fa6c7211 */ /* 0x000fc400018f0eff */
[----:B------:R-:W-:Y:S01]  /*178a0*/  IADD3 R98, P5, PT, R244, R246, RZ ;  /* 0x000000f6f4627210 */ /* 0x000fe20007fbe0ff */
[----:B------:R-:W3:Y:S01]  /*178b0*/  LDL.LU R250, [R1+0x234] ;  /* 0x0002340001fa7983 */ /* 0x000ee20000300800 */
[-C--:B------:R-:W-:Y:S02]  /*178c0*/  LEA.HI.X.SX32 R104, R212, R5.reuse, 0x1, P6 ;  /* 0x00000005d4687211 */ /* 0x080fe400030f0eff */
[----:B------:R-:W-:Y:S01]  /*178d0*/  IADD3 R94, P4, PT, R244, R242, RZ ;  /* 0x000000f2f45e7210 */ /* 0x000fe20007f9e0ff */
[----:B------:R-:W3:Y:S01]  /*178e0*/  LDL.LU R212, [R1+0x238] ;  /* 0x0002380001d47983 */ /* 0x000ee20000300800 */
[-C--:B------:R-:W-:Y:S02]  /*178f0*/  LEA.HI.X.SX32 R100, R246, R5.reuse, 0x1, P5 ;  /* 0x00000005f6647211 */ /* 0x080fe400028f0eff */
[----:B------:R-:W-:Y:S01]  /*17900*/  LEA.HI.X.SX32 R96, R242, R5, 0x1, P4 ;  /* 0x00000005f2607211 */ /* 0x000fe200020f0eff */
[----:B------:R-:W3:Y:S04]  /*17910*/  LDL.LU R246, [R1+0x23c] ;  /* 0x00023c0001f67983 */ /* 0x000ee80000300800 */
[----:B------:R-:W3:Y:S01]  /*17920*/  LDL.LU R242, [R1+0x240] ;  /* 0x0002400001f27983 */ /* 0x000ee20000300800 */
[----:B------:R-:W-:-:S04]  /*17930*/  IADD3 R90, P3, PT, R244, R251, RZ ;  /* 0x000000fbf45a7210 */ /* 0x000fc80007f7e0ff */
[----:B------:R-:W-:Y:S02]  /*17940*/  LEA.HI.X.SX32 R92, R251, R5, 0x1, P3 ;  /* 0x00000005fb5c7211 */ /* 0x000fe400018f0eff */
[----:B------:R-:W3:Y:S01]  /*17950*/  LDL.LU R251, [R1+0x244] ;  /* 0x0002440001fb7983 */ /* 0x000ee20000300800 */
[C---:B------:R-:W-:Y:S02]  /*17960*/  IADD3 R86, P6, PT, R244.reuse, R238, RZ ;  /* 0x000000eef4567210 */ /* 0x040fe40007fde0ff */
[----:B------:R-:W-:Y:S02]  /*17970*/  IADD3 R82, P5, PT, R244, R247, RZ ;  /* 0x000000f7f4527210 */ /* 0x000fe40007fbe0ff */
[----:B------:R-:W-:Y:S02]  /*17980*/  LEA.HI.X.SX32 R88, R238, R5, 0x1, P6 ;  /* 0x00000005ee587211 */ /* 0x000fe400030f0eff */
[----:B------:R-:W-:Y:S01]  /*17990*/  IADD3 R78, P4, PT, R244, R245, RZ ;  /* 0x000000f5f44e7210 */ /* 0x000fe20007f9e0ff */
[----:B------:R-:W3:Y:S01]  /*179a0*/  LDL.LU R238, [R1+0x248] ;  /* 0x0002480001ee7983 */ /* 0x000ee20000300800 */
[----:B------:R-:W-:-:S02]  /*179b0*/  LEA.HI.X.SX32 R84, R247, R5, 0x1, P5 ;  /* 0x00000005f7547211 */ /* 0x000fc400028f0eff */
[C---:B------:R-:W-:Y:S01]  /*179c0*/  IADD3 R74, P3, PT, R244.reuse, R243, RZ ;  /* 0x000000f3f44a7210 */ /* 0x040fe20007f7e0ff */
[----:B------:R-:W3:Y:S01]  /*179d0*/  LDL.LU R247, [R1+0x24c] ;  /* 0x00024c0001f77983 */ /* 0x000ee20000300800 */
[-C--:B------:R-:W-:Y:S02]  /*179e0*/  LEA.HI.X.SX32 R80, R245, R5.reuse, 0x1, P4 ;  /* 0x00000005f5507211 */ /* 0x080fe400020f0eff */
[----:B------:R-:W-:Y:S01]  /*179f0*/  LEA.HI.X.SX32 R76, R243, R5, 0x1, P3 ;  /* 0x00000005f34c7211 */ /* 0x000fe200018f0eff */
[----:B------:R-:W3:Y:S04]  /*17a00*/  LDL.LU R245, [R1+0x250] ;  /* 0x0002500001f57983 */ /* 0x000ee80000300800 */
[----:B------:R-:W3:Y:S01]  /*17a10*/  LDL.LU R243, [R1+0x254] ;  /* 0x0002540001f37983 */ /* 0x000ee20000300800 */
[----:B--2---:R-:W-:-:S04]  /*17a20*/  IADD3 R70, P6, PT, R244, R213, RZ ;  /* 0x000000d5f4467210 */ /* 0x004fc80007fde0ff */
[----:B------:R-:W-:Y:S02]  /*17a30*/  LEA.HI.X.SX32 R72, R213, R5, 0x1, P6 ;  /* 0x00000005d5487211 */ /* 0x000fe400030f0eff */
[----:B------:R-:W2:Y:S01]  /*17a40*/  LDL.LU R213, [R1+0x258] ;  /* 0x0002580001d57983 */ /* 0x000ea20000300800 */
[----:B----4-:R-:W-:-:S04]  /*17a50*/  IADD3 R66, P5, PT, R244, R239, RZ ;  /* 0x000000eff4427210 */ /* 0x010fc80007fbe0ff */
[----:B------:R-:W-:Y:S02]  /*17a60*/  LEA.HI.X.SX32 R68, R239, R5, 0x1, P5 ;  /* 0x00000005ef447211 */ /* 0x000fe400028f0eff */
[----:B------:R-:W4:Y:S04]  /*17a70*/  LDL.LU R239, [R1+0x25c] ;  /* 0x00025c0001ef7983 */ /* 0x000f280000300800 */
[----:B------:R-:W4:Y:S04]  /*17a80*/  LDL.LU R45, [R1+0x260] ;  /* 0x00026000012d7983 */ /* 0x000f280000300800 */
[----:B------:R-:W4:Y:S04]  /*17a90*/  LDL.LU R41, [R1+0x264] ;  /* 0x0002640001297983 */ /* 0x000f280000300800 */
[----:B------:R-:W4:Y:S04]  /*17aa0*/  LDL.LU R36, [R1+0x268] ;  /* 0x0002680001247983 */ /* 0x000f280000300800 */
[----:B------:R-:W4:Y:S04]  /*17ab0*/  LDL.LU R61, [R1+0x26c] ;  /* 0x00026c00013d7983 */ /* 0x000f280000300800 */
[----:B------:R-:W4:Y:S04]  /*17ac0*/  LDL.LU R49, [R1+0x270] ;  /* 0x0002700001317983 */ /* 0x000f280000300800 */
[----:B------:R-:W4:Y:S04]  /*17ad0*/  LDL.LU R53, [R1+0x274] ;  /* 0x0002740001357983 */ /* 0x000f280000300800 */
[----:B------:R-:W4:Y:S04]  /*17ae0*/  LDL.LU R216, [R1+0x278] ;  /* 0x0002780001d87983 */ /* 0x000f280000300800 */
[----:B------:R-:W4:Y:S01]  /*17af0*/  LDL.LU R57, [R1+0x27c] ;  /* 0x00027c0001397983 */ /* 0x000f220000300800 */
[----:B---3--:R-:W-:-:S02]  /*17b00*/  IADD3 R62, P4, PT, R244, R210, RZ ;  /* 0x000000d2f43e7210 */ /* 0x008fc40007f9e0ff */
[----:B------:R-:W-:Y:S02]  /*17b10*/  IADD3 R54, P6, PT, R244, R252, RZ ;  /* 0x000000fcf4367210 */ /* 0x000fe40007fde0ff */
[-C--:B------:R-:W-:Y:S02]  /*17b20*/  LEA.HI.X.SX32 R64, R210, R5.reuse, 0x1, P4 ;  /* 0x00000005d2407211 */ /* 0x080fe400020f0eff */
[----:B------:R-:W-:Y:S02]  /*17b30*/  LEA.HI.X.SX32 R56, R252, R5, 0x1, P6 ;  /* 0x00000005fc387211 */ /* 0x000fe400030f0eff */
[C---:B------:R-:W-:Y:S02]  /*17b40*/  IADD3 R58, P3, PT, R244.reuse, R211, RZ ;  /* 0x000000d3f43a7210 */ /* 0x040fe40007f7e0ff */
[C---:B------:R-:W-:Y:S02]  /*17b50*/  IADD3 R50, P5, PT, R244.reuse, R250, RZ ;  /* 0x000000faf4327210 */ /* 0x040fe40007fbe0ff */
[----:B------:R-:W-:-:S02]  /*17b60*/  IADD3 R46, P4, PT, R244, R212, RZ ;  /* 0x000000d4f42e7210 */ /* 0x000fc40007f9e0ff */
[-C--:B------:R-:W-:Y:S02]  /*17b70*/  LEA.HI.X.SX32 R52, R250, R5.reuse, 0x1, P5 ;  /* 0x00000005fa347211 */ /* 0x080fe400028f0eff */
[----:B------:R-:W-:Y:S02]  /*17b80*/  LEA.HI.X.SX32 R48, R212, R5, 0x1, P4 ;  /* 0x00000005d4307211 */ /* 0x000fe400020f0eff */
[----:B------:R-:W3:Y:S01]  /*17b90*/  LDL.LU R212, [R1+0x280] ;  /* 0x0002800001d47983 */ /* 0x000ee20000300800 */
[----:B------:R-:W-:-:S03]  /*17ba0*/  IADD3 R252, P6, PT, R244, R242, RZ ;  /* 0x000000f2f4fc7210 */ /* 0x000fc60007fde0ff */
[----:B------:R-:W3:Y:S01]  /*17bb0*/  LDL.LU R210, [R1+0x284] ;  /* 0x0002840001d27983 */ /* 0x000ee20000300800 */
[----:B------:R-:W-:-:S03]  /*17bc0*/  LEA.HI.X.SX32 R40, R242, R5, 0x1, P6 ;  /* 0x00000005f2287211 */ /* 0x000fc600030f0eff */
[----:B------:R-:W3:Y:S04]  /*17bd0*/  LDL.LU R217, [R1+0x288] ;  /* 0x0002880001d97983 */ /* 0x000ee80000300800 */
[----:B------:R-:W3:Y:S01]  /*17be0*/  LDL.LU R37, [R1+0x28c] ;  /* 0x00028c0001257983 */ /* 0x000ee20000300800 */
[----:B------:R-:W-:-:S04]  /*17bf0*/  IADD3 R250, P5, PT, R244, R251, RZ ;  /* 0x000000fbf4fa7210 */ /* 0x000fc80007fbe0ff */
[----:B------:R-:W-:Y:S02]  /*17c00*/  LEA.HI.X.SX32 R251, R251, R5, 0x1, P5 ;  /* 0x00000005fbfb7211 */ /* 0x000fe400028f0eff */
[----:B------:R-:W-:-:S04]  /*17c10*/  IADD3 R248, P4, PT, R244, R238, RZ ;  /* 0x000000eef4f87210 */ /* 0x000fc80007f9e0ff */
[----:B------:R-:W-:Y:S02]  /*17c20*/  LEA.HI.X.SX32 R249, R238, R5, 0x1, P4 ;  /* 0x00000005eef97211 */ /* 0x000fe400020f0eff */
[C---:B------:R-:W-:Y:S02]  /*17c30*/  IADD3 R38, P6, PT, R244.reuse, R245, RZ ;  /* 0x000000f5f4267210 */ /* 0x040fe40007fde0ff */
[----:B------:R-:W-:Y:S02]  /*17c40*/  IADD3 R242, P5, PT, R244, R243, RZ ;  /* 0x000000f3f4f27210 */ /* 0x000fe40007fbe0ff */
[-C--:B------:R-:W-:Y:S02]  /*17c50*/  LEA.HI.X.SX32 R245, R245, R5.reuse, 0x1, P6 ;  /* 0x00000005f5f57211 */ /* 0x080fe400030f0eff */
[-C--:B------:R-:W-:Y:S02]  /*17c60*/  LEA.HI.X.SX32 R243, R243, R5.reuse, 0x1, P5 ;  /* 0x00000005f3f37211 */ /* 0x080fe400028f0eff */
[----:B------:R-:W-:-:S02]  /*17c70*/  LEA.HI.X.SX32 R60, R211, R5, 0x1, P3 ;  /* 0x00000005d33c7211 */ /* 0x000fc400018f0eff */
[----:B------:R-:W-:-:S04]  /*17c80*/  IADD3 R42, P3, PT, R244, R246, RZ ;  /* 0x000000f6f42a7210 */ /* 0x000fc80007f7e0ff */
[----:B------:R-:W-:Y:S02]  /*17c90*/  LEA.HI.X.SX32 R44, R246, R5, 0x1, P3 ;  /* 0x00000005f62c7211 */ /* 0x000fe400018f0eff */
[----:B------:R-:W-:-:S04]  /*17ca0*/  IADD3 R246, P3, PT, R244, R247, RZ ;  /* 0x000000f7f4f67210 */ /* 0x000fc80007f7e0ff */
[----:B------:R-:W-:Y:S02]  /*17cb0*/  LEA.HI.X.SX32 R247, R247, R5, 0x1, P3 ;  /* 0x00000005f7f77211 */ /* 0x000fe400018f0eff */
[----:B--2---:R-:W-:-:S04]  /*17cc0*/  IADD3 R240, P4, PT, R244, R213, RZ ;  /* 0x000000d5f4f07210 */ /* 0x004fc80007f9e0ff */
[----:B------:R-:W-:Y:S02]  /*17cd0*/  LEA.HI.X.SX32 R241, R213, R5, 0x1, P4 ;  /* 0x00000005d5f17211 */ /* 0x000fe400020f0eff */
[----:B------:R-:W2:Y:S04]  /*17ce0*/  LDL.LU R213, [R1+0x290] ;  /* 0x0002900001d57983 */ /* 0x000ea80000300800 */
[----:B------:R-:W2:Y:S01]  /*17cf0*/  LDL.LU R211, [R1+0x294] ;  /* 0x0002940001d37983 */ /* 0x000ea20000300800 */
[C---:B----4-:R-:W-:Y:S02]  /*17d00*/  IADD3 R236, P6, PT, R244.reuse, R45, RZ ;  /* 0x0000002df4ec7210 */ /* 0x050fe40007fde0ff */
[----:B------:R-:W-:Y:S02]  /*17d10*/  IADD3 R234, P5, PT, R244, R41, RZ ;  /* 0x00000029f4ea7210 */ /* 0x000fe40007fbe0ff */
[----:B------:R-:W-:-:S02]  /*17d20*/  LEA.HI.X.SX32 R237, R45, R5, 0x1, P6 ;  /* 0x000000052ded7211 */ /* 0x000fc400030f0eff */
[----:B------:R-:W-:Y:S01]  /*17d30*/  IADD3 R232, P4, PT, R244, R36, RZ ;  /* 0x00000024f4e87210 */ /* 0x000fe20007f9e0ff */
[----:B------:R-:W4:Y:S01]  /*17d40*/  LDL.LU R45, [R1+0x298] ;  /* 0x00029800012d7983 */ /* 0x000f220000300800 */
[-C--:B------:R-:W-:Y:S02]  /*17d50*/  LEA.HI.X.SX32 R235, R41, R5.reuse, 0x1, P5 ;  /* 0x0000000529eb7211 */ /* 0x080fe400028f0eff */
[----:B------:R-:W-:Y:S01]  /*17d60*/  LEA.HI.X.SX32 R233, R36, R5, 0x1, P4 ;  /* 0x0000000524e97211 */ /* 0x000fe200020f0eff */
[----:B------:R-:W4:Y:S04]  /*17d70*/  LDL.LU R41, [R1+0x29c] ;  /* 0x00029c0001297983 */ /* 0x000f280000300800 */
[----:B------:R-:W4:Y:S04]  /*17d80*/  LDL.LU R36, [R1+0x2a0] ;  /* 0x0002a00001247983 */ /* 0x000f280000300800 */
[----:B------:R-:W4:Y:S01]  /*17d90*/  LDL.LU R73, [R1+0x2a4] ;  /* 0x0002a40001497983 */ /* 0x000f220000300800 */
[----:B------:R-:W-:-:S02]  /*17da0*/  IADD3 R228, P6, PT, R244, R49, RZ ;  /* 0x00000031f4e47210 */ /* 0x000fc40007fde0ff */
[C---:B------:R-:W-:Y:S02]  /*17db0*/  IADD3 R238, P3, PT, R244.reuse, R239, RZ ;  /* 0x000000eff4ee7210 */ /* 0x040fe40007f7e0ff */
[-C--:B------:R-:W-:Y:S02]  /*17dc0*/  LEA.HI.X.SX32 R229, R49, R5.reuse, 0x1, P6 ;  /* 0x0000000531e57211 */ /* 0x080fe400030f0eff */
[----:B------:R-:W4:Y:S01]  /*17dd0*/  LDL.LU R49, [R1+0x2a8] ;  /* 0x0002a80001317983 */ /* 0x000f220000300800 */
[----:B------:R-:W-:Y:S02]  /*17de0*/  LEA.HI.X.SX32 R239, R239, R5, 0x1, P3 ;  /* 0x00000005efef7211 */ /* 0x000fe400018f0eff */
[C---:B------:R-:W-:Y:S01]  /*17df0*/  IADD3 R226, P5, PT, R244.reuse, R53, RZ ;  /* 0x00000035f4e27210 */ /* 0x040fe20007fbe0ff */
[----:B------:R-:W4:Y:S01]  /*17e00*/  LDL.LU R81, [R1+0x2ac] ;  /* 0x0002ac0001517983 */ /* 0x000f220000300800 */
[----:B------:R-:W-:Y:S02]  /*17e10*/  IADD3 R230, P3, PT, R244, R61, RZ ;  /* 0x0000003df4e67210 */ /* 0x000fe40007f7e0ff */
[----:B------:R-:W-:-:S02]  /*17e20*/  LEA.HI.X.SX32 R227, R53, R5, 0x1, P5 ;  /* 0x0000000535e37211 */ /* 0x000fc400028f0eff */
[----:B------:R-:W-:Y:S01]  /*17e30*/  LEA.HI.X.SX32 R231, R61, R5, 0x1, P3 ;  /* 0x000000053de77211 */ /* 0x000fe200018f0eff */
[----:B------:R-:W4:Y:S01]  /*17e40*/  LDL.LU R53, [R1+0x2b0] ;  /* 0x0002b00001357983 */ /* 0x000f220000300800 */
[----:B------:R-:W-:-:S04]  /*17e50*/  IADD3 R222, P3, PT, R244, R57, RZ ;  /* 0x00000039f4de7210 */ /* 0x000fc80007f7e0ff */
[----:B------:R-:W-:Y:S02]  /*17e60*/  LEA.HI.X.SX32 R223, R57, R5, 0x1, P3 ;  /* 0x0000000539df7211 */ /* 0x000fe400018f0eff */
[----:B------:R-:W4:Y:S04]  /*17e70*/  LDL.LU R57, [R1+0x2b4] ;  /* 0x0002b40001397983 */ /* 0x000f280000300800 */
[----:B------:R-:W4:Y:S01]  /*17e80*/  LDL.LU R61, [R1+0x2b8] ;  /* 0x0002b800013d7983 */ /* 0x000f220000300800 */
[----:B------:R-:W-:-:S03]  /*17e90*/  IADD3 R224, P4, PT, R244, R216, RZ ;  /* 0x000000d8f4e07210 */ /* 0x000fc60007f9e0ff */
[----:B------:R-:W4:Y:S01]  /*17ea0*/  LDL.LU R65, [R1+0x2bc] ;  /* 0x0002bc0001417983 */ /* 0x000f220000300800 */
[----:B------:R-:W-:-:S03]  /*17eb0*/  LEA.HI.X.SX32 R225, R216, R5, 0x1, P4 ;  /* 0x00000005d8e17211 */ /* 0x000fc600020f0eff */
[----:B------:R-:W4:Y:S04]  /*17ec0*/  LDL.LU R77, [R1+0x2c0] ;  /* 0x0002c000014d7983 */ /* 0x000f280000300800 */
[----:B------:R-:W4:Y:S01]  /*17ed0*/  LDL.LU R85, [R1+0x2c4] ;  /* 0x0002c40001557983 */ /* 0x000f220000300800 */
[C---:B---3--:R-:W-:Y:S02]  /*17ee0*/  IADD3 R220, P6, PT, R244.reuse, R212, RZ ;  /* 0x000000d4f4dc7210 */ /* 0x048fe40007fde0ff */
[----:B------:R-:W-:Y:S02]  /*17ef0*/  IADD3 R218, P5, PT, R244, R210, RZ ;  /* 0x000000d2f4da7210 */ /* 0x000fe40007fbe0ff */
[----:B------:R-:W-:Y:S02]  /*17f00*/  LEA.HI.X.SX32 R221, R212, R5, 0x1, P6 ;  /* 0x00000005d4dd7211 */ /* 0x000fe400030f0eff */
[----:B------:R-:W-:-:S02]  /*17f10*/  IADD3 R216, P4, PT, R244, R217, RZ ;  /* 0x000000d9f4d87210 */ /* 0x000fc40007f9e0ff */
[----:B------:R-:W-:-:S04]  /*17f20*/  IADD3 R214, P3, PT, R244, R37, RZ ;  /* 0x00000025f4d67210 */ /* 0x000fc80007f7e0ff */
[-C--:B------:R-:W-:Y:S02]  /*17f30*/  LEA.HI.X.SX32 R215, R37, R5.reuse, 0x1, P3 ;  /* 0x0000000525d77211 */ /* 0x080fe400018f0eff */
[----:B------:R-:W3:Y:S01]  /*17f40*/  LDL.LU R37, [R1+0x2c8] ;  /* 0x0002c80001257983 */ /* 0x000ee20000300800 */
[----:B------:R-:W-:-:S03]  /*17f50*/  LEA.HI.X.SX32 R219, R210, R5, 0x1, P5 ;  /* 0x00000005d2db7211 */ /* 0x000fc600028f0eff */
[----:B------:R-:W3:Y:S01]  /*17f60*/  LDL.LU R69, [R1+0x2cc] ;  /* 0x0002cc0001457983 */ /* 0x000ee20000300800 */
[----:B------:R-:W-:Y:S02]  /*17f70*/  LEA.HI.X.SX32 R217, R217, R5, 0x1, P4 ;  /* 0x00000005d9d97211 */ /* 0x000fe400020f0eff */
[C---:B--2---:R-:W-:Y:S02]  /*17f80*/  IADD3 R212, P6, PT, R244.reuse, R213, RZ ;  /* 0x000000d5f4d47210 */ /* 0x044fe40007fde0ff */
[C---:B------:R-:W-:Y:S02]  /*17f90*/  IADD3 R210, P5, PT, R244.reuse, R211, RZ ;  /* 0x000000d3f4d27210 */ /* 0x040fe40007fbe0ff */
[-C--:B------:R-:W-:Y:S02]  /*17fa0*/  LEA.HI.X.SX32 R213, R213, R5.reuse, 0x1, P6 ;  /* 0x00000005d5d57211 */ /* 0x080fe400030f0eff */
[----:B------:R-:W-:Y:S02]  /*17fb0*/  LEA.HI.X.SX32 R211, R211, R5, 0x1, P5 ;  /* 0x00000005d3d37211 */ /* 0x000fe400028f0eff */
[----:B----4-:R-:W-:-:S02]  /*17fc0*/  IADD3 R208, P4, PT, R244, R45, RZ ;  /* 0x0000002df4d07210 */ /* 0x010fc40007f9e0ff */
[C---:B------:R-:W-:Y:S02]  /*17fd0*/  IADD3 R206, P3, PT, R244.reuse, R41, RZ ;  /* 0x00000029f4ce7210 */ /* 0x040fe40007f7e0ff */
[-C--:B------:R-:W-:Y:S02]  /*17fe0*/  LEA.HI.X.SX32 R209, R45, R5.reuse, 0x1, P4 ;  /* 0x000000052dd17211 */ /* 0x080fe400020f0eff */
[C---:B------:R-:W-:Y:S01]  /*17ff0*/  IADD3 R204, P6, PT, R244.reuse, R36, RZ ;  /* 0x00000024f4cc7210 */ /* 0x040fe20007fde0ff */
[----:B------:R-:W2:Y:S01]  /*18000*/  LDL.LU R45, [R1+0x2d0] ;  /* 0x0002d000012d7983 */ /* 0x000ea20000300800 */
[----:B------:R-:W-:Y:S02]  /*18010*/  LEA.HI.X.SX32 R207, R41, R5, 0x1, P3 ;  /* 0x0000000529cf7211 */ /* 0x000fe400018f0eff */
[----:B------:R-:W-:Y:S01]  /*18020*/  IADD3 R202, P5, PT, R244, R73, RZ ;  /* 0x00000049f4ca7210 */ /* 0x000fe20007fbe0ff */
[----:B------:R-:W4:Y:S01]  /*18030*/  LDL.LU R41, [R1+0x2d4] ;  /* 0x0002d40001297983 */ /* 0x000f220000300800 */
[----:B------:R-:W-:-:S02]  /*18040*/  LEA.HI.X.SX32 R205, R36, R5, 0x1, P6 ;  /* 0x0000000524cd7211 */ /* 0x000fc400030f0eff */
[----:B------:R-:W-:Y:S01]  /*18050*/  LEA.HI.X.SX32 R203, R73, R5, 0x1, P5 ;  /* 0x0000000549cb7211 */ /* 0x000fe200028f0eff */
[----:B------:R-:W4:Y:S04]  /*18060*/  LDL.LU R36, [R1+0x2d8] ;  /* 0x0002d80001247983 */ /* 0x000f280000300800 */
[----:B------:R-:W4:Y:S01]  /*18070*/  LDL.LU R73, [R1+0x2dc] ;  /* 0x0002dc0001497983 */ /* 0x000f220000300800 */
[C---:B------:R-:W-:Y:S02]  /*18080*/  IADD3 R200, P4, PT, R244.reuse, R49, RZ ;  /* 0x00000031f4c87210 */ /* 0x040fe40007f9e0ff */
[----:B------:R-:W-:Y:S02]  /*18090*/  IADD3 R198, P3, PT, R244, R81, RZ ;  /* 0x00000051f4c67210 */ /* 0x000fe40007f7e0ff */
[----:B------:R-:W-:-:S02]  /*180a0*/  LEA.HI.X.SX32 R201, R49, R5, 0x1, P4 ;  /* 0x0000000531c97211 */ /* 0x000fc400020f0eff */
[----:B------:R-:W4:Y:S01]  /*180b0*/  LDL.LU R49, [R1+0x2e0] ;  /* 0x0002e00001317983 */ /* 0x000f220000300800 */
[C---:B------:R-:W-:Y:S02]  /*180c0*/  IADD3 R196, P6, PT, R244.reuse, R53, RZ ;  /* 0x00000035f4c47210 */ /* 0x040fe40007fde0ff */
[-C--:B------:R-:W-:Y:S02]  /*180d0*/  LEA.HI.X.SX32 R199, R81, R5.reuse, 0x1, P3 ;  /* 0x0000000551c77211 */ /* 0x080fe400018f0eff */
[----:B------:R-:W4:Y:S01]  /*180e0*/  LDL.LU R81, [R1+0x2e4] ;  /* 0x0002e40001517983 */ /* 0x000f220000300800 */
[----:B------:R-:W-:Y:S02]  /*180f0*/  LEA.HI.X.SX32 R197, R53, R5, 0x1, P6 ;  /* 0x0000000535c57211 */ /* 0x000fe400030f0eff */
[----:B------:R-:W-:Y:S01]  /*18100*/  IADD3 R194, P5, PT, R244, R57, RZ ;  /* 0x00000039f4c27210 */ /* 0x000fe20007fbe0ff */
[----:B------:R-:W4:Y:S03]  /*18110*/  LDL.LU R53, [R1+0x2e8] ;  /* 0x0002e80001357983 */ /* 0x000f260000300800 */
[----:B------:R-:W-:-:S02]  /*18120*/  LEA.HI.X.SX32 R195, R57, R5, 0x1, P5 ;  /* 0x0000000539c37211 */ /* 0x000fc400028f0eff */
[----:B------:R-:W4:Y:S01]  /*18130*/  LDL.LU R57, [R1+0x2ec] ;  /* 0x0002ec0001397983 */ /* 0x000f220000300800 */
[----:B------:R-:W-:-:S04]  /*18140*/  IADD3 R192, P4, PT, R244, R61, RZ ;  /* 0x0000003df4c07210 */ /* 0x000fc80007f9e0ff */
[----:B------:R-:W-:Y:S02]  /*18150*/  LEA.HI.X.SX32 R193, R61, R5, 0x1, P4 ;  /* 0x000000053dc17211 */ /* 0x000fe400020f0eff */
[----:B------:R-:W4:Y:S01]  /*18160*/  LDL.LU R61, [R1+0x2f0] ;  /* 0x0002f000013d7983 */ /* 0x000f220000300800 */
[C---:B------:R-:W-:Y:S02]  /*18170*/  IADD3 R190, P3, PT, R244.reuse, R65, RZ ;  /* 0x00000041f4be7210 */ /* 0x040fe40007f7e0ff */
[----:B------:R-:W-:Y:S02]  /*18180*/  IADD3 R188, P6, PT, R244, R77, RZ ;  /* 0x0000004df4bc7210 */ /* 0x000fe40007fde0ff */
[-C--:B------:R-:W-:Y:S02]  /*18190*/  LEA.HI.X.SX32 R191, R65, R5.reuse, 0x1, P3 ;  /* 0x0000000541bf7211 */ /* 0x080fe400018f0eff */
[----:B------:R-:W4:Y:S01]  /*181a0*/  LDL.LU R65, [R1+0x2f4] ;  /* 0x0002f40001417983 */ /* 0x000f220000300800 */
[----:B------:R-:W-:-:S03]  /*181b0*/  LEA.HI.X.SX32 R189, R77, R5, 0x1, P6 ;  /* 0x000000054dbd7211 */ /* 0x000fc600030f0eff */
[----:B------:R-:W4:Y:S01]  /*181c0*/  LDL.LU R77, [R1+0x2f8] ;  /* 0x0002f800014d7983 */ /* 0x000f220000300800 */
[----:B------:R-:W-:-:S03]  /*181d0*/  IADD3 R186, P5, PT, R244, R85, RZ ;  /* 0x00000055f4ba7210 */ /* 0x000fc60007fbe0ff */
[----:B------:R-:W4:Y:S01]  /*181e0*/  LDL.LU R89, [R1+0x2fc] ;  /* 0x0002fc0001597983 */ /* 0x000f220000300800 */
[----:B------:R-:W-:Y:S02]  /*181f0*/  LEA.HI.X.SX32 R187, R85, R5, 0x1, P5 ;  /* 0x0000000555bb7211 */ /* 0x000fe400028f0eff */
[C---:B---3--:R-:W-:Y:S02]  /*18200*/  IADD3 R184, P4, PT, R244.reuse, R37, RZ ;  /* 0x00000025f4b87210 */ /* 0x048fe40007f9e0ff */
[----:B------:R-:W-:Y:S02]  /*18210*/  IADD3 R182, P3, PT, R244, R69, RZ ;  /* 0x00000045f4b67210 */ /* 0x000fe40007f7e0ff */
[-C--:B------:R-:W-:Y:S02]  /*18220*/  LEA.HI.X.SX32 R185, R37, R5.reuse, 0x1, P4 ;  /* 0x0000000525b97211 */ /* 0x080fe400020f0eff */
[----:B------:R-:W3:Y:S01]  /*18230*/  LDL.LU R37, [R1+0x300] ;  /* 0x0003000001257983 */ /* 0x000ee20000300800 */
[----:B------:R-:W-:-:S03]  /*18240*/  LEA.HI.X.SX32 R183, R69, R5, 0x1, P3 ;  /* 0x0000000545b77211 */ /* 0x000fc600018f0eff */
[----:B------:R-:W3:Y:S01]  /*18250*/  LDL.LU R69, [R1+0x304] ;  /* 0x0003040001457983 */ /* 0x000ee20000300800 */
[C---:B--2---:R-:W-:Y:S02]  /*18260*/  IADD3 R180, P6, PT, R244.reuse, R45, RZ ;  /* 0x0000002df4b47210 */ /* 0x044fe40007fde0ff */
[C---:B----4-:R-:W-:Y:S02]  /*18270*/  IADD3 R178, P5, PT, R244.reuse, R41, RZ ;  /* 0x00000029f4b27210 */ /* 0x050fe40007fbe0ff */
        /* <DEDUP_REMOVED lines=9> */
[----:B------:R-:W4:Y:S04]  /*18310*/  LDL.LU R85, [R1+0x314] ;  /* 0x0003140001557983 */ /* 0x000f280000300800 */
[----:B------:R-:W4:Y:S01]  /*18320*/  LDL.LU R73, [R1+0x318] ;  /* 0x0003180001497983 */ /* 0x000f220000300800 */
[----:B------:R-:W-:-:S02]  /*18330*/  IADD3 R172, P6, PT, R244, R49, RZ ;  /* 0x00000031f4ac7210 */ /* 0x000fc40007fde0ff */
[C---:B------:R-:W-:Y:S02]  /*18340*/  IADD3 R170, P5, PT, R244.reuse, R81, RZ ;  /* 0x00000051f4aa7210 */ /* 0x040fe40007fbe0ff */
[----:B------:R-:W-:Y:S02]  /*18350*/  LEA.HI.X.SX32 R173, R49, R5, 0x1, P6 ;  /* 0x0000000531ad7211 */ /* 0x000fe400030f0eff */
[----:B------:R-:W4:Y:S01]  /*18360*/  LDL.LU R49, [R1+0x31c] ;  /* 0x00031c0001317983 */ /* 0x000f220000300800 */
[C---:B------:R-:W-:Y:S02]  /*18370*/  IADD3 R168, P4, PT, R244.reuse, R53, RZ ;  /* 0x00000035f4a87210 */ /* 0x040fe40007f9e0ff */
[-C--:B------:R-:W-:Y:S02]  /*18380*/  LEA.HI.X.SX32 R171, R81, R5.reuse, 0x1, P5 ;  /* 0x0000000551ab7211 */ /* 0x080fe400028f0eff */
[----:B------:R-:W-:Y:S01]  /*18390*/  LEA.HI.X.SX32 R169, R53, R5, 0x1, P4 ;  /* 0x0000000535a97211 */ /* 0x000fe200020f0eff */
[----:B------:R-:W4:Y:S01]  /*183a0*/  LDL.LU R81, [R1+0x320] ;  /* 0x0003200001517983 */ /* 0x000f220000300800 */
[----:B------:R-:W-:-:S03]  /*183b0*/  IADD3 R166, P3, PT, R244, R57, RZ ;  /* 0x00000039f4a67210 */ /* 0x000fc60007f7e0ff */
[----:B------:R-:W4:Y:S01]  /*183c0*/  LDL.LU R53, [R1+0x324] ;  /* 0x0003240001357983 */ /* 0x000f220000300800 */
[----:B------:R-:W-:Y:S02]  /*183d0*/  LEA.HI.X.SX32 R167, R57, R5, 0x1, P3 ;  /* 0x0000000539a77211 */ /* 0x000fe400018f0eff */
[C---:B------:R-:W-:Y:S01]  /*183e0*/  IADD3 R164, P6, PT, R244.reuse, R61, RZ ;  /* 0x0000003df4a47210 */ /* 0x040fe20007fde0ff */
[----:B------:R-:W4:Y:S03]  /*183f0*/  LDL.LU R57, [R1+0x328] ;  /* 0x0003280001397983 */ /* 0x000f260000300800 */
[----:B------:R-:W-:Y:S02]  /*18400*/  LEA.HI.X.SX32 R165, R61, R5, 0x1, P6 ;  /* 0x000000053da57211 */ /* 0x000fe400030f0eff */
[----:B------:R-:W4:Y:S01]  /*18410*/  LDL.LU R61, [R1+0x32c] ;  /* 0x00032c00013d7983 */ /* 0x000f220000300800 */
[----:B------:R-:W-:-:S02]  /*18420*/  IADD3 R162, P5, PT, R244, R65, RZ ;  /* 0x00000041f4a27210 */ /* 0x000fc40007fbe0ff */
[----:B------:R-:W-:Y:S02]  /*18430*/  IADD3 R160, P4, PT, R244, R77, RZ ;  /* 0x0000004df4a07210 */ /* 0x000fe40007f9e0ff */
[-C--:B------:R-:W-:Y:S02]  /*18440*/  LEA.HI.X.SX32 R163, R65, R5.reuse, 0x1, P5 ;  /* 0x0000000541a37211 */ /* 0x080fe400028f0eff */
[----:B------:R-:W4:Y:S01]  /*18450*/  LDL.LU R65, [R1+0x330] ;  /* 0x0003300001417983 */ /* 0x000f220000300800 */
[----:B------:R-:W-:-:S03]  /*18460*/  LEA.HI.X.SX32 R161, R77, R5, 0x1, P4 ;  /* 0x000000054da17211 */ /* 0x000fc600020f0eff */
[----:B------:R-:W4:Y:S01]  /*18470*/  LDL.LU R77, [R1+0x334] ;  /* 0x00033400014d7983 */ /* 0x000f220000300800 */
[C---:B------:R-:W-:Y:S02]  /*18480*/  IADD3 R158, P3, PT, R244.reuse, R89, RZ ;  /* 0x00000059f49e7210 */ /* 0x040fe40007f7e0ff */
[C---:B---3--:R-:W-:Y:S02]  /*18490*/  IADD3 R156, P6, PT, R244.reuse, R37, RZ ;  /* 0x00000025f49c7210 */ /* 0x048fe40007fde0ff */
[----:B------:R-:W-:Y:S02]  /*184a0*/  IADD3 R154, P5, PT, R244, R69, RZ ;  /* 0x00000045f49a7210 */ /* 0x000fe40007fbe0ff */
[-C--:B------:R-:W-:Y:S02]  /*184b0*/  LEA.HI.X.SX32 R157, R37, R5.reuse, 0x1, P6 ;  /* 0x00000005259d7211 */ /* 0x080fe400030f0eff */
[----:B------:R-:W3:Y:S01]  /*184c0*/  LDL.LU R37, [R1+0x338] ;  /* 0x0003380001257983 */ /* 0x000ee20000300800 */
[----:B------:R-:W-:-:S03]  /*184d0*/  LEA.HI.X.SX32 R155, R69, R5, 0x1, P5 ;  /* 0x00000005459b7211 */ /* 0x000fc600028f0eff */
[----:B------:R-:W3:Y:S01]  /*184e0*/  LDL.LU R69, [R1+0x33c] ;  /* 0x00033c0001457983 */ /* 0x000ee20000300800 */
[----:B------:R-:W-:Y:S02]  /*184f0*/  LEA.HI.X.SX32 R159, R89, R5, 0x1, P3 ;  /* 0x00000005599f7211 */ /* 0x000fe400018f0eff */
[C---:B--2---:R-:W-:Y:S02]  /*18500*/  IADD3 R152, P4, PT, R244.reuse, R45, RZ ;  /* 0x0000002df4987210 */ /* 0x044fe40007f9e0ff */
[C---:B----4-:R-:W-:Y:S02]  /*18510*/  IADD3 R150, P3, PT, R244.reuse, R41, RZ ;  /* 0x00000029f4967210 */ /* 0x050fe40007f7e0ff */
[-C--:B------:R-:W-:Y:S02]  /*18520*/  LEA.HI.X.SX32 R153, R45, R5.reuse, 0x1, P4 ;  /* 0x000000052d997211 */ /* 0x080fe400020f0eff */
[----:B------:R-:W-:Y:S02]  /*18530*/  IADD3 R148, P6, PT, R244, R36, RZ ;  /* 0x00000024f4947210 */ /* 0x000fe40007fde0ff */
[----:B------:R-:W-:-:S02]  /*18540*/  LEA.HI.X.SX32 R151, R41, R5, 0x1, P3 ;  /* 0x0000000529977211 */ /* 0x000fc400018f0eff */
[----:B------:R-:W2:Y:S01]  /*18550*/  LDL.LU R41, [R1+0x340] ;  /* 0x0003400001297983 */ /* 0x000ea20000300800 */
[----:B------:R-:W-:Y:S02]  /*18560*/  LEA.HI.X.SX32 R149, R36, R5, 0x1, P6 ;  /* 0x0000000524957211 */ /* 0x000fe400030f0eff */
[C---:B------:R-:W-:Y:S01]  /*18570*/  IADD3 R144, P4, PT, R244.reuse, R73, RZ ;  /* 0x00000049f4907210 */ /* 0x040fe20007f9e0ff */
[----:B------:R-:W4:Y:S03]  /*18580*/  LDL.LU R45, [R1+0x344] ;  /* 0x00034400012d7983 */ /* 0x000f260000300800 */
[----:B------:R-:W-:Y:S01]  /*18590*/  LEA.HI.X.SX32 R145, R73, R5, 0x1, P4 ;  /* 0x0000000549917211 */ /* 0x000fe200020f0eff */
[----:B------:R-:W2:Y:S04]  /*185a0*/  LDL.LU R36, [R1+0x348] ;  /* 0x0003480001247983 */ /* 0x000ea80000300800 */
[----:B------:R-:W2:Y:S01]  /*185b0*/  LDL.LU R73, [R1+0x34c] ;  /* 0x00034c0001497983 */ /* 0x000ea20000300800 */
[----:B------:R-:W-:-:S02]  /*185c0*/  IADD3 R142, P3, PT, R244, R49, RZ ;  /* 0x00000031f48e7210 */ /* 0x000fc40007f7e0ff */
        /* <DEDUP_REMOVED lines=8> */
[----:B------:R-:W4:Y:S01]  /*18650*/  LDL.LU R53, [R1+0x358] ;  /* 0x0003580001357983 */ /* 0x000f220000300800 */
[----:B------:R-:W-:-:S03]  /*18660*/  IADD3 R140, P6, PT, R244, R81, RZ ;  /* 0x00000051f48c7210 */ /* 0x000fc60007fde0ff */
[----:B------:R-:W4:Y:S01]  /*18670*/  LDL.LU R105, [R1+0x35c] ;  /* 0x00035c0001697983 */ /* 0x000f220000300800 */
[----:B------:R-:W-:Y:S02]  /*18680*/  LEA.HI.X.SX32 R137, R57, R5, 0x1, P4 ;  /* 0x0000000539897211 */ /* 0x000fe400020f0eff */
[----:B------:R-:W-:Y:S01]  /*18690*/  IADD3 R134, P3, PT, R244, R61, RZ ;  /* 0x0000003df4867210 */ /* 0x000fe20007f7e0ff */
[----:B------:R-:W4:Y:S01]  /*186a0*/  LDL.LU R57, [R1+0x360] ;  /* 0x0003600001397983 */ /* 0x000f220000300800 */
[----:B------:R-:W-:-:S03]  /*186b0*/  LEA.HI.X.SX32 R141, R81, R5, 0x1, P6 ;  /* 0x00000005518d7211 */ /* 0x000fc600030f0eff */
[----:B------:R-:W4:Y:S01]  /*186c0*/  LDL.LU R81, [R1+0x364] ;  /* 0x0003640001517983 */ /* 0x000f220000300800 */
[----:B------:R-:W-:-:S03]  /*186d0*/  LEA.HI.X.SX32 R135, R61, R5, 0x1, P3 ;  /* 0x000000053d877211 */ /* 0x000fc600018f0eff */
[----:B------:R-:W4:Y:S01]  /*186e0*/  LDL.LU R61, [R1+0x368] ;  /* 0x00036800013d7983 */ /* 0x000f220000300800 */
[----:B------:R-:W-:-:S03]  /*186f0*/  IADD3 R132, P6, PT, R244, R65, RZ ;  /* 0x00000041f4847210 */ /* 0x000fc60007fde0ff */
[----:B------:R-:W4:Y:S01]  /*18700*/  LDL.LU R89, [R1+0x36c] ;  /* 0x00036c0001597983 */ /* 0x000f220000300800 */
[----:B------:R-:W-:-:S03]  /*18710*/  LEA.HI.X.SX32 R133, R65, R5, 0x1, P6 ;  /* 0x0000000541857211 */ /* 0x000fc600030f0eff */
[----:B------:R-:W4:Y:S04]  /*18720*/  LDL.LU R65, [R1+0x370] ;  /* 0x0003700001417983 */ /* 0x000f280000300800 */
[----:B------:R-:W4:Y:S01]  /*18730*/  LDL.LU R85, [R1+0x374] ;  /* 0x0003740001557983 */ /* 0x000f220000300800 */
[----:B---3--:R-:W-:-:S04]  /*18740*/  IADD3 R31, P3, PT, R244, R69, RZ ;  /* 0x00000045f41f7210 */ /* 0x008fc80007f7e0ff */
[----:B------:R-:W-:Y:S02]  /*18750*/  LEA.HI.X.SX32 R125, R69, R5, 0x1, P3 ;  /* 0x00000005457d7211 */ /* 0x000fe400018f0eff */
[----:B------:R-:W3:Y:S01]  /*18760*/  LDL.LU R69, [R1+0x378] ;  /* 0x0003780001457983 */ /* 0x000ee20000300800 */
[----:B------:R-:W-:-:S03]  /*18770*/  IADD3 R130, P5, PT, R244, R77, RZ ;  /* 0x0000004df4827210 */ /* 0x000fc60007fbe0ff */
[----:B------:R-:W3:Y:S01]  /*18780*/  LDL.LU R101, [R1+0x37c] ;  /* 0x00037c0001657983 */ /* 0x000ee20000300800 */
[----:B------:R-:W-:-:S03]  /*18790*/  LEA.HI.X.SX32 R131, R77, R5, 0x1, P5 ;  /* 0x000000054d837211 */ /* 0x000fc600028f0eff */
[----:B------:R-:W3:Y:S04]  /*187a0*/  LDL.LU R93, [R1+0x380] ;  /* 0x00038000015d7983 */ /* 0x000ee80000300800 */
[----:B------:R-:W3:Y:S04]  /*187b0*/  LDL.LU R97, [R1+0x384] ;  /* 0x0003840001617983 */ /* 0x000ee80000300800 */
[----:B------:R-:W3:Y:S01]  /*187c0*/  LDL.LU R77, [R1+0x388] ;  /* 0x00038800014d7983 */ /* 0x000ee20000300800 */
[----:B------:R-:W-:-:S04]  /*187d0*/  IADD3 R128, P4, PT, R244, R37, RZ ;  /* 0x00000025f4807210 */ /* 0x000fc80007f9e0ff */
[----:B------:R-:W-:Y:S02]  /*187e0*/  LEA.HI.X.SX32 R129, R37, R5, 0x1, P4 ;  /* 0x0000000525817211 */ /* 0x000fe400020f0eff */
[----:B--2---:R-:W-:-:S04]  /*187f0*/  IADD3 R39, P3, PT, R244, R73, RZ ;  /* 0x00000049f4277210 */ /* 0x004fc80007f7e0ff */
[----:B------:R-:W-:Y:S02]  /*18800*/  LEA.HI.X.SX32 R127, R73, R5, 0x1, P3 ;  /* 0x00000005497f7211 */ /* 0x000fe400018f0eff */
[----:B------:R-:W2:Y:S01]  /*18810*/  LDL.LU R73, [R1+0x38c] ;  /* 0x00038c0001497983 */ /* 0x000ea20000300800 */
[C---:B------:R-:W-:Y:S02]  /*18820*/  IADD3 R33, P6, PT, R244.reuse, R41, RZ ;  /* 0x00000029f4217210 */ /* 0x040fe40007fde0ff */
[C---:B----4-:R-:W-:Y:S02]  /*18830*/  IADD3 R35, P5, PT, R244.reuse, R45, RZ ;  /* 0x0000002df4237210 */ /* 0x050fe40007fbe0ff */
[----:B------:R-:W-:Y:S02]  /*18840*/  LEA.HI.X.SX32 R32, R41, R5, 0x1, P6 ;  /* 0x0000000529207211 */ /* 0x000fe400030f0eff */
[C---:B------:R-:W-:Y:S02]  /*18850*/  IADD3 R41, P6, PT, R244.reuse, R49, RZ ;  /* 0x00000031f4297210 */ /* 0x040fe40007fde0ff */
[----:B------:R-:W-:-:S02]  /*18860*/  IADD3 R37, P4, PT, R244, R36, RZ ;  /* 0x00000024f4257210 */ /* 0x000fc40007f9e0ff */
[----:B------:R-:W-:Y:S02]  /*18870*/  LEA.HI.X.SX32 R34, R45, R5, 0x1, P5 ;  /* 0x000000052d227211 */ /* 0x000fe400028f0eff */
[----:B------:R-:W-:Y:S02]  /*18880*/  IADD3 R43, P5, PT, R244, R109, RZ ;  /* 0x0000006df42b7210 */ /* 0x000fe40007fbe0ff */
[-C--:B-1----:R-:W-:Y:S02]  /*18890*/  LEA.HI.X.SX32 R0, R49, R5.reuse, 0x1, P6 ;  /* 0x0000000531007211 */ /* 0x082fe400030f0eff */
[----:B------:R-:W-:Y:S02]  /*188a0*/  LEA.HI.X.SX32 R36, R36, R5, 0x1, P4 ;  /* 0x0000000524247211 */ /* 0x000fe400020f0eff */
[C---:B------:R-:W-:Y:S02]  /*188b0*/  IADD3 R45, P4, PT, R244.reuse, R53, RZ ;  /* 0x00000035f42d7210 */ /* 0x040fe40007f9e0ff */
[----:B------:R-:W-:Y:S01]  /*188c0*/  LEA.HI.X.SX32 R2, R109, R5, 0x1, P5 ;  /* 0x000000056d027211 */ /* 0x000fe200028f0eff */
[----:B------:R1:W-:Y:S01]  /*188d0*/  STL [R1+0xac], R0 ;  /* 0x0000ac0001007387 */ /* 0x0003e20000100800 */
[----:B------:R-:W-:-:S02]  /*188e0*/  IADD3 R47, P3, PT, R244, R105, RZ ;  /* 0x00000069f42f7210 */ /* 0x000fc40007f7e0ff */
[C---:B------:R-:W-:Y:S01]  /*188f0*/  IADD3 R49, P6, PT, R244.reuse, R57, RZ ;  /* 0x00000039f4317210 */ /* 0x040fe20007fde0ff */
[----:B------:R4:W-:Y:S01]  /*18900*/  STL [R1+0xb0], R2 ;  /* 0x0000b00201007387 */ /* 0x0009e20000100800 */
[----:B------:R-:W-:Y:S02]  /*18910*/  IADD3 R51, P5, PT, R244, R81, RZ ;  /* 0x00000051f4337210 */ /* 0x000fe40007fbe0ff */
[-C--:B-1----:R-:W-:Y:S02]  /*18920*/  LEA.HI.X.SX32 R0, R53, R5.reuse, 0x1, P4 ;  /* 0x0000000535007211 */ /* 0x082fe400020f0eff */
[----:B----4-:R-:W-:-:S03]  /*18930*/  LEA.HI.X.SX32 R2, R105, R5, 0x1, P3 ;  /* 0x0000000569027211 */ /* 0x010fc600018f0eff */
[----:B------:R1:W-:Y:S01]  /*18940*/  STL [R1+0xb4], R0 ;  /* 0x0000b40001007387 */ /* 0x0003e20000100800 */
[----:B------:R-:W-:-:S03]  /*18950*/  IADD3 R53, P4, PT, R244, R61, RZ ;  /* 0x0000003df4357210 */ /* 0x000fc60007f9e0ff */
[----:B------:R4:W-:Y:S01]  /*18960*/  STL [R1+0xb8], R2 ;  /* 0x0000b80201007387 */ /* 0x0009e20000100800 */
[-C--:B-1----:R-:W-:Y:S02]  /*18970*/  LEA.HI.X.SX32 R0, R57, R5.reuse, 0x1, P6 ;  /* 0x0000000539007211 */ /* 0x082fe400030f0eff */
[----:B----4-:R-:W-:-:S03]  /*18980*/  LEA.HI.X.SX32 R2, R81, R5, 0x1, P5 ;  /* 0x0000000551027211 */ /* 0x010fc600028f0eff */
[----:B------:R1:W-:Y:S04]  /*18990*/  STL [R1+0xbc], R0 ;  /* 0x0000bc0001007387 */ /* 0x0003e80000100800 */
[----:B------:R4:W-:Y:S04]  /*189a0*/  STL [R1+0xc0], R2 ;  /* 0x0000c00201007387 */ /* 0x0009e80000100800 */
[----:B------:R-:W2:Y:S01]  /*189b0*/  LDL.LU R113, [R1+0x390] ;  /* 0x0003900001717983 */ /* 0x000ea20000300800 */
[----:B-1----:R-:W-:-:S03]  /*189c0*/  LEA.HI.X.SX32 R0, R61, R5, 0x1, P4 ;  /* 0x000000053d007211 */ /* 0x002fc600020f0eff */
[----:B------:R-:W2:Y:S04]  /*189d0*/  LDL.LU R109, [R1+0x394] ;  /* 0x00039400016d7983 */ /* 0x000ea80000300800 */
[----:B------:R1:W-:Y:S04]  /*189e0*/  STL [R1+0xc4], R0 ;  /* 0x0000c40001007387 */ /* 0x0003e80000100800 */
[----:B------:R-:W2:Y:S01]  /*189f0*/  LDL.LU R81, [R1+0x398] ;  /* 0x0003980001517983 */ /* 0x000ea20000300800 */
[C---:B------:R-:W-:Y:S02]  /*18a00*/  IADD3 R55, P3, PT, R244.reuse, R89, RZ ;  /* 0x00000059f4377210 */ /* 0x040fe40007f7e0ff */
[----:B------:R-:W-:-:S02]  /*18a10*/  IADD3 R57, P6, PT, R244, R65, RZ ;  /* 0x00000041f4397210 */ /* 0x000fc40007fde0ff */
[----:B----4-:R-:W-:Y:S02]  /*18a20*/  LEA.HI.X.SX32 R2, R89, R5, 0x1, P3 ;  /* 0x0000000559027211 */ /* 0x010fe400018f0eff */
[C---:B------:R-:W-:Y:S02]  /*18a30*/  IADD3 R59, P5, PT, R244.reuse, R85, RZ ;  /* 0x00000055f43b7210 */ /* 0x040fe40007fbe0ff */
[----:B-1----:R-:W-:Y:S01]  /*18a40*/  LEA.HI.X.SX32 R0, R65, R5, 0x1, P6 ;  /* 0x0000000541007211 */ /* 0x002fe200030f0eff */
[----:B------:R1:W-:Y:S01]  /*18a50*/  STL [R1+0xc8], R2 ;  /* 0x0000c80201007387 */ /* 0x0003e20000100800 */
[C---:B---3--:R-:W-:Y:S02]  /*18a60*/  IADD3 R61, P4, PT, R244.reuse, R69, RZ ;  /* 0x00000045f43d7210 */ /* 0x048fe40007f9e0ff */
[----:B------:R-:W-:Y:S01]  /*18a70*/  IADD3 R63, P3, PT, R244, R101, RZ ;  /* 0x00000065f43f7210 */ /* 0x000fe20007f7e0ff */
[----:B------:R3:W-:Y:S01]  /*18a80*/  STL [R1+0xcc], R0 ;  /* 0x0000cc0001007387 */ /* 0x0007e20000100800 */
[----:B-1----:R-:W-:-:S02]  /*18a90*/  LEA.HI.X.SX32 R2, R85, R5, 0x1, P5 ;  /* 0x0000000555027211 */ /* 0x002fc400028f0eff */
[----:B---3--:R-:W-:-:S03]  /*18aa0*/  LEA.HI.X.SX32 R0, R69, R5, 0x1, P4 ;  /* 0x0000000545007211 */ /* 0x008fc600020f0eff */
[----:B------:R1:W-:Y:S01]  /*18ab0*/  STL [R1+0xd0], R2 ;  /* 0x0000d00201007387 */ /* 0x0003e20000100800 */
[----:B------:R-:W-:-:S03]  /*18ac0*/  IADD3 R65, P6, PT, R244, R93, RZ ;  /* 0x0000005df4417210 */ /* 0x000fc60007fde0ff */
[----:B------:R-:W3:Y:S01]  /*18ad0*/  LDL.LU R87, [R1+0x39c] ;  /* 0x00039c0001577983 */ /* 0x000ee20000300800 */
[----:B------:R-:W-:-:S03]  /*18ae0*/  IADD3 R67, P5, PT, R244, R97, RZ ;  /* 0x00000061f4437210 */ /* 0x000fc60007fbe0ff */
[----:B------:R-:W4:Y:S01]  /*18af0*/  LDL.LU R89, [R1+0x3a0] ;  /* 0x0003a00001597983 */ /* 0x000f220000300800 */
[----:B-1----:R-:W-:-:S03]  /*18b00*/  LEA.HI.X.SX32 R2, R101, R5, 0x1, P3 ;  /* 0x0000000565027211 */ /* 0x002fc600018f0eff */
[----:B------:R1:W-:Y:S01]  /*18b10*/  STL [R1+0xd4], R0 ;  /* 0x0000d40001007387 */ /* 0x0003e20000100800 */
[----:B------:R-:W-:-:S03]  /*18b20*/  IADD3 R69, P4, PT, R244, R77, RZ ;  /* 0x0000004df4457210 */ /* 0x000fc60007f9e0ff */
[----:B------:R-:W4:Y:S01]  /*18b30*/  LDL.LU R85, [R1+0x3a4] ;  /* 0x0003a40001557983 */ /* 0x000f220000300800 */
[----:B------:R-:W-:-:S03]  /*18b40*/  LEA.HI.X.SX32 R3, R97, R5, 0x1, P5 ;  /* 0x0000000561037211 */ /* 0x000fc600028f0eff */
[----:B------:R1:W-:Y:S02]  /*18b50*/  STL [R1+0xd8], R2 ;  /* 0x0000d80201007387 */ /* 0x0003e40000100800 */
[-C--:B-1----:R-:W-:Y:S02]  /*18b60*/  LEA.HI.X.SX32 R0, R93, R5.reuse, 0x1, P6 ;  /* 0x000000055d007211 */ /* 0x082fe400030f0eff */
[----:B------:R-:W4:Y:S04]  /*18b70*/  LDL.LU R95, [R1+0x3a8] ;  /* 0x0003a800015f7983 */ /* 0x000f280000300800 */
[----:B------:R-:W4:Y:S01]  /*18b80*/  LDL.LU R91, [R1+0x3ac] ;  /* 0x0003ac00015b7983 */ /* 0x000f220000300800 */
[----:B------:R-:W-:-:S03]  /*18b90*/  LEA.HI.X.SX32 R2, R77, R5, 0x1, P4 ;  /* 0x000000054d027211 */ /* 0x000fc600020f0eff */
[----:B------:R1:W-:Y:S04]  /*18ba0*/  STL [R1+0xdc], R0 ;  /* 0x0000dc0001007387 */ /* 0x0003e80000100800 */
[----:B------:R-:W4:Y:S04]  /*18bb0*/  LDL.LU R93, [R1+0x3b0] ;  /* 0x0003b000015d7983 */ /* 0x000f280000300800 */
[----:B------:R1:W-:Y:S04]  /*18bc0*/  STL [R1+0xe0], R3 ;  /* 0x0000e00301007387 */ /* 0x0003e80000100800 */
[----:B------:R-:W4:Y:S04]  /*18bd0*/  LDL.LU R99, [R1+0x3b4] ;  /* 0x0003b40001637983 */ /* 0x000f280000300800 */
[----:B------:R1:W-:Y:S04]  /*18be0*/  STL [R1+0xe4], R2 ;  /* 0x0000e40201007387 */ /* 0x0003e80000100800 */
[----:B------:R-:W4:Y:S01]  /*18bf0*/  LDL.LU R101, [R1+0x3b8] ;  /* 0x0003b80001657983 */ /* 0x000f220000300800 */
[----:B--2---:R-:W-:-:S04]  /*18c00*/  IADD3 R71, P3, PT, R244, R73, RZ ;  /* 0x00000049f4477210 */ /* 0x004fc80007f7e0ff */
[----:B-1----:R-:W-:-:S05]  /*18c10*/  LEA.HI.X.SX32 R0, R73, R5, 0x1, P3 ;  /* 0x0000000549007211 */ /* 0x002fca00018f0eff */
[----:B------:R1:W-:Y:S04]  /*18c20*/  STL [R1+0xe8], R0 ;  /* 0x0000e80001007387 */ /* 0x0003e80000100800 */
[----:B------:R-:W2:Y:S04]  /*18c30*/  LDL.LU R97, [R1+0x3bc] ;  /* 0x0003bc0001617983 */ /* 0x000ea80000300800 */
[----:B------:R-:W2:Y:S04]  /*18c40*/  LDL.LU R107, [R1+0x3c0] ;  /* 0x0003c000016b7983 */ /* 0x000ea80000300800 */
[----:B------:R-:W2:Y:S04]  /*18c50*/  LDL.LU R103, [R1+0x3c4] ;  /* 0x0003c40001677983 */ /* 0x000ea80000300800 */
[----:B------:R-:W2:Y:S01]  /*18c60*/  LDL.LU R105, [R1+0x3c8] ;  /* 0x0003c80001697983 */ /* 0x000ea20000300800 */
[----:B------:R-:W-:-:S02]  /*18c70*/  IADD3 R73, P3, PT, R244, R113, RZ ;  /* 0x00000071f4497210 */ /* 0x000fc40007f7e0ff */
[C---:B------:R-:W-:Y:S02]  /*18c80*/  IADD3 R75, P4, PT, R244.reuse, R109, RZ ;  /* 0x0000006df44b7210 */ /* 0x040fe40007f9e0ff */
[-C--:B------:R-:W-:Y:S02]  /*18c90*/  LEA.HI.X.SX32 R3, R113, R5.reuse, 0x1, P3 ;  /* 0x0000000571037211 */ /* 0x080fe400018f0eff */
[----:B------:R-:W-:Y:S02]  /*18ca0*/  LEA.HI.X.SX32 R2, R109, R5, 0x1, P4 ;  /* 0x000000056d027211 */ /* 0x000fe400020f0eff */
[C---:B------:R-:W-:Y:S01]  /*18cb0*/  IADD3 R77, P5, PT, R244.reuse, R81, RZ ;  /* 0x00000051f44d7210 */ /* 0x040fe20007fbe0ff */
[----:B------:R3:W-:Y:S03]  /*18cc0*/  STL [R1+0xec], R3 ;  /* 0x0000ec0301007387 */ /* 0x0007e60000100800 */
[----:B-1----:R-:W-:Y:S01]  /*18cd0*/  LEA.HI.X.SX32 R0, R81, R5, 0x1, P5 ;  /* 0x0000000551007211 */ /* 0x002fe200028f0eff */
[----:B------:R-:W2:Y:S04]  /*18ce0*/  LDL.LU R111, [R1+0x3cc] ;  /* 0x0003cc00016f7983 */ /* 0x000ea80000300800 */
[----:B------:R1:W-:Y:S04]  /*18cf0*/  STL [R1+0xf0], R2 ;  /* 0x0000f00201007387 */ /* 0x0003e80000100800 */
[----:B------:R-:W2:Y:S04]  /*18d00*/  LDL.LU R113, [R1+0x3d0] ;  /* 0x0003d00001717983 */ /* 0x000ea80000300800 */
[----:B------:R1:W-:Y:S04]  /*18d10*/  STL [R1+0xf4], R0 ;  /* 0x0000f40001007387 */ /* 0x0003e80000100800 */
[----:B------:R-:W2:Y:S04]  /*18d20*/  LDL.LU R109, [R1+0x3d4] ;  /* 0x0003d400016d7983 */ /* 0x000ea80000300800 */
[----:B------:R-:W2:Y:S04]  /*18d30*/  LDL.LU R4, [R1+0x3d8] ;  /* 0x0003d80001047983 */ /* 0x000ea80000300800 */
[----:B------:R-:W2:Y:S04]  /*18d40*/  LDL.LU R119, [R1+0x3dc] ;  /* 0x0003dc0001777983 */ /* 0x000ea80000300800 */
[----:B------:R-:W2:Y:S04]  /*18d50*/  LDL.LU R117, [R1+0x3e0] ;  /* 0x0003e00001757983 */ /* 0x000ea80000300800 */
[----:B------:R-:W2:Y:S01]  /*18d60*/  LDL.LU R121, [R1+0x3e4] ;  /* 0x0003e40001797983 */ /* 0x000ea20000300800 */
[----:B---3--:R-:W-:-:S02]  /*18d70*/  IADD3 R79, P3, PT, R244, R87, RZ ;  /* 0x00000057f44f7210 */ /* 0x008fc40007f7e0ff */
[C---:B----4-:R-:W-:Y:S02]  /*18d80*/  IADD3 R81, P4, PT, R244.reuse, R89, RZ ;  /* 0x00000059f4517210 */ /* 0x050fe40007f9e0ff */
[C---:B------:R-:W-:Y:S02]  /*18d90*/  IADD3 R83, P5, PT, R244.reuse, R85, RZ ;  /* 0x00000055f4537210 */ /* 0x040fe40007fbe0ff */
[-C--:B------:R-:W-:Y:S02]  /*18da0*/  LEA.HI.X.SX32 R3, R87, R5.reuse, 0x1, P3 ;  /* 0x0000000557037211 */ /* 0x080fe400018f0eff */
[-C--:B-1----:R-:W-:Y:S02]  /*18db0*/  LEA.HI.X.SX32 R2, R89, R5.reuse, 0x1, P4 ;  /* 0x0000000559027211 */ /* 0x082fe400020f0eff */
[----:B------:R-:W-:Y:S02]  /*18dc0*/  LEA.HI.X.SX32 R0, R85, R5, 0x1, P5 ;  /* 0x0000000555007211 */ /* 0x000fe400028f0eff */
[C---:B------:R-:W-:Y:S01]  /*18dd0*/  IADD3 R85, P3, PT, R244.reuse, R95, RZ ;  /* 0x0000005ff4557210 */ /* 0x040fe20007f7e0ff */
[----:B------:R1:W-:Y:S01]  /*18de0*/  STL [R1+0xf8], R3 ;  /* 0x0000f80301007387 */ /* 0x0003e20000100800 */
[----:B------:R-:W-:-:S03]  /*18df0*/  IADD3 R87, P4, PT, R244, R91, RZ ;  /* 0x0000005bf4577210 */ /* 0x000fc60007f9e0ff */
[----:B------:R3:W-:Y:S01]  /*18e00*/  STL [R1+0xfc], R2 ;  /* 0x0000fc0201007387 */ /* 0x0007e20000100800 */
[----:B------:R-:W-:-:S03]  /*18e10*/  IADD3 R89, P5, PT, R244, R93, RZ ;  /* 0x0000005df4597210 */ /* 0x000fc60007fbe0ff */
[----:B------:R4:W-:Y:S01]  /*18e20*/  STL [R1+0x100], R0 ;  /* 0x0001000001007387 */ /* 0x0009e20000100800 */
[-C--:B-1----:R-:W-:Y:S02]  /*18e30*/  LEA.HI.X.SX32 R3, R95, R5.reuse, 0x1, P3 ;  /* 0x000000055f037211 */ /* 0x082fe400018f0eff */
[----:B---3--:R-:W-:Y:S02]  /*18e40*/  LEA.HI.X.SX32 R2, R91, R5, 0x1, P4 ;  /* 0x000000055b027211 */ /* 0x008fe400020f0eff */
[C---:B------:R-:W-:Y:S02]  /*18e50*/  IADD3 R91, P3, PT, R244.reuse, R99, RZ ;  /* 0x00000063f45b7210 */ /* 0x040fe40007f7e0ff */
[----:B----4-:R-:W-:Y:S01]  /*18e60*/  LEA.HI.X.SX32 R0, R93, R5, 0x1, P5 ;  /* 0x000000055d007211 */ /* 0x010fe200028f0eff */
[----:B------:R1:W-:Y:S01]  /*18e70*/  STL [R1+0x104], R3 ;  /* 0x0001040301007387 */ /* 0x0003e20000100800 */
[----:B------:R-:W-:-:S03]  /*18e80*/  IADD3 R93, P4, PT, R244, R101, RZ ;  /* 0x00000065f45d7210 */ /* 0x000fc60007f9e0ff */
[----:B------:R3:W-:Y:S04]  /*18e90*/  STL [R1+0x108], R2 ;  /* 0x0001080201007387 */ /* 0x0007e80000100800 */
[----:B------:R4:W-:Y:S01]  /*18ea0*/  STL [R1+0x10c], R0 ;  /* 0x00010c0001007387 */ /* 0x0009e20000100800 */
[-C--:B-1----:R-:W-:Y:S02]  /*18eb0*/  LEA.HI.X.SX32 R3, R99, R5.reuse, 0x1, P3 ;  /* 0x0000000563037211 */ /* 0x082fe400018f0eff */
[----:B---3--:R-:W-:-:S03]  /*18ec0*/  LEA.HI.X.SX32 R2, R101, R5, 0x1, P4 ;  /* 0x0000000565027211 */ /* 0x008fc600020f0eff */
[----:B------:R1:W-:Y:S01]  /*18ed0*/  STL [R1+0x110], R3 ;  /* 0x0001100301007387 */ /* 0x0003e20000100800 */
[----:B------:R-:W-:-:S03]  /*18ee0*/  SHF.L.U64.HI R124, R122, 0x2, R124 ;  /* 0x000000027a7c7819 */ /* 0x000fc6000001027c */
[----:B------:R-:W-:Y:S01]  /*18ef0*/  STL [R1+0x114], R2 ;  /* 0x0001140201007387 */ /* 0x000fe20000100800 */
[----:B------:R-:W-:Y:S01]  /*18f00*/  IMAD.SHL.U32 R122, R122, 0x4, RZ ;  /* 0x000000047a7a7824 */ /* 0x000fe200078e00ff */
[C---:B------:R-:W-:Y:S01]  /*18f10*/  SHF.L.U64.HI R120, R118.reuse, 0x2, R120 ;  /* 0x0000000276787819 */ /* 0x040fe20000010278 */
        /* <DEDUP_REMOVED lines=39> */
[----:B------:R-:W-:-:S02]  /*19190*/  SHF.L.U64.HI R40, R252, 0x2, R40 ;  /* 0x00000002fc287819 */ /* 0x000fc40000010228 */
[----:B--2---:R-:W-:-:S04]  /*191a0*/  IADD3 R95, P5, PT, R244, R97, RZ ;  /* 0x00000061f45f7210 */ /* 0x004fc80007fbe0ff */
[----:B----4-:R-:W-:Y:S02]  /*191b0*/  LEA.HI.X.SX32 R0, R97, R5, 0x1, P5 ;  /* 0x0000000561007211 */ /* 0x010fe400028f0eff */
[C---:B------:R-:W-:Y:S02]  /*191c0*/  IADD3 R97, P3, PT, R244.reuse, R107, RZ ;  /* 0x0000006bf4617210 */ /* 0x040fe40007f7e0ff */
[----:B------:R-:W-:Y:S01]  /*191d0*/  IADD3 R99, P4, PT, R244, R103, RZ ;  /* 0x00000067f4637210 */ /* 0x000fe20007f9e0ff */
[----:B------:R2:W-:Y:S01]  /*191e0*/  STL [R1+0x118], R0 ;  /* 0x0001180001007387 */ /* 0x0005e20000100800 */
[----:B-1----:R-:W-:-:S05]  /*191f0*/  LEA.HI.X.SX32 R3, R107, R5, 0x1, P3 ;  /* 0x000000056b037211 */ /* 0x002fca00018f0eff */
[----:B------:R-:W-:Y:S01]  /*19200*/  STL [R1+0x11c], R3 ;  /* 0x00011c0301007387 */ /* 0x000fe20000100800 */
[----:B--2---:R-:W-:-:S05]  /*19210*/  LEA.HI.X.SX32 R0, R103, R5, 0x1, P4 ;  /* 0x0000000567007211 */ /* 0x004fca00020f0eff */
[----:B------:R-:W-:Y:S04]  /*19220*/  STL [R1+0x120], R0 ;  /* 0x0001200001007387 */ /* 0x000fe80000100800 */
[----:B------:R-:W-:Y:S04]  /*19230*/  STL [R1+0xa8], R124 ;  /* 0x0000a87c01007387 */ /* 0x000fe80000100800 */
[----:B------:R-:W-:Y:S04]  /*19240*/  STL [R1+0xa4], R122 ;  /* 0x0000a47a01007387 */ /* 0x000fe80000100800 */
[----:B------:R1:W-:Y:S04]  /*19250*/  STL [R1+0xa0], R120 ;  /* 0x0000a07801007387 */ /* 0x0003e80000100800 */
[----:B------:R-:W-:Y:S04]  /*19260*/  STL [R1+0x9c], R118 ;  /* 0x00009c7601007387 */ /* 0x000fe80000100800 */
[----:B------:R-:W-:Y:S04]  /*19270*/  STL [R1+0x98], R116 ;  /* 0x0000987401007387 */ /* 0x000fe80000100800 */
        /* <DEDUP_REMOVED lines=36> */
[----:B-1----:R-:W3:Y:S04]  /*194c0*/  LDL.LU R120, [R1+0xac] ;  /* 0x0000ac0001787983 */ /* 0x002ee80000300800 */
[----:B------:R-:W-:Y:S04]  /*194d0*/  STL [R1+0x4], R42 ;  /* 0x0000042a01007387 */ /* 0x000fe80000100800 */
[----:B------:R-:W4:Y:S04]  /*194e0*/  LDL R122, [R1+0xb0] ;  /* 0x0000b000017a7983 */ /* 0x000f280000100800 */
[----:B------:R3:W-:Y:S04]  /*194f0*/  STL [R1], R40 ;  /* 0x0000002801007387 */ /* 0x0007e80000100800 */
[----:B--2---:R-:W2:Y:S04]  /*19500*/  LDL.LU R108, [R1+0xb4] ;  /* 0x0000b400016c7983 */ /* 0x004ea80000300800 */
[----:B------:R-:W2:Y:S01]  /*19510*/  LDL.LU R124, [R1+0xb8] ;  /* 0x0000b800017c7983 */ /* 0x000ea20000300800 */
[----:B------:R-:W-:-:S02]  /*19520*/  IADD3 R101, P5, PT, R244, R105, RZ ;  /* 0x00000069f4657210 */ /* 0x000fc40007fbe0ff */
[C---:B------:R-:W-:Y:S02]  /*19530*/  IADD3 R103, P3, PT, R244.reuse, R111, RZ ;  /* 0x0000006ff4677210 */ /* 0x040fe40007f7e0ff */
[----:B------:R-:W-:Y:S02]  /*19540*/  LEA.HI.X.SX32 R2, R105, R5, 0x1, P5 ;  /* 0x0000000569027211 */ /* 0x000fe400028f0eff */
[C---:B------:R-:W-:Y:S02]  /*19550*/  IADD3 R105, P4, PT, R244.reuse, R113, RZ ;  /* 0x00000071f4697210 */ /* 0x040fe40007f9e0ff */
[----:B------:R-:W-:Y:S02]  /*19560*/  IADD3 R107, P5, PT, R244, R109, RZ ;  /* 0x0000006df46b7210 */ /* 0x000fe40007fbe0ff */
[-C--:B------:R-:W-:Y:S02]  /*19570*/  LEA.HI.X.SX32 R0, R111, R5.reuse, 0x1, P3 ;  /* 0x000000056f007211 */ /* 0x080fe400018f0eff */
[----:B------:R-:W-:-:S02]  /*19580*/  LEA.HI.X.SX32 R123, R113, R5, 0x1, P4 ;  /* 0x00000005717b7211 */ /* 0x000fc400020f0eff */
[----:B------:R-:W-:Y:S02]  /*19590*/  LEA.HI.X.SX32 R3, R109, R5, 0x1, P5 ;  /* 0x000000056d037211 */ /* 0x000fe400028f0eff */
[C---:B------:R-:W-:Y:S02]  /*195a0*/  IADD3 R109, P3, PT, R244.reuse, R4, RZ ;  /* 0x00000004f46d7210 */ /* 0x040fe40007f7e0ff */
[C---:B------:R-:W-:Y:S02]  /*195b0*/  IADD3 R111, P4, PT, R244.reuse, R119, RZ ;  /* 0x00000077f46f7210 */ /* 0x040fe40007f9e0ff */
[C---:B------:R-:W-:Y:S02]  /*195c0*/  IADD3 R113, P5, PT, R244.reuse, R117, RZ ;  /* 0x00000075f4717210 */ /* 0x040fe40007fbe0ff */
[----:B------:R-:W-:Y:S02]  /*195d0*/  IADD3 R115, P6, PT, R244, R121, RZ ;  /* 0x00000079f4737210 */ /* 0x000fe40007fde0ff */
[----:B------:R-:W-:-:S02]  /*195e0*/  LEA.HI.X.SX32 R4, R4, R5, 0x1, P3 ;  /* 0x0000000504047211 */ /* 0x000fc400018f0eff */
[-C--:B------:R-:W-:Y:S02]  /*195f0*/  LEA.HI.X.SX32 R119, R119, R5.reuse, 0x1, P4 ;  /* 0x0000000577777211 */ /* 0x080fe400020f0eff */
[-C--:B------:R-:W-:Y:S02]  /*19600*/  LEA.HI.X.SX32 R117, R117, R5.reuse, 0x1, P5 ;  /* 0x0000000575757211 */ /* 0x080fe400028f0eff */
[----:B------:R-:W-:Y:S02]  /*19610*/  LEA.HI.X.SX32 R121, R121, R5, 0x1, P6 ;  /* 0x0000000579797211 */ /* 0x000fe400030f0eff */
[----:B------:R-:W-:Y:S02]  /*19620*/  SHF.L.U64.HI R5, R6, 0x2, R126 ;  /* 0x0000000206057819 */ /* 0x000fe4000001027e */
[----:B------:R-:W2:Y:S04]  /*19630*/  LDL.LU R126, [R1+0xbc] ;  /* 0x0000bc00017e7983 */ /* 0x000ea80000300800 */
[----:B------:R-:W2:Y:S04]  /*19640*/  LDL.LU R110, [R1+0xc0] ;  /* 0x0000c000016e7983 */ /* 0x000ea80000300800 */
[----:B------:R-:W2:Y:S04]  /*19650*/  LDL.LU R112, [R1+0xc4] ;  /* 0x0000c40001707983 */ /* 0x000ea80000300800 */
[----:B------:R-:W2:Y:S04]  /*19660*/  LDL.LU R114, [R1+0xc8] ;  /* 0x0000c80001727983 */ /* 0x000ea80000300800 */
[----:B------:R-:W2:Y:S04]  /*19670*/  LDL.LU R116, [R1+0xcc] ;  /* 0x0000cc0001747983 */ /* 0x000ea80000300800 */
[----:B------:R-:W2:Y:S01]  /*19680*/  LDL.LU R118, [R1+0xd0] ;  /* 0x0000d00001767983 */ /* 0x000ea20000300800 */
[----:B---3--:R-:W-:-:S03]  /*19690*/  SHF.L.U64.HI R40, R41, 0x2, R120 ;  /* 0x0000000229287819 */ /* 0x008fc60000010278 */
[----:B------:R-:W3:Y:S01]  /*196a0*/  LDL.LU R120, [R1+0xd4] ;  /* 0x0000d40001787983 */ /* 0x000ee20000300800 */
[----:B----4-:R-:W-:-:S03]  /*196b0*/  SHF.L.U64.HI R42, R43, 0x2, R122 ;  /* 0x000000022b2a7819 */ /* 0x010fc6000001027a */
[----:B------:R-:W4:Y:S01]  /*196c0*/  LDL.LU R122, [R1+0xd8] ;  /* 0x0000d800017a7983 */ /* 0x000f220000300800 */
[----:B--2---:R-:W-:-:S03]  /*196d0*/  SHF.L.U64.HI R46, R47, 0x2, R124 ;  /* 0x000000022f2e7819 */ /* 0x004fc6000001027c */
[----:B------:R-:W2:Y:S01]  /*196e0*/  LDL.LU R124, [R1+0xdc] ;  /* 0x0000dc00017c7983 */ /* 0x000ea20000300800 */
[----:B------:R-:W-:Y:S02]  /*196f0*/  SHF.L.U64.HI R44, R45, 0x2, R108 ;  /* 0x000000022d2c7819 */ /* 0x000fe4000001026c */
[----:B------:R-:W-:Y:S02]  /*19700*/  SHF.L.U64.HI R48, R49, 0x2, R126 ;  /* 0x0000000231307819 */ /* 0x000fe4000001027e */
[----:B------:R-:W2:Y:S04]  /*19710*/  LDL.LU R126, [R1+0xe0] ;  /* 0x0000e000017e7983 */ /* 0x000ea80000300800 */
[----:B------:R-:W2:Y:S04]  /*19720*/  LDL.LU R96, [R1+0xe4] ;  /* 0x0000e40001607983 */ /* 0x000ea80000300800 */
[----:B------:R-:W2:Y:S04]  /*19730*/  LDL.LU R98, [R1+0xe8] ;  /* 0x0000e80001627983 */ /* 0x000ea80000300800 */
[----:B------:R-:W2:Y:S04]  /*19740*/  LDL.LU R100, [R1+0xec] ;  /* 0x0000ec0001647983 */ /* 0x000ea80000300800 */
[----:B------:R-:W2:Y:S04]  /*19750*/  LDL.LU R102, [R1+0xf0] ;  /* 0x0000f00001667983 */ /* 0x000ea80000300800 */
[----:B------:R-:W2:Y:S01]  /*19760*/  LDL.LU R104, [R1+0xf4] ;  /* 0x0000f40001687983 */ /* 0x000ea20000300800 */
[----:B------:R-:W-:-:S03]  /*19770*/  SHF.L.U64.HI R50, R51, 0x2, R110 ;  /* 0x0000000233327819 */ /* 0x000fc6000001026e */
[----:B------:R-:W2:Y:S01]  /*19780*/  LDL.LU R106, [R1+0xf8] ;  /* 0x0000f800016a7983 */ /* 0x000ea20000300800 */
[----:B------:R-:W-:-:S03]  /*19790*/  SHF.L.U64.HI R52, R53, 0x2, R112 ;  /* 0x0000000235347819 */ /* 0x000fc60000010270 */
[----:B------:R-:W2:Y:S01]  /*197a0*/  LDL.LU R108, [R1+0xfc] ;  /* 0x0000fc00016c7983 */ /* 0x000ea20000300800 */
[----:B------:R-:W-:-:S03]  /*197b0*/  SHF.L.U64.HI R54, R55, 0x2, R114 ;  /* 0x0000000237367819 */ /* 0x000fc60000010272 */
[----:B------:R-:W2:Y:S04]  /*197c0*/  LDL.LU R110, [R1+0x100] ;  /* 0x00010000016e7983 */ /* 0x000ea80000300800 */
[----:B------:R-:W2:Y:S04]  /*197d0*/  LDL.LU R112, [R1+0x104] ;  /* 0x0001040001707983 */ /* 0x000ea80000300800 */
[----:B------:R-:W2:Y:S01]  /*197e0*/  LDL.LU R114, [R1+0x108] ;  /* 0x0001080001727983 */ /* 0x000ea20000300800 */
[----:B------:R-:W-:Y:S02]  /*197f0*/  SHF.L.U64.HI R56, R57, 0x2, R116 ;  /* 0x0000000239387819 */ /* 0x000fe40000010274 */
[----:B------:R-:W-:Y:S01]  /*19800*/  SHF.L.U64.HI R58, R59, 0x2, R118 ;  /* 0x000000023b3a7819 */ /* 0x000fe20000010276 */
        /* <DEDUP_REMOVED lines=8> */
[----:B------:R-:W-:-:S03]  /*19890*/  SHF.L.U64.HI R66, R67, 0x2, R126 ;  /* 0x0000000243427819 */ /* 0x000fc6000001027e */
[----:B------:R-:W3:Y:S01]  /*198a0*/  LDL.LU R126, [R1+0x120] ;  /* 0x00012000017e7983 */ /* 0x000ee20000300800 */
[----:B------:R-:W-:Y:S02]  /*198b0*/  SHF.L.U64.HI R72, R73, 0x2, R100 ;  /* 0x0000000249487819 */ /* 0x000fe40000010264 */
[----:B------:R-:W-:Y:S02]  /*198c0*/  SHF.L.U64.HI R100, R101, 0x2, R2 ;  /* 0x0000000265647819 */ /* 0x000fe40000010202 */
[----:B------:R-:W-:Y:S01]  /*198d0*/  SHF.L.U64.HI R74, R75, 0x2, R102 ;  /* 0x000000024b4a7819 */ /* 0x000fe20000010266 */
[----:B------:R-:W3:Y:S01]  /*198e0*/  LDL.LU R2, [R1+0x498] ;  /* 0x0004980001027983 */ /* 0x000ee20000300800 */
[----:B------:R-:W-:Y:S02]  /*198f0*/  SHF.L.U64.HI R102, R103, 0x2, R0 ;  /* 0x0000000267667819 */ /* 0x000fe40000010200 */
[----:B------:R-:W-:Y:S01]  /*19900*/  SHF.L.U64.HI R76, R77, 0x2, R104 ;  /* 0x000000024d4c7819 */ /* 0x000fe20000010268 */
[----:B------:R-:W3:Y:S01]  /*19910*/  LDL.LU R0, [R1+0x494] ;  /* 0x0004940001007983 */ /* 0x000ee20000300800 */
[----:B------:R-:W-:-:S03]  /*19920*/  SHF.L.U64.HI R104, R105, 0x2, R123 ;  /* 0x0000000269687819 */ /* 0x000fc6000001027b */
[----:B------:R-:W3:Y:S01]  /*19930*/  LDL.LU R123, [R1+0x490] ;  /* 0x00049000017b7983 */ /* 0x000ee20000300800 */
[----:B------:R-:W-:Y:S02]  /*19940*/  SHF.L.U64.HI R78, R79, 0x2, R106 ;  /* 0x000000024f4e7819 */ /* 0x000fe4000001026a */
[----:B------:R-:W-:Y:S02]  /*19950*/  SHF.L.U64.HI R80, R81, 0x2, R108 ;  /* 0x0000000251507819 */ /* 0x000fe4000001026c */
[----:B------:R-:W-:Y:S02]  /*19960*/  SHF.L.U64.HI R106, R107, 0x2, R3 ;  /* 0x000000026b6a7819 */ /* 0x000fe40000010203 */
[----:B------:R-:W-:Y:S01]  /*19970*/  SHF.L.U64.HI R82, R83, 0x2, R110 ;  /* 0x0000000253527819 */ /* 0x000fe2000001026e */
[----:B------:R-:W3:Y:S01]  /*19980*/  LDL.LU R3, [R1+0x48c] ;  /* 0x00048c0001037983 */ /* 0x000ee20000300800 */
[----:B------:R-:W-:Y:S02]  /*19990*/  SHF.L.U64.HI R108, R109, 0x2, R4 ;  /* 0x000000026d6c7819 */ /* 0x000fe40000010204 */
[----:B------:R-:W-:Y:S01]  /*199a0*/  SHF.L.U64.HI R84, R85, 0x2, R112 ;  /* 0x0000000255547819 */ /* 0x000fe20000010270 */
[----:B------:R-:W3:Y:S01]  /*199b0*/  LDL.LU R4, [R1+0x488] ;  /* 0x0004880001047983 */ /* 0x000ee20000300800 */
[----:B------:R-:W-:-:S02]  /*199c0*/  SHF.L.U64.HI R110, R111, 0x2, R119 ;  /* 0x000000026f6e7819 */ /* 0x000fc40000010277 */
[----:B------:R-:W-:Y:S01]  /*199d0*/  SHF.L.U64.HI R112, R113, 0x2, R117 ;  /* 0x0000000271707819 */ /* 0x000fe20000010275 */
[----:B------:R-:W3:Y:S01]  /*199e0*/  LDL.LU R119, [R1+0x484] ;  /* 0x0004840001777983 */ /* 0x000ee20000300800 */
[----:B------:R-:W-:Y:S02]  /*199f0*/  SHF.L.U64.HI R86, R87, 0x2, R114 ;  /* 0x0000000257567819 */ /* 0x000fe40000010272 */
[----:B------:R-:W-:Y:S01]  /*19a00*/  SHF.L.U64.HI R114, R115, 0x2, R121 ;  /* 0x0000000273727819 */ /* 0x000fe20000010279 */
[----:B------:R-:W3:Y:S04]  /*19a10*/  LDL.LU R117, [R1+0x480] ;  /* 0x0004800001757983 */ /* 0x000ee80000300800 */
[----:B------:R-:W3:Y:S01]  /*19a20*/  LDL.LU R121, [R1+0x47c] ;  /* 0x00047c0001797983 */ /* 0x000ee20000300800 */
[----:B------:R-:W-:-:S02]  /*19a30*/  SHF.L.U64.HI R68, R69, 0x2, R96 ;  /* 0x0000000245447819 */ /* 0x000fc40000010260 */
[----:B------:R-:W-:Y:S02]  /*19a40*/  SHF.L.U64.HI R70, R71, 0x2, R98 ;  /* 0x0000000247467819 */ /* 0x000fe40000010262 */
[----:B------:R-:W-:Y:S02]  /*19a50*/  SHF.L.U64.HI R88, R89, 0x2, R116 ;  /* 0x0000000259587819 */ /* 0x000fe40000010274 */
[----:B------:R-:W-:Y:S01]  /*19a60*/  SHF.L.U64.HI R90, R91, 0x2, R118 ;  /* 0x000000025b5a7819 */ /* 0x000fe20000010276 */
[----:B------:R-:W-:Y:S01]  /*19a70*/  UIMAD.WIDE.U32 UR12, UR12, 0x1c, UR6 ;  /* 0x0000001c0c0c78a5 */ /* 0x000fe2000f8e0006 */
[C---:B------:R-:W-:Y:S01]  /*19a80*/  SHF.L.U64.HI R245, R38.reuse, 0x2, R245 ;  /* 0x0000000226f57819 */ /* 0x040fe200000102f5 */
[----:B------:R-:W-:Y:S01]  /*19a90*/  UIMAD.WIDE.U32 UR10, UR8, 0x1c, UR4 ;  /* 0x0000001c080a78a5 */ /* 0x000fe2000f8e0004 */
[----:B------:R-:W-:Y:S01]  /*19aa0*/  IMAD.SHL.U32 R244, R38, 0x4, RZ ;  /* 0x0000000426f47824 */ /* 0x000fe200078e00ff */
[----:B------:R-:W-:Y:S01]  /*19ab0*/  SHF.L.U64.HI R38, R39, 0x2, R127 ;  /* 0x0000000227267819 */ /* 0x000fe2000001027f */
[----:B------:R-:W-:Y:S01]  /*19ac0*/  UIMAD UR14, UR14, 0x1c, URZ ;  /* 0x0000001c0e0e78a4 */ /* 0x000fe2000f8e02ff */
[----:B------:R-:W-:Y:S01]  /*19ad0*/  SHF.L.U64.HI R7, R8, 0x2, R7 ;  /* 0x0000000208077819 */ /* 0x000fe20000010207 */
[----:B------:R-:W-:Y:S01]  /*19ae0*/  UIMAD UR9, UR9, 0x1c, URZ ;  /* 0x0000001c090978a4 */ /* 0x000fe2000f8e02ff */
[----:B------:R-:W-:Y:S01]  /*19af0*/  SHF.L.U64.HI R9, R10, 0x2, R9 ;  /* 0x000000020a097819 */ /* 0x000fe20000010209 */
[----:B------:R-:W-:Y:S01]  /*19b00*/  IMAD.SHL.U32 R6, R6, 0x4, RZ ;  /* 0x0000000406067824 */ /* 0x000fe200078e00ff */
        /* <DEDUP_REMOVED lines=128> */
[----:B------:R-:W-:-:S02]  /*1a310*/  SHF.L.U64.HI R141, R140, 0x2, R141 ;  /* 0x000000028c8d7819 */ /* 0x000fc4000001028d */
[----:B--2---:R-:W-:Y:S02]  /*1a320*/  SHF.L.U64.HI R96, R97, 0x2, R124 ;  /* 0x0000000261607819 */ /* 0x004fe4000001027c */
[----:B------:R-:W1:Y:S01]  /*1a330*/  LDC R124, c[0x0][0x3a0] ;  /* 0x0000e800ff7c7b82 */ /* 0x000e620000000800 */
[----:B----4-:R-:W-:Y:S01]  /*1a340*/  SHF.L.U64.HI R94, R95, 0x2, R122 ;  /* 0x000000025f5e7819 */ /* 0x010fe2000001027a */
[----:B-1----:R-:W-:Y:S01]  /*1a350*/  VIADD R124, R124, 0x1f ;  /* 0x0000001f7c7c7836 */ /* 0x002fe20000000000 */
[----:B---3--:R-:W-:-:S04]  /*1a360*/  SHF.L.U64.HI R98, R99, 0x2, R126 ;  /* 0x0000000263627819 */ /* 0x008fc8000001027e */
[----:B------:R-:W-:-:S04]  /*1a370*/  SHF.R.S32.HI R126, RZ, 0x1f, R124 ;  /* 0x0000001fff7e7819 */ /* 0x000fc8000001147c */
[----:B------:R-:W-:-:S04]  /*1a380*/  LEA.HI R126, R126, R124, RZ, 0x5 ;  /* 0x0000007c7e7e7211 */ /* 0x000fc800078f28ff */
[----:B------:R-:W-:-:S04]  /*1a390*/  SHF.R.S32.HI R124, RZ, 0x5, R126 ;  /* 0x00000005ff7c7819 */ /* 0x000fc8000001147e */
[----:B------:R-:W-:Y:S02]  /*1a3a0*/  VIMNMX R126, PT, PT, R124, 0x2, !PT ;  /* 0x000000027c7e7848 */ /* 0x000fe40007fe0100 */
[----:B------:R-:W-:Y:S02]  /*1a3b0*/  SHF.L.U64.HI R122, R123, 0x2, R2 ;  /* 0x000000027b7a7819 */ /* 0x000fe40000010202 */
[----:B------:R-:W1:Y:S01]  /*1a3c0*/  S2R R2, SR_TID.X ;  /* 0x0000000000027919 */ /* 0x000e620000002100 */
[----:B------:R-:W-:Y:S01]  /*1a3d0*/  VIADD R126, R126, 0xffffffff ;  /* 0xffffffff7e7e7836 */ /* 0x000fe20000000000 */
[----:B------:R-:W-:Y:S02]  /*1a3e0*/  SHF.L.U64.HI R92, R93, 0x2, R120 ;  /* 0x000000025d5c7819 */ /* 0x000fe40000010278 */
[----:B------:R-:W-:Y:S02]  /*1a3f0*/  SHF.L.U64.HI R118, R119, 0x2, R3 ;  /* 0x0000000277767819 */ /* 0x000fe40000010203 */
[----:B------:R-:W-:-:S02]  /*1a400*/  SHF.L.U64.HI R116, R117, 0x2, R4 ;  /* 0x0000000275747819 */ /* 0x000fc40000010204 */
[----:B------:R2:W5:Y:S01]  /*1a410*/  LDL.LU R4, [R1+0x478] ;  /* 0x0004780001047983 */ /* 0x0005620000300800 */
[----:B------:R-:W-:-:S03]  /*1a420*/  SHF.L.U64.HI R120, R121, 0x2, R0 ;  /* 0x0000000279787819 */ /* 0x000fc60000010200 */
[----:B------:R2:W5:Y:S04]  /*1a430*/  LDL.LU R3, [R1+0x474] ;  /* 0x0004740001037983 */ /* 0x0005680000300800 */
[----:B------:R2:W5:Y:S04]  /*1a440*/  LDL.LU R0, [R1+0x470] ;  /* 0x0004700001007983 */ /* 0x0005680000300800 */
[----:B------:R2:W-:Y:S01]  /*1a450*/  STL [R1+0xac], R126 ;  /* 0x0000ac7e01007387 */ /* 0x0005e20000100800 */
[----:B-1----:R-:W-:Y:S01]  /*1a460*/  SHF.R.U32.HI R2, RZ, 0x6, R2 ;  /* 0x00000006ff027819 */ /* 0x002fe20000011602 */
[----:B------:R-:W-:Y:S01]  /*1a470*/  VIADD R127, R124, 0xfffffff9 ;  /* 0xfffffff97c7f7836 */ /* 0x000fe20000000000 */
        /* <DEDUP_REMOVED lines=20> */
[----:B------:R-:W-:Y:S01]  /*1a5c0*/  SGXT.U32 R2, R2, 0x1 ;  /* 0x000000010202781a */ /* 0x000fe20000000000 */
[----:B------:R-:W-:-:S02]  /*1a5d0*/  IMAD.SHL.U32 R31, R31, 0x4, RZ ;  /* 0x000000041f1f7824 */ /* 0x000fc400078e00ff */
[----:B------:R-:W-:Y:S02]  /*1a5e0*/  IMAD.SHL.U32 R33, R33, 0x4, RZ ;  /* 0x0000000421217824 */ /* 0x000fe400078e00ff */
[----:B------:R-:W-:Y:S02]  /*1a5f0*/  IMAD.SHL.U32 R35, R35, 0x4, RZ ;  /* 0x0000000423237824 */ /* 0x000fe400078e00ff */
[----:B------:R-:W-:Y:S02]  /*1a600*/  IMAD.SHL.U32 R37, R37, 0x4, RZ ;  /* 0x0000000425257824 */ /* 0x000fe400078e00ff */
[----:B------:R-:W-:Y:S02]  /*1a610*/  IMAD.SHL.U32 R39, R39, 0x4, RZ ;  /* 0x0000000427277824 */ /* 0x000fe400078e00ff */
[----:B------:R-:W-:Y:S02]  /*1a620*/  IMAD.SHL.U32 R41, R41, 0x4, RZ ;  /* 0x0000000429297824 */ /* 0x000fe400078e00ff */
        /* <DEDUP_REMOVED lines=41> */
[----:B------:R-:W-:Y:S01]  /*1a8c0*/  IMAD.MOV.U32 R124, RZ, RZ, RZ ;  /* 0x000000ffff7c7224 */ /* 0x000fe200078e00ff */
[----:B------:R-:W-:Y:S01]  /*1a8d0*/  UIADD3 UR30, UPT, UPT, UR30, -0xe0, URZ ;  /* 0xffffff201e1e7890 */ /* 0x000fe2000fffe0ff */
[----:B------:R-:W-:Y:S01]  /*1a8e0*/  UMOV UR33, 0x1 ;  /* 0x0000000100217882 */ /* 0x000fe20000000000 */
[----:B------:R-:W-:Y:S01]  /*1a8f0*/  UMOV UR36, 0x6 ;  /* 0x0000000600247882 */ /* 0x000fe20000000000 */
[----:B------:R-:W-:Y:S01]  /*1a900*/  UMOV UR5, URZ ;  /* 0x000000ff00057c82 */ /* 0x000fe20008000000 */
[----:B------:R-:W-:Y:S01]  /*1a910*/  UMOV UR6, URZ ;  /* 0x000000ff00067c82 */ /* 0x000fe20008000000 */
[----:B------:R-:W-:Y:S01]  /*1a920*/  UMOV UR4, URZ ;  /* 0x000000ff00047c82 */ /* 0x000fe20008000000 */
[----:B------:R-:W-:-:S02]  /*1a930*/  UIADD3 UR32, UPT, UPT, UR13, UR14, URZ ;  /* 0x0000000e0d207290 */ /* 0x000fc4000fffe0ff */
[----:B------:R-:W-:Y:S01]  /*1a940*/  UIADD3 UR31, UPT, UPT, UR11, UR9, URZ ;  /* 0x000000090b1f7290 */ /* 0x000fe2000fffe0ff */
[----:B------:R-:W-:Y:S01]  /*1a950*/  UMOV UR34, UR12 ;  /* 0x0000000c00227c82 */ /* 0x000fe20008000000 */
[----:B--2---:R-:W-:-:S10]  /*1a960*/  UMOV UR38, UR10 ;  /* 0x0000000a00267c82 */ /* 0x004fd40008000000 */
.L_x_10:
[----:B------:R-:W-:Y:S01]  /*1a970*/  UIADD3 UR5, UPT, UPT, UR5, 0x1, URZ ;  /* 0x0000000105057890 */ /* 0x000fe2000fffe0ff */
[----:B------:R-:W-:-:S04]  /*1a980*/  DEPBAR.LE SB0, 0xa ;  /* 0x000082800000791a */ /* 0x000fc80000000000 */
[----:B------:R-:W-:Y:S01]  /*1a990*/  ULEA UR29, UR33, UR28, 0x3 ;  /* 0x0000001c211d7291 */ /* 0x000fe2000f8e18ff */
[----:B------:R-:W-:Y:S01]  /*1a9a0*/  IMAD.U32 R124, R124, -0x80000000, RZ ;  /* 0x800000007c7c7824 */ /* 0x000fe200078e00ff */
[----:B------:R-:W-:Y:S02]  /*1a9b0*/  UISETP.GT.AND UP1, UPT, UR5, 0x6, UPT ;  /* 0x000000060500788c */ /* 0x000fe4000bf24270 */
[----:B------:R-:W-:Y:S02]  /*1a9c0*/  UIADD3 UR29, UPT, UPT, UR29, 0x7e000, URZ ;  /* 0x0007e0001d1d7890 */ /* 0x000fe4000fffe0ff */
[----:B------:R-:W-:Y:S01]  /*1a9d0*/  USEL UR5, UR5, URZ, !UP1 ;  /* 0x000000ff05057287 */ /* 0x000fe2000c800000 */
[----:B------:R-:W-:Y:S06]  /*1a9e0*/  BAR.SYNC.DEFER_BLOCKING 0x0 ;  /* 0x0000000000007b1d */ /* 0x000fec0000010000 */
[----:B-1----:R-:W-:Y:S05]  /*1a9f0*/  @P1 BRA `(.L_x_8) ;  /* 0x0000000400001947 */ /* 0x002fea0003800000 */
[----:B------:R-:W-:Y:S02]  /*1aa00*/  ULEA UR9, UR5, UR28, 0x10 ;  /* 0x0000001c05097291 */ /* 0x000fe4000f8e80ff */
[----:B------:R-:W-:Y:S02]  /*1aa10*/  ULEA UR10, UR5, UR28, 0xd ;  /* 0x0000001c050a7291 */ /* 0x000fe4000f8e68ff */
[----:B------:R-:W-:Y:S02]  /*1aa20*/  USHF.R.U32.HI UR9, URZ, 0x4, UR9 ;  /* 0x00000004ff097899 */ /* 0x000fe40008011609 */
[----:B------:R-:W-:Y:S02]  /*1aa30*/  UIADD3 UR10, UPT, UPT, UR10, 0x70000, URZ ;  /* 0x000700000a0a7890 */ /* 0x000fe4000fffe0ff */
[----:B------:R-:W-:Y:S02]  /*1aa40*/  USGXT.U32 UR18, UR9, 0xe ;  /* 0x0000000e0912789a */ /* 0x000fe40008000000 */
[----:B------:R-:W-:-:S02]  /*1aa50*/  USHF.R.U32.HI UR10, URZ, 0x4, UR10 ;  /* 0x00000004ff0a7899 */ /* 0x000fc4000801160a */
[----:B------:R-:W-:Y:S02]  /*1aa60*/  UIADD3 UR14, UP1, UPT, UR18, 0x2, URZ ;  /* 0x00000002120e7890 */ /* 0x000fe4000ff3e0ff */
[----:B------:R-:W-:Y:S01]  /*1aa70*/  USGXT.U32 UR10, UR10, 0xe ;  /* 0x0000000e0a0a789a */ /* 0x000fe20008000000 */
[----:B------:R-:W-:Y:S01]  /*1aa80*/  UMOV UR8, URZ ;  /* 0x000000ff00087c82 */ /* 0x000fe20008000000 */
[----:B------:R-:W-:Y:S01]  /*1aa90*/  UMOV UR7, URZ ;  /* 0x000000ff00077c82 */ /* 0x000fe20008000000 */
[----:B------:R-:W-:Y:S02]  /*1aaa0*/  UIADD3.X UR15, UPT, UPT, UR8, 0x40004040, URZ, UP1, !UPT ;  /* 0x40004040080f7890 */ /* 0x000fe40008ffe4ff */
[----:B------:R-:W-:Y:S02]  /*1aab0*/  UIADD3 UR20, UP1, UPT, UR10, 0x2, URZ ;  /* 0x000000020a147890 */ /* 0x000fe4000ff3e0ff */
[----:B------:R-:W-:Y:S02]  /*1aac0*/  UIADD3 UR54, UP6, UPT, UR14, 0x2, URZ ;  /* 0x000000020e367890 */ /* 0x000fe4000ffde0ff */
[----:B------:R-:W-:-:S02]  /*1aad0*/  UIADD3.X UR21, UPT, UPT, UR7, 0x40004040, URZ, UP1, !UPT ;  /* 0x4000404007157890 */ /* 0x000fc40008ffe4ff */
[----:B------:R-:W-:Y:S02]  /*1aae0*/  UIADD3 UR56, UP1, UPT, UR14, 0x4, URZ ;  /* 0x000000040e387890 */ /* 0x000fe4000ff3e0ff */
[----:B------:R-:W-:Y:S02]  /*1aaf0*/  UIADD3.X UR55, UPT, UPT, UR15, URZ, URZ, UP6, !UPT ;  /* 0x000000ff0f377290 */ /* 0x000fe4000b7fe4ff */
[----:B------:R-:W-:Y:S02]  /*1ab00*/  UIADD3 UR22, UP6, UPT, UR20, 0x2, URZ ;  /* 0x0000000214167890 */ /* 0x000fe4000ffde0ff */
[----:B------:R-:W-:Y:S02]  /*1ab10*/  UIADD3.X UR57, UPT, UPT, UR15, URZ, URZ, UP1, !UPT ;  /* 0x000000ff0f397290 */ /* 0x000fe40008ffe4ff */
[----:B------:R-:W-:Y:S01]  /*1ab20*/  UIADD3 UR24, UP1, UPT, UR20, 0x4, URZ ;  /* 0x0000000414187890 */ /* 0x000fe2000ff3e0ff */
[----:B------:R-:W-:Y:S01]  /*1ab30*/  UMOV UR8, UR29 ;  /* 0x0000001d00087c82 */ /* 0x000fe20008000000 */
[----:B------:R-:W-:Y:S01]  /*1ab40*/  UMOV UR9, URZ ;  /* 0x000000ff00097c82 */ /* 0x000fe20008000000 */
[----:B------:R-:W-:-:S02]  /*1ab50*/  UIADD3 UR58, UP2, UPT, UR14, 0x7fe, URZ ;  /* 0x000007fe0e3a7890 */ /* 0x000fc4000ff5e0ff */
[----:B------:R-:W-:Y:S01]  /*1ab60*/  UIADD3 UR60, UP3, UPT, UR14, 0x800, URZ ;  /* 0x000008000e3c7890 */ /* 0x000fe2000ff7e0ff */
[----:B------:R-:W-:Y:S01]  /*1ab70*/  UMOV UR68, UR8 ;  /* 0x0000000800447c82 */ /* 0x000fe20008000000 */
[----:B------:R-:W-:Y:S02]  /*1ab80*/  UIADD3 UR62, UP4, UPT, UR14, 0x802, URZ ;  /* 0x000008020e3e7890 */ /* 0x000fe4000ff9e0ff */
[----:B------:R-:W-:Y:S02]  /*1ab90*/  UIADD3.X UR23, UPT, UPT, UR21, URZ, URZ, UP6, !UPT ;  /* 0x000000ff15177290 */ /* 0x000fe4000b7fe4ff */
[----:B------:R-:W-:Y:S02]  /*1aba0*/  UIADD3 UR8, UP5, UPT, UR14, 0x804, URZ ;  /* 0x000008040e087890 */ /* 0x000fe4000ffbe0ff */
[----:B------:R-:W-:Y:S02]  /*1abb0*/  UIADD3.X UR25, UPT, UPT, UR21, URZ, URZ, UP1, !UPT ;  /* 0x000000ff15197290 */ /* 0x000fe40008ffe4ff */
[----:B------:R-:W-:-:S02]  /*1abc0*/  UIADD3 UR67, UPT, UPT, UR27, 0x100000, URZ ;  /* 0x001000001b437890 */ /* 0x000fc4000fffe0ff */
[----:B------:R-:W-:Y:S02]  /*1abd0*/  UIADD3.X UR59, UPT, UPT, UR15, URZ, URZ, UP2, !UPT ;  /* 0x000000ff0f3b7290 */ /* 0x000fe400097fe4ff */
[----:B------:R-:W-:Y:S02]  /*1abe0*/  UIADD3 UR69, UPT, UPT, UR27, 0x100000, URZ ;  /* 0x001000001b457890 */ /* 0x000fe4000fffe0ff */
[----:B------:R-:W-:Y:S02]  /*1abf0*/  UIADD3.X UR61, UPT, UPT, UR15, URZ, URZ, UP3, !UPT ;  /* 0x000000ff0f3d7290 */ /* 0x000fe40009ffe4ff */
[----:B------:R-:W-:Y:S02]  /*1ac00*/  UIADD3 UR70, UPT, UPT, UR27, 0x100000, URZ ;  /* 0x001000001b467890 */ /* 0x000fe4000fffe0ff */
[----:B------:R-:W-:Y:S01]  /*1ac10*/  UIADD3.X UR63, UPT, UPT, UR15, URZ, URZ, UP4, !UPT ;  /* 0x000000ff0f3f7290 */ /* 0x000fe2000a7fe4ff */
[----:B------:R-:W-:Y:S01]  /*1ac20*/  UMOV UR12, 0x0 ;  /* 0x00000000000c7882 */ /* 0x000fe20000000000 */
[----:B------:R-:W-:Y:S01]  /*1ac30*/  UMOV UR13, 0x4400910 ;  /* 0x04400910000d7882 */ /* 0x000fe20000000000 */
[----:B------:R-:W-:Y:S01]  /*1ac40*/  UIADD3 UR71, UPT, UPT, UR27, 0x100000, URZ ;  /* 0x001000001b477890 */ /* 0x000fe2000fffe0ff */
[----:B------:R-:W-:Y:S01]  /*1ac50*/  UMOV UR19, 0x40004040 ;  /* 0x4000404000137882 */ /* 0x000fe20000000000 */
[----:B------:R-:W-:Y:S01]  /*1ac60*/  UMOV UR11, 0x40004040 ;  /* 0x40004040000b7882 */ /* 0x000fe20000000000 */
[----:B------:R-:W-:Y:S01]  /*1ac70*/  UIADD3.X UR9, UPT, UPT, UR15, URZ, URZ, UP5, !UPT ;  /* 0x000000ff0f097290 */ /* 0x000fe2000affe4ff */
[----:B------:R1:W-:Y:S01]  /*1ac80*/  UTCHMMA gdesc[UR10], gdesc[UR18], tmem[UR27], tmem[UR12], idesc[UR13], UPT ;  /* 0x00ff0c120a0075ea */ /* 0x0003e2000b80001b */
[----:B------:R-:W-:Y:S01]  /*1ac90*/  UMOV UR16, 0x0 ;  /* 0x0000000000107882 */ /* 0x000fe20000000000 */
[----:B------:R-:W-:Y:S01]  /*1aca0*/  UMOV UR17, 0x4400910 ;  /* 0x0440091000117882 */ /* 0x000fe20000000000 */
[----:B------:R-:W-:Y:S01]  /*1acb0*/  UMOV UR50, 0x0 ;  /* 0x0000000000327882 */ /* 0x000fe20000000000 */
[----:B------:R-:W-:Y:S01]  /*1acc0*/  UMOV UR51, 0x4400910 ;  /* 0x0440091000337882 */ /* 0x000fe20000000000 */
        /* <DEDUP_REMOVED lines=15> */
[----:B------:R1:W-:Y:S01]  /*1adc0*/  UTCHMMA gdesc[UR22], gdesc[UR62], tmem[UR70], tmem[UR42], idesc[UR43], UPT ;  /* 0x00ff2a3e160075ea */ /* 0x0003e2000b800046 */
[----:B------:R1:W-:Y:S01]  /*1add0*/  UTCHMMA gdesc[UR24], gdesc[UR8], tmem[UR71], tmem[UR52], idesc[UR53], UPT ;  /* 0x00ff3408180075ea */ /* 0x0003e2000b800047 */
[----:B------:R1:W-:Y:S01]  /*1ade0*/  UTCBAR [UR68], URZ ;  /* 0x000000ff440073e9 */ /* 0x0003e200080000ff */
[----:B------:R-:W-:Y:S01]  /*1adf0*/  NOP ;  /* 0x0000000000007918 */ /* 0x000fe20000000000 */
.L_x_8:
[----:B------:R-:W2:Y:S01]  /*1ae00*/  LDC R127, c[0x0][0x3a0] ;  /* 0x0000e800ff7f7b82 */ /* 0x000ea20000000800 */
[----:B------:R-:W-:Y:S01]  /*1ae10*/  UMOV UR7, UR6 ;  /* 0x0000000600077c82 */ /* 0x000fe20008000000 */
[----:B------:R-:W3:Y:S01]  /*1ae20*/  SYNCS.PHASECHK.TRANS64.TRYWAIT P4, [UR35], R124 ;  /* 0x0000007cff0075a7 */ /* 0x000ee20008081123 */
[----:B--2---:R-:W-:-:S05]  /*1ae30*/  VIADD R127, R127, 0x1f ;  /* 0x0000001f7f7f7836 */ /* 0x004fca0000000000 */
[----:B------:R-:W-:-:S04]  /*1ae40*/  SHF.R.S32.HI R126, RZ, 0x1f, R127 ;  /* 0x0000001fff7e7819 */ /* 0x000fc8000001147f */
[----:B------:R-:W-:-:S04]  /*1ae50*/  LEA.HI R126, R126, R127, RZ, 0x5 ;  /* 0x0000007f7e7e7211 */ /* 0x000fc800078f28ff */
[----:B------:R-:W-:-:S05]  /*1ae60*/  SHF.R.S32.HI R126, RZ, 0x5, R126 ;  /* 0x00000005ff7e7819 */ /* 0x000fca000001147e */
[----:B------:R-:W-:-:S05]  /*1ae70*/  VIADD R126, R126, 0xfffffff9 ;  /* 0xfffffff97e7e7836 */ /* 0x000fca0000000000 */
[----:B------:R-:W-:Y:S01]  /*1ae80*/  ISETP.LE.AND P3, PT, R126, UR4, PT ;  /* 0x000000047e007c0c */ /* 0x000fe2000bf63270 */
[----:B---3--:R-:W-:-:S12]  /*1ae90*/  @!P4 BRA `(.L_x_9) ;  /* 0x000000b800c8c947 */ /* 0x008fd80003800000 */
.L_x_16:
[----:B------:R-:W-:Y:S01]  /*1aea0*/  BAR.SYNC.DEFER_BLOCKING 0x0 ;  /* 0x0000000000007b1d */ /* 0x000fe20000010000 */
[----:B------:R-:W-:Y:S01]  /*1aeb0*/  ISETP.GE.AND P4, PT, R2, UR30, PT ;  /* 0x0000001e02007c0c */ /* 0x000fe2000bf86270 */
[----:B------:R-:W-:Y:S01]  /*1aec0*/  UIADD3 UR36, UPT, UPT, UR36, 0x1, URZ ;  /* 0x0000000124247890 */ /* 0x000fe2000fffe0ff */
[----:B------:R-:W-:Y:S02]  /*1aed0*/  IADD3 R126, P5, PT, R30, UR38, RZ ;  /* 0x000000261e7e7c10 */ /* 0x000fe4000ffbe0ff */
[----:B------:R-:W-:Y:S01]  /*1aee0*/  SEL R124, RZ, 0x4, P4 ;  /* 0x00000004ff7c7807 */ /* 0x000fe20002000000 */
[----:B------:R-:W-:Y:S01]  /*1aef0*/  UISETP.GT.AND UP1, UPT, UR36, 0x6, UPT ;  /* 0x000000062400788c */ /* 0x000fe2000bf24270 */
[----:B------:R-:W-:Y:S02]  /*1af00*/  IADD3.X R127, PT, PT, R29, UR31, RZ, P5, !PT ;  /* 0x0000001f1d7f7c10 */ /* 0x000fe4000affe4ff */
[----:B------:R-:W-:Y:S01]  /*1af10*/  SEL R124, R124, RZ, !P3 ;  /* 0x000000ff7c7c7207 */ /* 0x000fe20005800000 */
[----:B------:R-:W-:-:S03]  /*1af20*/  USEL UR36, UR36, URZ, !UP1 ;  /* 0x000000ff24247287 */ /* 0x000fc6000c800000 */
[----:B------:R-:W-:Y:S01]  /*1af30*/  ISETP.NE.U32.AND P4, PT, R124, RZ, PT ;  /* 0x000000ff7c00720c */ /* 0x000fe20003f85070 */
[----:B------:R-:W-:-:S06]  /*1af40*/  ULEA UR6, UR36, UR28, 0xd ;  /* 0x0000001c24067291 */ /* 0x000fcc000f8e68ff */
[----:B-----5:R-:W-:-:S06]  /*1af50*/  VIADD R124, R0, UR6 ;  /* 0x00000006007c7c36 */ /* 0x020fcc0008000000 */
[----:B------:R-:W-:Y:S01]  /*1af60*/  @!PT LDS RZ, [RZ] ;  /* 0x00000000fffff984 */ /* 0x000fe20000000800 */
[----:B------:R-:W-:Y:S01]  /*1af70*/  @!PT LDS RZ, [RZ] ;  /* 0x00000000fffff984 */ /* 0x000fe20000000800 */
[----:B------:R-:W-:Y:S01]  /*1af80*/  @!PT LDS RZ, [RZ] ;  /* 0x00000000fffff984 */ /* 0x000fe20000000800 */
[----:B------:R2:W-:Y:S02]  /*1af90*/  LDGSTS.E [R124+0x70000], desc[UR40][R126.64], P4 ;  /* 0x700000007e7c7fae */ /* 0x0005e4000a1a1028 */
[----:B--2---:R-:W-:-:S04]  /*1afa0*/  LOP3.LUT R127, R2, 0x2, RZ, 0xfc, !PT ;  /* 0x00000002027f7812 */ /* 0x004fc800078efcff */
[----:B------:R-:W-:-:S04]  /*1afb0*/  ISETP.GE.AND P4, PT, R127, UR30, PT ;  /* 0x0000001e7f007c0c */ /* 0x000fc8000bf86270 */
[----:B------:R-:W-:-:S04]  /*1afc0*/  SEL R126, RZ, 0x4, P4 ;  /* 0x00000004ff7e7807 */ /* 0x000fc80002000000 */
[----:B------:R-:W-:-:S04]  /*1afd0*/  SEL R126, R126, RZ, !P3 ;  /* 0x000000ff7e7e7207 */ /* 0x000fc80005800000 */
[----:B------:R-:W-:Y:S02]  /*1afe0*/  ISETP.NE.U32.AND P4, PT, R126, RZ, PT ;  /* 0x000000ff7e00720c */ /* 0x000fe40003f85070 */
[----:B------:R-:W-:-:S04]  /*1aff0*/  IADD3 R126, P5, PT, R28, UR38, RZ ;  /* 0x000000261c7e7c10 */ /* 0x000fc8000ffbe0ff */
[----:B------:R-:W-:-:S07]  /*1b000*/  IADD3.X R127, PT, PT, R27, UR31, RZ, P5, !PT ;  /* 0x0000001f1b7f7c10 */ /* 0x000fce000affe4ff */
[----:B------:R2:W-:Y:S02]  /*1b010*/  LDGSTS.E [R124+0x70008], desc[UR40][R126.64], P4 ;  /* 0x700080007e7c7fae */ /* 0x0005e4000a1a1028 */
[----:B--2---:R-:W-:Y:S02]  /*1b020*/  LOP3.LUT R127, R2, 0x4, RZ, 0xfc, !PT ;  /* 0x00000004027f7812 */ /* 0x004fe400078efcff */
[----:B------:R-:W-:Y:S02]  /*1b030*/  IADD3 R126, P5, PT, R26, UR38, RZ ;  /* 0x000000261a7e7c10 */ /* 0x000fe4000ffbe0ff */
[----:B------:R-:W-:Y:S02]  /*1b040*/  ISETP.GE.AND P4, PT, R127, UR30, PT ;  /* 0x0000001e7f007c0c */ /* 0x000fe4000bf86270 */
[----:B------:R-:W-:Y:S02]  /*1b050*/  IADD3.X R127, PT, PT, R25, UR31, RZ, P5, !PT ;  /* 0x0000001f197f7c10 */ /* 0x000fe4000affe4ff */
[----:B------:R-:W-:-:S04]  /*1b060*/  SEL R124, RZ, 0x4, P4 ;  /* 0x00000004ff7c7807 */ /* 0x000fc80002000000 */
[----:B------:R-:W-:-:S04]  /*1b070*/  SEL R124, R124, RZ, !P3 ;  /* 0x000000ff7c7c7207 */ /* 0x000fc80005800000 */
[----:B------:R-:W-:Y:S02]  /*1b080*/  ISETP.NE.U32.AND P4, PT, R124, RZ, PT ;  /* 0x000000ff7c00720c */ /* 0x000fe40003f85070 */
[----:B------:R-:W-:-:S05]  /*1b090*/  LOP3.LUT R124, R0, 0x10, RZ, 0x3c, !PT ;  /* 0x00000010007c7812 */ /* 0x000fca00078e3cff */
[----:B------:R-:W-:-:S06]  /*1b0a0*/  VIADD R124, R124, UR6 ;  /* 0x000000067c7c7c36 */ /* 0x000fcc0008000000 */
        /* <DEDUP_REMOVED lines=99> */
[C---:B--2---:R-:W-:Y:S02]  /*1b6e0*/  LOP3.LUT R126, R2.reuse, 0x1c, RZ, 0xfc, !PT ;  /* 0x0000001c027e7812 */ /* 0x044fe400078efcff */
[----:B------:R-:W-:Y:S02]  /*1b6f0*/  LOP3.LUT R127, R2, 0x1e, RZ, 0xfc, !PT ;  /* 0x0000001e027f7812 */ /* 0x000fe400078efcff */
[----:B------:R-:W-:Y:S02]  /*1b700*/  ISETP.GE.AND P4, PT, R126, UR30, PT ;  /* 0x0000001e7e007c0c */ /* 0x000fe4000bf86270 */
[----:B------:R-:W-:Y:S02]  /*1b710*/  ISETP.GE.AND P5, PT, R127, UR30, PT ;  /* 0x0000001e7f007c0c */ /* 0x000fe4000bfa6270 */
[----:B------:R-:W-:-:S02]  /*1b720*/  SEL R124, RZ, 0x4, P4 ;  /* 0x00000004ff7c7807 */ /* 0x000fc40002000000 */
[----:B------:R-:W-:Y:S02]  /*1b730*/  IADD3 R126, P6, PT, R119, UR38, RZ ;  /* 0x00000026777e7c10 */ /* 0x000fe4000ffde0ff */
[----:B------:R-:W-:Y:S02]  /*1b740*/  SEL R124, R124, RZ, !P3 ;  /* 0x000000ff7c7c7207 */ /* 0x000fe40005800000 */
[----:B------:R-:W-:Y:S02]  /*1b750*/  IADD3.X R127, PT, PT, R118, UR31, RZ, P6, !PT ;  /* 0x0000001f767f7c10 */ /* 0x000fe4000b7fe4ff */
[----:B------:R-:W-:Y:S02]  /*1b760*/  ISETP.NE.U32.AND P4, PT, R124, RZ, PT ;  /* 0x000000ff7c00720c */ /* 0x000fe40003f85070 */
[----:B------:R-:W-:-:S04]  /*1b770*/  SEL R124, RZ, 0x4, P5 ;  /* 0x00000004ff7c7807 */ /* 0x000fc80002800000 */
[----:B------:R-:W-:-:S04]  /*1b780*/  SEL R124, R124, RZ, !P3 ;  /* 0x000000ff7c7c7207 */ /* 0x000fc80005800000 */
[----:B------:R-:W-:Y:S02]  /*1b790*/  ISETP.NE.U32.AND P5, PT, R124, RZ, PT ;  /* 0x000000ff7c00720c */ /* 0x000fe40003fa5070 */
[----:B------:R-:W-:-:S05]  /*1b7a0*/  LOP3.LUT R124, R0, 0x70, RZ, 0x3c, !PT ;  /* 0x00000070007c7812 */ /* 0x000fca00078e3cff */
[----:B------:R-:W-:Y:S01]  /*1b7b0*/  VIADD R124, R124, UR6 ;  /* 0x000000067c7c7c36 */ /* 0x000fe20008000000 */
[----:B------:R-:W-:-:S04]  /*1b7c0*/  ULEA UR6, UR36, UR28, 0x10 ;  /* 0x0000001c24067291 */ /* 0x000fc8000f8e80ff */
[----:B------:R2:W-:Y:S02]  /*1b7d0*/  LDGSTS.E [R124+0x70000], desc[UR40][R126.64], P4 ;  /* 0x700000007e7c7fae */ /* 0x0005e4000a1a1028 */
[----:B--2---:R-:W-:-:S04]  /*1b7e0*/  IADD3 R126, P4, PT, R117, UR38, RZ ;  /* 0x00000026757e7c10 */ /* 0x004fc8000ff9e0ff */
[----:B------:R-:W-:-:S05]  /*1b7f0*/  IADD3.X R127, PT, PT, R116, UR31, RZ, P4, !PT ;  /* 0x0000001f747f7c10 */ /* 0x000fca000a7fe4ff */
[----:B------:R2:W-:Y:S04]  /*1b800*/  LDGSTS.E [R124+0x70008], desc[UR40][R126.64], P5 ;  /* 0x700080007e7c7fae */ /* 0x0005e8000a9a1028 */
[----:B------:R-:W0:Y:S01]  /*1b810*/  LDGDEPBAR ;  /* 0x00000000000079af */ /* 0x000e220000000000 */
[----:B--2---:R-:W2:Y:S02]  /*1b820*/  S2R R127, SR_TID.X ;  /* 0x00000000007f7919 */ /* 0x004ea40000002100 */
[----:B--2---:R-:W-:-:S04]  /*1b830*/  LOP3.LUT R127, R127, 0x1f, RZ, 0xc0, !PT ;  /* 0x0000001f7f7f7812 */ /* 0x004fc800078ec0ff */
[----:B------:R-:W-:-:S04]  /*1b840*/  ISETP.GE.AND P4, PT, R127, UR30, PT ;  /* 0x0000001e7f007c0c */ /* 0x000fc8000bf86270 */
[----:B------:R-:W-:Y:S02]  /*1b850*/  SEL R124, RZ, 0x4, P4 ;  /* 0x00000004ff7c7807 */ /* 0x000fe40002000000 */
[----:B------:R-:W-:Y:S02]  /*1b860*/  IADD3 R126, P4, PT, R6, UR34, RZ ;  /* 0x00000022067e7c10 */ /* 0x000fe4000ff9e0ff */
[----:B------:R-:W-:Y:S02]  /*1b870*/  SEL R124, R124, RZ, !P3 ;  /* 0x000000ff7c7c7207 */ /* 0x000fe40005800000 */
[----:B------:R-:W-:Y:S02]  /*1b880*/  IADD3.X R127, PT, PT, R5, UR32, RZ, P4, !PT ;  /* 0x00000020057f7c10 */ /* 0x000fe4000a7fe4ff */
[----:B------:R-:W-:Y:S01]  /*1b890*/  ISETP.NE.U32.AND P3, PT, R124, RZ, PT ;  /* 0x000000ff7c00720c */ /* 0x000fe20003f65070 */
[----:B------:R-:W-:-:S12]  /*1b8a0*/  VIADD R124, R3, UR6 ;  /* 0x00000006037c7c36 */ /* 0x000fd80008000000 */
[----:B------:R2:W-:Y:S02]  /*1b8b0*/  LDGSTS.E [R124], desc[UR40][R126.64], P3 ;  /* 0x000000007e7c7fae */ /* 0x0005e400099a1028 */
[----:B--2---:R-:W-:-:S04]  /*1b8c0*/  IADD3 R126, P4, PT, R113, UR34, RZ ;  /* 0x00000022717e7c10 */ /* 0x004fc8000ff9e0ff */
[----:B------:R-:W-:-:S05]  /*1b8d0*/  IADD3.X R127, PT, PT, R112, UR32, RZ, P4, !PT ;  /* 0x00000020707f7c10 */ /* 0x000fca000a7fe4ff */
[----:B------:R2:W-:Y:S02]  /*1b8e0*/  LDGSTS.E [R124+0x400], desc[UR40][R126.64], P3 ;  /* 0x004000007e7c7fae */ /* 0x0005e400099a1028 */
        /* <DEDUP_REMOVED lines=152> */
[----:B------:R2:W-:Y:S04]  /*1c270*/  LDGSTS.E [R124+0xd000], desc[UR40][R126.64], P3 ;  /* 0x0d0000007e7c7fae */ /* 0x0005e800099a1028 */
[----:B------:R-:W3:Y:S01]  /*1c280*/  LDL R127, [R1] ;  /* 0x00000000017f7983 */ /* 0x000ee20000100800 */
[----:B--2---:R-:W-:-:S04]  /*1c290*/  IADD3 R126, P4, PT, R252, UR34, RZ ;  /* 0x00000022fc7e7c10 */ /* 0x004fc8000ff9e0ff */
[----:B---3--:R-:W-:-:S05]  /*1c2a0*/  IADD3.X R127, PT, PT, R127, UR32, RZ, P4, !PT ;  /* 0x000000207f7f7c10 */ /* 0x008fca000a7fe4ff */
[----:B------:R2:W-:Y:S04]  /*1c2b0*/  LDGSTS.E [R124+0xd400], desc[UR40][R126.64], P3 ;  /* 0x0d4000007e7c7fae */ /* 0x0005e800099a1028 */
[----:B------:R-:W2:Y:S02]  /*1c2c0*/  LDL R127, [R1+0xc] ;  /* 0x00000c00017f7983 */ /* 0x000ea40000100800 */
[----:B--2---:R-:W-:Y:S02]  /*1c2d0*/  IADD3 R126, P4, PT, R127, UR34, RZ ;  /* 0x000000227f7e7c10 */ /* 0x004fe4000ff9e0ff */
[----:B------:R-:W2:Y:S02]  /*1c2e0*/  LDL R127, [R1+0x10] ;  /* 0x00001000017f7983 */ /* 0x000ea40000100800 */
[----:B--2---:R-:W-:-:S05]  /*1c2f0*/  IADD3.X R127, PT, PT, R127, UR32, RZ, P4, !PT ;  /* 0x000000207f7f7c10 */ /* 0x004fca000a7fe4ff */
        /* <DEDUP_REMOVED lines=45> */
[----:B------:R2:W-:Y:S02]  /*1c5d0*/  LDGSTS.E [R124+0xfc00], desc[UR40][R126.64], P3 ;  /* 0x0fc000007e7c7fae */ /* 0x0005e400099a1028 */
[----:B--2---:R-:W-:Y:S01]  /*1c5e0*/  IADD3 R126, P4, PT, R115, UR34, RZ ;  /* 0x00000022737e7c10 */ /* 0x004fe2000ff9e0ff */
[----:B------:R-:W-:-:S03]  /*1c5f0*/  VIADD R124, R4, UR6 ;  /* 0x00000006047c7c36 */ /* 0x000fc60008000000 */
        /* <DEDUP_REMOVED lines=212> */
[----:B------:R2:W-:Y:S01]  /*1d340*/  LDGSTS.E [R124+0xfe00], desc[UR40][R126.64], P3 ;  /* 0x0fe000007e7c7fae */ /* 0x0005e200099a1028 */
[----:B------:R-:W-:Y:S02]  /*1d350*/  UIADD3 UR4, UPT, UPT, UR4, 0x1, URZ ;  /* 0x0000000104047890 */ /* 0x000fe4000fffe0ff */
[----:B------:R-:W-:Y:S01]  /*1d360*/  UIADD3 UR33, UPT, UPT, UR33, 0x1, URZ ;  /* 0x0000000121217890 */ /* 0x000fe2000fffe0ff */
[----:B------:R-:W0:Y:S04]  /*1d370*/  LDGDEPBAR ;  /* 0x00000000000079af */ /* 0x000e280000000000 */
[----:B------:R-:W3:Y:S01]  /*1d380*/  LDL R127, [R1+0xac] ;  /* 0x0000ac00017f7983 */ /* 0x000ee20000100800 */
[----:B------:R-:W-:Y:S02]  /*1d390*/  UISETP.GT.AND UP1, UPT, UR33, 0x1, UPT ;  /* 0x000000012100788c */ /* 0x000fe4000bf24270 */
[----:B------:R-:W-:-:S02]  /*1d3a0*/  UIADD3 UR34, UP2, UPT, UR34, UR65, URZ ;  /* 0x0000004122227290 */ /* 0x000fc4000ff5e0ff */
[----:B------:R-:W-:Y:S02]  /*1d3b0*/  UIADD3 UR38, UP3, UPT, UR38, UR39, URZ ;  /* 0x0000002726267290 */ /* 0x000fe4000ff7e0ff */
[----:B------:R-:W-:Y:S01]  /*1d3c0*/  USEL UR6, URZ, 0x1, !UP1 ;  /* 0x00000001ff067887 */ /* 0x000fe2000c800000 */
[----:B--2---:R-:W-:Y:S01]  /*1d3d0*/  IMAD.U32 R124, RZ, RZ, UR7 ;  /* 0x00000007ff7c7e24 */ /* 0x004fe2000f8e00ff */
[----:B------:R-:W-:Y:S02]  /*1d3e0*/  UIADD3 UR30, UPT, UPT, UR30, -0x20, URZ ;  /* 0xffffffe01e1e7890 */ /* 0x000fe4000fffe0ff */
[----:B------:R-:W-:Y:S02]  /*1d3f0*/  UIADD3.X UR32, UPT, UPT, UR32, UR66, URZ, UP2, !UPT ;  /* 0x0000004220207290 */ /* 0x000fe400097fe4ff */
[----:B------:R-:W-:Y:S02]  /*1d400*/  UIADD3.X UR31, UPT, UPT, UR31, UR64, URZ, UP3, !UPT ;  /* 0x000000401f1f7290 */ /* 0x000fe40009ffe4ff */
[----:B------:R-:W-:-:S02]  /*1d410*/  USEL UR33, UR33, URZ, !UP1 ;  /* 0x000000ff21217287 */ /* 0x000fc4000c800000 */
[----:B------:R-:W-:Y:S01]  /*1d420*/  ULOP3.LUT UR6, UR7, UR6, URZ, 0x3c, !UPT ;  /* 0x0000000607067292 */ /* 0x000fe2000f8e3cff */
[----:B------:R-:W-:Y:S01]  /*1d430*/  UMOV UR35, UR29 ;  /* 0x0000001d00237c82 */ /* 0x000fe20008000000 */
[----:B---3--:R-:W-:-:S13]  /*1d440*/  ISETP.NE.U32.AND P3, PT, R127, UR4, PT ;  /* 0x000000047f007c0c */ /* 0x008fda000bf65070 */
[----:B------:R-:W-:Y:S05]  /*1d450*/  @P3 BRA `(.L_x_10) ;  /* 0xffffffd400443947 */ /* 0x000fea000383ffff */
.L_x_7:
[----:B------:R-:W-:Y:S05]  /*1d460*/  @!P2 BRA `(.L_x_11) ;  /* 0x000000000010a947 */ /* 0x000fea0003800000 */
[----:B------:R-:W-:-:S06]  /*1d470*/  USHF.L.U32 UR7, UR7, 0x1f, URZ ;  /* 0x0000001f07077899 */ /* 0x000fcc00080006ff */
[----:B------:R-:W-:-:S04]  /*1d480*/  IMAD.U32 R0, RZ, RZ, UR7 ;  /* 0x00000007ff007e24 */ /* 0x000fc8000f8e00ff */
[----:B------:R-:W3:Y:S02]  /*1d490*/  SYNCS.PHASECHK.TRANS64.TRYWAIT P1, [UR29], R0 ;  /* 0x00000000ff0075a7 */ /* 0x000ee4000802111d */
[----:B---3--:R-:W-:Y:S05]  /*1d4a0*/  @!P1 BRA `(.L_x_12) ;  /* 0x0000009400509947 */ /* 0x008fea0003800000 */
.L_x_11:
[----:B------:R-:W-:-:S04]  /*1d4b0*/  DEPBAR.LE SB0, 0x0 ;  /* 0x000080000000791a */ /* 0x000fc80000000000 */
[----:B------:R-:W-:Y:S06]  /*1d4c0*/  BAR.SYNC.DEFER_BLOCKING 0x0 ;  /* 0x0000000000007b1d */ /* 0x000fec0000010000 */
[----:B-1----:R-:W1:Y:S01]  /*1d4d0*/  LDCU.128 UR8, c[0x0][0x390] ;  /* 0x00007200ff0877ac */ /* 0x002e620008000c00 */
[----:B--2--5:R-:W2:Y:S01]  /*1d4e0*/  S2R R3, SR_TID.X ;  /* 0x0000000000037919 */ /* 0x024ea20000002100 */
[----:B------:R-:W3:Y:S01]  /*1d4f0*/  LDCU UR4, c[0x0][0x3b4] ;  /* 0x00007680ff0477ac */ /* 0x000ee20008000800 */
[----:B------:R-:W4:Y:S01]  /*1d500*/  S2R R4, SR_TID.X ;  /* 0x0000000000047919 */ /* 0x000f220000002100 */
[----:B------:R-:W1:Y:S01]  /*1d510*/  LDCU UR5, c[0x0][0x39c] ;  /* 0x00007380ff0577ac */ /* 0x000e620008000800 */
[----:B------:R-:W1:Y:S01]  /*1d520*/  LDCU UR12, c[0x0][0x39c] ;  /* 0x00007380ff0c77ac */ /* 0x000e620008000800 */
[----:B------:R-:W1:Y:S01]  /*1d530*/  LDCU UR6, c[0x0][0x39c] ;  /* 0x00007380ff0677ac */ /* 0x000e620008000800 */
[----:B------:R-:W1:Y:S02]  /*1d540*/  @!P0 SYNCS.CCTL.IV [UR28+0x7e000] ;  /* 0x07e00000ff0089b1 */ /* 0x000e64000800001c */
[----:B-1----:R-:W-:Y:S06]  /*1d550*/  BAR.SYNC.DEFER_BLOCKING 0x0 ;  /* 0x0000000000007b1d */ /* 0x002fec0000010000 */
[----:B------:R-:W1:Y:S01]  /*1d560*/  LDCU UR7, c[0x0][0x39c] ;  /* 0x00007380ff0777ac */ /* 0x000e620008000800 */
[----:B------:R-:W1:Y:S01]  /*1d570*/  LDTM.x64 R188, tmem[UR26] ;  /* 0x0000001a00bc79ee */ /* 0x000e620008340000 */
[----:B--2---:R-:W-:-:S02]  /*1d580*/  IMAD.SHL.U32 R5, R3, 0x10, RZ ;  /* 0x0000001003057824 */ /* 0x004fc400078e00ff */
[----:B----4-:R-:W-:-:S03]  /*1d590*/  IMAD.SHL.U32 R3, R4, 0x80, RZ ;  /* 0x0000008004037824 */ /* 0x010fc600078e00ff */
[----:B------:R-:W-:Y:S01]  /*1d5a0*/  LOP3.LUT R0, R5, 0xf0, RZ, 0xc0, !PT ;  /* 0x000000f005007812 */ /* 0x000fe200078ec0ff */
[----:B------:R-:W-:Y:S01]  /*1d5b0*/  IMAD.U32 R5, RZ, RZ, UR37 ;  /* 0x00000025ff057e24 */ /* 0x000fe2000f8e00ff */
[----:B------:R-:W-:Y:S02]  /*1d5c0*/  LOP3.LUT R252, R4, 0x7f, RZ, 0xc0, !PT ;  /* 0x0000007f04fc7812 */ /* 0x000fe400078ec0ff */
[----:B------:R-:W-:Y:S01]  /*1d5d0*/  LOP3.LUT R3, R3, 0x800, RZ, 0xc0, !PT ;  /* 0x0000080003037812 */ /* 0x000fe200078ec0ff */
[----:B------:R-:W2:Y:S03]  /*1d5e0*/  @!P0 SYNCS.CCTL.IV [UR28+0x7e008] ;  /* 0x07e00800ff0089b1 */ /* 0x000ea6000800001c */
[----:B------:R-:W-:Y:S01]  /*1d5f0*/  IADD3 R0, PT, PT, R0, UR28, R3 ;  /* 0x0000001c00007c10 */ /* 0x000fe2000fffe003 */
[----:B-1----:R1:W-:Y:S04]  /*1d600*/  STL.64 [R1+0x4b8], R246 ;  /* 0x0004b8f601007387 */ /* 0x0023e80000100a00 */
[----:B------:R-:W-:Y:S01]  /*1d610*/  IMAD R0, R5, 0x8, R0 ;  /* 0x0000000805007824 */ /* 0x000fe200078e0200 */
[----:B------:R4:W-:Y:S04]  /*1d620*/  STL.64 [R1+0x4b0], R244 ;  /* 0x0004b0f401007387 */ /* 0x0009e80000100a00 */
[----:B------:R2:W-:Y:S04]  /*1d630*/  STL.64 [R1+0x4a8], R250 ;  /* 0x0004a8fa01007387 */ /* 0x0005e80000100a00 */
[----:B------:R3:W-:Y:S01]  /*1d640*/  STL.64 [R1+0x4a0], R248 ;  /* 0x0004a0f801007387 */ /* 0x0007e20000100a00 */
[----:B-1----:R-:W-:-:S02]  /*1d650*/  IMAD.MOV.U32 R246, RZ, RZ, R192 ;  /* 0x000000fffff67224 */ /* 0x002fc400078e00c0 */
[----:B------:R-:W-:Y:S02]  /*1d660*/  IMAD.MOV.U32 R247, RZ, RZ, R194 ;  /* 0x000000fffff77224 */ /* 0x000fe400078e00c2 */
[----:B----4-:R-:W-:Y:S02]  /*1d670*/  IMAD.MOV.U32 R244, RZ, RZ, R188 ;  /* 0x000000fffff47224 */ /* 0x010fe400078e00bc */
[----:B------:R-:W-:Y:S02]  /*1d680*/  IMAD.MOV.U32 R245, RZ, RZ, R190 ;  /* 0x000000fffff57224 */ /* 0x000fe400078e00be */
[----:B--2---:R-:W-:Y:S02]  /*1d690*/  IMAD.MOV.U32 R250, RZ, RZ, R193 ;  /* 0x000000fffffa7224 */ /* 0x004fe400078e00c1 */
[----:B------:R-:W-:Y:S02]  /*1d6a0*/  IMAD.MOV.U32 R251, RZ, RZ, R195 ;  /* 0x000000fffffb7224 */ /* 0x000fe400078e00c3 */
[----:B---3--:R-:W-:-:S02]  /*1d6b0*/  IMAD.MOV.U32 R248, RZ, RZ, R189 ;  /* 0x000000fffff87224 */ /* 0x008fc400078e00bd */
[----:B------:R-:W-:Y:S02]  /*1d6c0*/  IMAD.MOV.U32 R249, RZ, RZ, R191 ;  /* 0x000000fffff97224 */ /* 0x000fe400078e00bf */
[----:B------:R-:W-:Y:S01]  /*1d6d0*/  LDTM.x64 R132, tmem[UR26+0x40] ;  /* 0x0000401a008479ee */ /* 0x000fe20008340000 */
[----:B------:R-:W-:Y:S01]  /*1d6e0*/  LDTM.x64 R68, tmem[UR26+0x80] ;  /* 0x0000801a004479ee */ /* 0x000fe20008340000 */
[----:B------:R-:W1:Y:S01]  /*1d6f0*/  LDTM.x64 R4, tmem[UR26+0xc0] ;  /* 0x0000c01a000479ee */ /* 0x000e620008340000 */
[----:B------:R-:W-:Y:S01]  /*1d700*/  NOP ;  /* 0x0000000000007918 */ /* 0x000fe20000000000 */
[----:B------:R2:W-:Y:S04]  /*1d710*/  STS.128 [R0], R244 ;  /* 0x000000f400007388 */ /* 0x0005e80000000c00 */
[----:B------:R3:W-:Y:S01]  /*1d720*/  STS.128 [R0+0x400], R248 ;  /* 0x000400f800007388 */ /* 0x0007e20000000c00 */
[----:B------:R-:W-:-:S03]  /*1d730*/  LEA R3, R252, UR28, 0x4 ;  /* 0x0000001cfc037c11 */ /* 0x000fc6000f8e20ff */
[----:B--2---:R-:W2:Y:S01]  /*1d740*/  LDL.LU.64 R246, [R1+0x4b8] ;  /* 0x0004b80001f67983 */ /* 0x004ea20000300a00 */
[----:B---3--:R-:W-:-:S03]  /*1d750*/  IMAD.MOV.U32 R251, RZ, RZ, R196 ;  /* 0x000000fffffb7224 */ /* 0x008fc600078e00c4 */
[----:B------:R-:W3:Y:S01]  /*1d760*/  LDL.LU.64 R244, [R1+0x4b0] ;  /* 0x0004b00001f47983 */ /* 0x000ee20000300a00 */
[----:B------:R-:W-:Y:S02]  /*1d770*/  IMAD.MOV.U32 R250, RZ, RZ, R198 ;  /* 0x000000fffffa7224 */ /* 0x000fe400078e00c6 */
[----:B------:R-:W-:Y:S01]  /*1d780*/  IMAD.MOV.U32 R249, RZ, RZ, R200 ;  /* 0x000000fffff97224 */ /* 0x000fe200078e00c8 */
[----:B------:R-:W-:Y:S01]  /*1d790*/  STL [R1+0x94], R3 ;  /* 0x0000940301007387 */ /* 0x000fe20000100800 */
[----:B------:R-:W-:Y:S02]  /*1d7a0*/  IMAD.MOV.U32 R248, RZ, RZ, R202 ;  /* 0x000000fffff87224 */ /* 0x000fe400078e00ca */
[----:B------:R-:W-:Y:S02]  /*1d7b0*/  IMAD.MOV.U32 R196, RZ, RZ, R197 ;  /* 0x000000ffffc47224 */ /* 0x000fe400078e00c5 */
[----:B------:R-:W-:Y:S02]  /*1d7c0*/  IMAD.MOV.U32 R197, RZ, RZ, R199 ;  /* 0x000000ffffc57224 */ /* 0x000fe400078e00c7 */
[----:B------:R-:W-:-:S02]  /*1d7d0*/  IMAD.MOV.U32 R198, RZ, RZ, R201 ;  /* 0x000000ffffc67224 */ /* 0x000fc400078e00c9 */
[----:B------:R-:W-:Y:S01]  /*1d7e0*/  IMAD.MOV.U32 R199, RZ, RZ, R203 ;  /* 0x000000ffffc77224 */ /* 0x000fe200078e00cb */
[----:B-1----:R-:W-:Y:S01]  /*1d7f0*/  BAR.SYNC.DEFER_BLOCKING 0x0 ;  /* 0x0000000000007b1d */ /* 0x002fe20000010000 */
[----:B------:R-:W-:Y:S02]  /*1d800*/  IMAD.MOV.U32 R200, RZ, RZ, R251 ;  /* 0x000000ffffc87224 */ /* 0x000fe400078e00fb */
[----:B------:R-:W-:Y:S02]  /*1d810*/  IMAD.MOV.U32 R201, RZ, RZ, R250 ;  /* 0x000000ffffc97224 */ /* 0x000fe400078e00fa */
[----:B------:R-:W-:Y:S02]  /*1d820*/  IMAD.MOV.U32 R202, RZ, RZ, R249 ;  /* 0x000000ffffca7224 */ /* 0x000fe400078e00f9 */
[----:B------:R-:W-:Y:S02]  /*1d830*/  IMAD.MOV.U32 R203, RZ, RZ, R248 ;  /* 0x000000ffffcb7224 */ /* 0x000fe400078e00f8 */
[----:B------:R-:W1:Y:S04]  /*1d840*/  LDS.128 R248, [R3] ;  /* 0x0000000003f87984 */ /* 0x000e680000000c00 */
[----:B-1----:R-:W-:Y:S04]  /*1d850*/  STL.64 [R1+0x50], R248 ;  /* 0x000050f801007387 */ /* 0x002fe80000100a00 */
[----:B------:R-:W-:Y:S04]  /*1d860*/  STL.64 [R1+0x58], R250 ;  /* 0x000058fa01007387 */ /* 0x000fe80000100a00 */
[----:B------:R-:W1:Y:S01]  /*1d870*/  LDS.128 R248, [R3+0x800] ;  /* 0x0008000003f87984 */ /* 0x000e620000000c00 */
[----:B------:R-:W-:Y:S06]  /*1d880*/  BAR.SYNC.DEFER_BLOCKING 0x0 ;  /* 0x0000000000007b1d */ /* 0x000fec0000010000 */
[----:B------:R-:W-:Y:S04]  /*1d890*/  STS.128 [R0], R200 ;  /* 0x000000c800007388 */ /* 0x000fe80000000c00 */
[----:B------:R-:W-:Y:S04]  /*1d8a0*/  STS.128 [R0+0x400], R196 ;  /* 0x000400c400007388 */ /* 0x000fe80000000c00 */
[----:B-1----:R-:W-:Y:S04]  /*1d8b0*/  STL.64 [R1+0x60], R248 ;  /* 0x000060f801007387 */ /* 0x002fe80000100a00 */
[----:B------:R1:W-:Y:S04]  /*1d8c0*/  STL.64 [R1+0x68], R250 ;  /* 0x000068fa01007387 */ /* 0x0003e80000100a00 */
[----:B-1----:R-:W4:Y:S04]  /*1d8d0*/  LDL.LU.64 R250, [R1+0x4a8] ;  /* 0x0004a80001fa7983 */ /* 0x002f280000300a00 */
[----:B------:R-:W4:Y:S01]  /*1d8e0*/  LDL.LU.64 R248, [R1+0x4a0] ;  /* 0x0004a00001f87983 */ /* 0x000f220000300a00 */
[----:B------:R-:W-:-:S02]  /*1d8f0*/  IMAD.MOV.U32 R200, RZ, RZ, R204 ;  /* 0x000000ffffc87224 */ /* 0x000fc400078e00cc */
[----:B------:R-:W-:Y:S02]  /*1d900*/  IMAD.MOV.U32 R201, RZ, RZ, R206 ;  /* 0x000000ffffc97224 */ /* 0x000fe400078e00ce */
[----:B------:R-:W-:Y:S02]  /*1d910*/  IMAD.MOV.U32 R202, RZ, RZ, R208 ;  /* 0x000000ffffca7224 */ /* 0x000fe400078e00d0 */
[----:B------:R-:W-:Y:S01]  /*1d920*/  IMAD.MOV.U32 R203, RZ, RZ, R210 ;  /* 0x000000ffffcb7224 */ /* 0x000fe200078e00d2 */
[----:B------:R-:W-:Y:S01]  /*1d930*/  BAR.SYNC.DEFER_BLOCKING 0x0 ;  /* 0x0000000000007b1d */ /* 0x000fe20000010000 */
[----:B------:R-:W-:Y:S02]  /*1d940*/  IMAD.MOV.U32 R196, RZ, RZ, R205 ;  /* 0x000000ffffc47224 */ /* 0x000fe400078e00cd */
[----:B------:R-:W-:Y:S02]  /*1d950*/  IMAD.MOV.U32 R197, RZ, RZ, R207 ;  /* 0x000000ffffc57224 */ /* 0x000fe400078e00cf */
[----:B------:R-:W-:-:S02]  /*1d960*/  IMAD.MOV.U32 R198, RZ, RZ, R209 ;  /* 0x000000ffffc67224 */ /* 0x000fc400078e00d1 */
[----:B------:R-:W-:Y:S02]  /*1d970*/  IMAD.MOV.U32 R199, RZ, RZ, R211 ;  /* 0x000000ffffc77224 */ /* 0x000fe400078e00d3 */
[----:B------:R-:W1:Y:S04]  /*1d980*/  LDS.128 R208, [R3] ;  /* 0x0000000003d07984 */ /* 0x000e680000000c00 */
[----:B------:R-:W1:Y:S01]  /*1d990*/  LDS.128 R204, [R3+0x800] ;  /* 0x0008000003cc7984 */ /* 0x000e620000000c00 */
[----:B------:R-:W-:Y:S06]  /*1d9a0*/  BAR.SYNC.DEFER_BLOCKING 0x0 ;  /* 0x0000000000007b1d */ /* 0x000fec0000010000 */
[----:B------:R1:W-:Y:S04]  /*1d9b0*/  STS.128 [R0], R200 ;  /* 0x000000c800007388 */ /* 0x0003e80000000c00 */
[----:B------:R-:W-:Y:S01]  /*1d9c0*/  STS.128 [R0+0x400], R196 ;  /* 0x000400c400007388 */ /* 0x000fe20000000c00 */
[----:B------:R-:W-:Y:S06]  /*1d9d0*/  BAR.SYNC.DEFER_BLOCKING 0x0 ;  /* 0x0000000000007b1d */ /* 0x000fec0000010000 */
[----:B-1----:R1:W-:Y:S01]  /*1d9e0*/  STL.64 [R1+0x40], R208 ;  /* 0x000040d001007387 */ /* 0x0023e20000100a00 */
[----:B------:R-:W-:-:S02]  /*1d9f0*/  IMAD.MOV.U32 R200, RZ, RZ, R212 ;  /* 0x000000ffffc87224 */ /* 0x000fc400078e00d4 */
[----:B------:R-:W-:Y:S01]  /*1da00*/  IMAD.MOV.U32 R201, RZ, RZ, R214 ;  /* 0x000000ffffc97224 */ /* 0x000fe200078e00d6 */
[----:B------:R1:W-:Y:S01]  /*1da10*/  STL.64 [R1+0x48], R210 ;  /* 0x000048d201007387 */ /* 0x0003e20000100a00 */
[----:B------:R-:W-:Y:S02]  /*1da20*/  IMAD.MOV.U32 R202, RZ, RZ, R216 ;  /* 0x000000ffffca7224 */ /* 0x000fe400078e00d8 */
[----:B------:R-:W-:Y:S01]  /*1da30*/  IMAD.MOV.U32 R203, RZ, RZ, R218 ;  /* 0x000000ffffcb7224 */ /* 0x000fe200078e00da */
[----:B------:R-:W-:Y:S01]  /*1da40*/  STL.64 [R1+0x30], R204 ;  /* 0x000030cc01007387 */ /* 0x000fe20000100a00 */
[----:B------:R-:W-:Y:S02]  /*1da50*/  IMAD.MOV.U32 R216, RZ, RZ, R221 ;  /* 0x000000ffffd87224 */ /* 0x000fe400078e00dd */
[----:B------:R-:W-:Y:S01]  /*1da60*/  IMAD.MOV.U32 R218, RZ, RZ, R225 ;  /* 0x000000ffffda7224 */ /* 0x000fe200078e00e1 */
[----:B------:R-:W-:Y:S01]  /*1da70*/  STL.64 [R1+0x38], R206 ;  /* 0x000038ce01007387 */ /* 0x000fe20000100a00 */
[----:B-1----:R-:W-:-:S02]  /*1da80*/  IMAD.MOV.U32 R208, RZ, RZ, R213 ;  /* 0x000000ffffd07224 */ /* 0x002fc400078e00d5 */
[----:B------:R-:W-:Y:S01]  /*1da90*/  IMAD.MOV.U32 R209, RZ, RZ, R215 ;  /* 0x000000ffffd17224 */ /* 0x000fe200078e00d7 */
[----:B------:R-:W1:Y:S01]  /*1daa0*/  LDS.128 R204, [R3] ;  /* 0x0000000003cc7984 */ /* 0x000e620000000c00 */
[----:B------:R-:W-:Y:S02]  /*1dab0*/  IMAD.MOV.U32 R210, RZ, RZ, R217 ;  /* 0x000000ffffd27224 */ /* 0x000fe400078e00d9 */
[----:B------:R-:W-:Y:S01]  /*1dac0*/  IMAD.MOV.U32 R211, RZ, RZ, R219 ;  /* 0x000000ffffd37224 */ /* 0x000fe200078e00db */
[----:B------:R-:W1:Y:S01]  /*1dad0*/  LDS.128 R196, [R3+0x800] ;  /* 0x0008000003c47984 */ /* 0x000e620000000c00 */
[----:B------:R-:W-:Y:S02]  /*1dae0*/  IMAD.MOV.U32 R217, RZ, RZ, R223 ;  /* 0x000000ffffd97224 */ /* 0x000fe400078e00df */
[----:B------:R-:W-:Y:S01]  /*1daf0*/  IMAD.MOV.U32 R219, RZ, RZ, R227 ;  /* 0x000000ffffdb7224 */ /* 0x000fe200078e00e3 */
[----:B------:R-:W-:Y:S01]  /*1db00*/  BAR.SYNC.DEFER_BLOCKING 0x0 ;  /* 0x0000000000007b1d */ /* 0x000fe20000010000 */
[----:B------:R-:W-:-:S02]  /*1db10*/  IMAD.MOV.U32 R212, RZ, RZ, R228 ;  /* 0x000000ffffd47224 */ /* 0x000fc400078e00e4 */
[----:B------:R-:W-:Y:S02]  /*1db20*/  IMAD.MOV.U32 R213, RZ, RZ, R230 ;  /* 0x000000ffffd57224 */ /* 0x000fe400078e00e6 */
[----:B------:R-:W-:Y:S02]  /*1db30*/  IMAD.MOV.U32 R214, RZ, RZ, R232 ;  /* 0x000000ffffd67224 */ /* 0x000fe400078e00e8 */
[----:B------:R-:W-:Y:S02]  /*1db40*/  IMAD.MOV.U32 R215, RZ, RZ, R234 ;  /* 0x000000ffffd77224 */ /* 0x000fe400078e00ea */
[----:B------:R-:W-:Y:S02]  /*1db50*/  IMAD.MOV.U32 R225, RZ, RZ, R231 ;  /* 0x000000ffffe17224 */ /* 0x000fe400078e00e7 */
[----:B------:R-:W-:Y:S01]  /*1db60*/  IMAD.MOV.U32 R227, RZ, RZ, R235 ;  /* 0x000000ffffe37224 */ /* 0x000fe200078e00eb */
[----:B------:R-:W-:Y:S04]  /*1db70*/  STS.128 [R0], R200 ;  /* 0x000000c800007388 */ /* 0x000fe80000000c00 */
[----:B------:R-:W-:Y:S01]  /*1db80*/  STS.128 [R0+0x400], R208 ;  /* 0x000400d000007388 */ /* 0x000fe20000000c00 */
[----:B------:R-:W-:Y:S06]  /*1db90*/  BAR.SYNC.DEFER_BLOCKING 0x0 ;  /* 0x0000000000007b1d */ /* 0x000fec0000010000 */
[----:B-1----:R1:W-:Y:S04]  /*1dba0*/  STL.64 [R1+0x20], R204 ;  /* 0x000020cc01007387 */ /* 0x0023e80000100a00 */
[----:B------:R1:W-:Y:S04]  /*1dbb0*/  STL.64 [R1+0x28], R206 ;  /* 0x000028ce01007387 */ /* 0x0003e80000100a00 */
[----:B------:R-:W-:Y:S04]  /*1dbc0*/  STL.64 [R1+0x10], R196 ;  /* 0x000010c401007387 */ /* 0x000fe80000100a00 */
[----:B------:R-:W-:Y:S01]  /*1dbd0*/  STL.64 [R1+0x18], R198 ;  /* 0x000018c601007387 */ /* 0x000fe20000100a00 */
[----:B-1----:R-:W-:-:S02]  /*1dbe0*/  IMAD.MOV.U32 R204, RZ, RZ, R220 ;  /* 0x000000ffffcc7224 */ /* 0x002fc400078e00dc */
[----:B------:R-:W-:Y:S01]  /*1dbf0*/  IMAD.MOV.U32 R205, RZ, RZ, R222 ;  /* 0x000000ffffcd7224 */ /* 0x000fe200078e00de */
[----:B------:R-:W1:Y:S01]  /*1dc00*/  LDS.128 R200, [R3] ;  /* 0x0000000003c87984 */ /* 0x000e620000000c00 */
[----:B------:R-:W-:Y:S02]  /*1dc10*/  IMAD.MOV.U32 R206, RZ, RZ, R224 ;  /* 0x000000ffffce7224 */ /* 0x000fe400078e00e0 */
[----:B------:R-:W-:Y:S01]  /*1dc20*/  IMAD.MOV.U32 R207, RZ, RZ, R226 ;  /* 0x000000ffffcf7224 */ /* 0x000fe200078e00e2 */
[----:B------:R-:W2:Y:S01]  /*1dc30*/  LDS.128 R196, [R3+0x800] ;  /* 0x0008000003c47984 */ /* 0x000ea20000000c00 */
[----:B------:R-:W-:Y:S02]  /*1dc40*/  IMAD.MOV.U32 R224, RZ, RZ, R229 ;  /* 0x000000ffffe07224 */ /* 0x000fe400078e00e5 */
[----:B------:R-:W-:Y:S01]  /*1dc50*/  IMAD.MOV.U32 R226, RZ, RZ, R233 ;  /* 0x000000ffffe27224 */ /* 0x000fe200078e00e9 */
[----:B------:R-:W-:Y:S06]  /*1dc60*/  BAR.SYNC.DEFER_BLOCKING 0x0 ;  /* 0x0000000000007b1d */ /* 0x000fec0000010000 */
[----:B------:R-:W-:Y:S04]  /*1dc70*/  STS.128 [R0], R204 ;  /* 0x000000cc00007388 */ /* 0x000fe80000000c00 */
[----:B------:R-:W-:Y:S01]  /*1dc80*/  STS.128 [R0+0x400], R216 ;  /* 0x000400d800007388 */ /* 0x000fe20000000c00 */
[----:B------:R-:W-:Y:S01]  /*1dc90*/  BAR.SYNC.DEFER_BLOCKING 0x0 ;  /* 0x0000000000007b1d */ /* 0x000fe20000010000 */
[----:B------:R-:W-:-:S02]  /*1dca0*/  IMAD.MOV.U32 R220, RZ, RZ, R236 ;  /* 0x000000ffffdc7224 */ /* 0x000fc400078e00ec */
[----:B------:R-:W-:Y:S02]  /*1dcb0*/  IMAD.MOV.U32 R221, RZ, RZ, R238 ;  /* 0x000000ffffdd7224 */ /* 0x000fe400078e00ee */
[----:B------:R-:W-:Y:S02]  /*1dcc0*/  IMAD.MOV.U32 R222, RZ, RZ, R240 ;  /* 0x000000ffffde7224 */ /* 0x000fe400078e00f0 */
[----:B------:R-:W-:Y:S01]  /*1dcd0*/  IMAD.MOV.U32 R223, RZ, RZ, R242 ;  /* 0x000000ffffdf7224 */ /* 0x000fe200078e00f2 */
[----:B-1----:R-:W-:Y:S04]  /*1dce0*/  STL [R1+0x47c], R200 ;  /* 0x00047cc801007387 */ /* 0x002fe80000100800 */
[----:B------:R-:W1:Y:S04]  /*1dcf0*/  LDS.128 R208, [R3] ;  /* 0x0000000003d07984 */ /* 0x000e680000000c00 */
[----:B------:R-:W-:Y:S01]  /*1dd00*/  LDS.128 R204, [R3+0x800] ;  /* 0x0008000003cc7984 */ /* 0x000fe20000000c00 */
[----:B------:R-:W-:Y:S01]  /*1dd10*/  BAR.SYNC.DEFER_BLOCKING 0x0 ;  /* 0x0000000000007b1d */ /* 0x000fe20000010000 */
[----:B------:R-:W-:-:S02]  /*1dd20*/  IMAD.MOV.U32 R232, RZ, RZ, R237 ;  /* 0x000000ffffe87224 */ /* 0x000fc400078e00ed */
[----:B------:R-:W-:Y:S02]  /*1dd30*/  IMAD.MOV.U32 R233, RZ, RZ, R239 ;  /* 0x000000ffffe97224 */ /* 0x000fe400078e00ef */
[----:B------:R-:W-:Y:S02]  /*1dd40*/  IMAD.MOV.U32 R234, RZ, RZ, R241 ;  /* 0x000000ffffea7224 */ /* 0x000fe400078e00f1 */
[----:B------:R-:W-:Y:S01]  /*1dd50*/  IMAD.MOV.U32 R235, RZ, RZ, R243 ;  /* 0x000000ffffeb7224 */ /* 0x000fe200078e00f3 */
[----:B------:R-:W-:Y:S04]  /*1dd60*/  STL [R1+0x478], R201 ;  /* 0x000478c901007387 */ /* 0x000fe80000100800 */
[----:B------:R-:W-:Y:S04]  /*1dd70*/  STS.128 [R0], R212 ;  /* 0x000000d400007388 */ /* 0x000fe80000000c00 */
[----:B------:R-:W-:Y:S01]  /*1dd80*/  STS.128 [R0+0x400], R224 ;  /* 0x000400e000007388 */ /* 0x000fe20000000c00 */
[----:B------:R-:W-:Y:S01]  /*1dd90*/  BAR.SYNC.DEFER_BLOCKING 0x0 ;  /* 0x0000000000007b1d */ /* 0x000fe20000010000 */
[----:B---3--:R-:W-:-:S02]  /*1dda0*/  IMAD.MOV.U32 R228, RZ, RZ, R244 ;  /* 0x000000ffffe47224 */ /* 0x008fc400078e00f4 */
[----:B--2---:R-:W-:Y:S02]  /*1ddb0*/  IMAD.MOV.U32 R229, RZ, RZ, R246 ;  /* 0x000000ffffe57224 */ /* 0x004fe400078e00f6 */
[----:B----4-:R-:W-:Y:S01]  /*1ddc0*/  IMAD.MOV.U32 R231, RZ, RZ, R250 ;  /* 0x000000ffffe77224 */ /* 0x010fe200078e00fa */
[----:B------:R-:W2:Y:S04]  /*1ddd0*/  LDS.128 R216, [R3] ;  /* 0x0000000003d87984 */ /* 0x000ea80000000c00 */
[----:B------:R-:W-:Y:S01]  /*1dde0*/  LDS.128 R212, [R3+0x800] ;  /* 0x0008000003d47984 */ /* 0x000fe20000000c00 */
[----:B------:R-:W-:Y:S01]  /*1ddf0*/  BAR.SYNC.DEFER_BLOCKING 0x0 ;  /* 0x0000000000007b1d */ /* 0x000fe20000010000 */
[----:B------:R-:W-:Y:S02]  /*1de00*/  IMAD.MOV.U32 R230, RZ, RZ, R248 ;  /* 0x000000ffffe67224 */ /* 0x000fe400078e00f8 */
[----:B------:R-:W-:-:S02]  /*1de10*/  IMAD.MOV.U32 R236, RZ, RZ, R125 ;  /* 0x000000ffffec7224 */ /* 0x000fc400078e007d */
[----:B------:R-:W-:Y:S02]  /*1de20*/  IMAD.MOV.U32 R237, RZ, RZ, R127 ;  /* 0x000000ffffed7224 */ /* 0x000fe400078e007f */
[----:B------:R-:W-:Y:S01]  /*1de30*/  IMAD.MOV.U32 R238, RZ, RZ, R129 ;  /* 0x000000ffffee7224 */ /* 0x000fe200078e0081 */
[----:B------:R-:W-:Y:S01]  /*1de40*/  STL [R1+0x474], R202 ;  /* 0x000474ca01007387 */ /* 0x000fe20000100800 */
[----:B------:R-:W-:-:S03]  /*1de50*/  IMAD.MOV.U32 R239, RZ, RZ, R131 ;  /* 0x000000ffffef7224 */ /* 0x000fc600078e0083 */
[----:B------:R-:W-:Y:S04]  /*1de60*/  STL [R1+0x470], R203 ;  /* 0x000470cb01007387 */ /* 0x000fe80000100800 */
[----:B------:R-:W-:Y:S04]  /*1de70*/  STL [R1+0x48c], R196 ;  /* 0x00048cc401007387 */ /* 0x000fe80000100800 */
[----:B------:R-:W-:Y:S04]  /*1de80*/  STL [R1+0x488], R197 ;  /* 0x000488c501007387 */ /* 0x000fe80000100800 */
[----:B------:R-:W-:Y:S04]  /*1de90*/  STS.128 [R0], R220 ;  /* 0x000000dc00007388 */ /* 0x000fe80000000c00 */
[----:B------:R3:W-:Y:S01]  /*1dea0*/  STS.128 [R0+0x400], R232 ;  /* 0x000400e800007388 */ /* 0x0007e20000000c00 */
[----:B------:R-:W-:Y:S06]  /*1deb0*/  BAR.SYNC.DEFER_BLOCKING 0x0 ;  /* 0x0000000000007b1d */ /* 0x000fec0000010000 */
[----:B------:R-:W-:Y:S01]  /*1dec0*/  STL [R1+0x484], R198 ;  /* 0x000484c601007387 */ /* 0x000fe20000100800 */
[----:B---3--:R-:W-:-:S03]  /*1ded0*/  IMAD.MOV.U32 R232, RZ, RZ, R245 ;  /* 0x000000ffffe87224 */ /* 0x008fc600078e00f5 */
[----:B------:R-:W-:Y:S01]  /*1dee0*/  STL [R1+0x480], R199 ;  /* 0x000480c701007387 */ /* 0x000fe20000100800 */
[----:B------:R-:W-:Y:S02]  /*1def0*/  IMAD.MOV.U32 R233, RZ, RZ, R247 ;  /* 0x000000ffffe97224 */ /* 0x000fe400078e00f7 */
[----:B------:R-:W-:Y:S01]  /*1df00*/  IMAD.MOV.U32 R234, RZ, RZ, R249 ;  /* 0x000000ffffea7224 */ /* 0x000fe200078e00f9 */
[----:B-1----:R1:W-:Y:S04]  /*1df10*/  STL.64 [R1+0x498], R208 ;  /* 0x000498d001007387 */ /* 0x0023e80000100a00 */
[----:B------:R-:W3:Y:S04]  /*1df20*/  LDS.128 R224, [R3] ;  /* 0x0000000003e07984 */ /* 0x000ee80000000c00 */
[----:B------:R-:W-:Y:S01]  /*1df30*/  LDS.128 R220, [R3+0x800] ;  /* 0x0008000003dc7984 */ /* 0x000fe20000000c00 */
[----:B------:R-:W-:Y:S01]  /*1df40*/  BAR.SYNC.DEFER_BLOCKING 0x0 ;  /* 0x0000000000007b1d */ /* 0x000fe20000010000 */
[----:B------:R-:W-:-:S05]  /*1df50*/  IMAD.MOV.U32 R235, RZ, RZ, R251 ;  /* 0x000000ffffeb7224 */ /* 0x000fca00078e00fb */
[----:B-1----:R-:W4:Y:S04]  /*1df60*/  LDL.LU R208, [R1+0x1b8] ;  /* 0x0001b80001d07983 */ /* 0x002f280000300800 */
[----:B------:R-:W2:Y:S01]  /*1df70*/  LDL.LU R209, [R1+0x420] ;  /* 0x0004200001d17983 */ /* 0x000ea20000300800 */
[----:B------:R-:W-:Y:S02]  /*1df80*/  IMAD.MOV.U32 R242, RZ, RZ, R57 ;  /* 0x000000fffff27224 */ /* 0x000fe400078e0039 */
[----:B------:R-:W-:Y:S01]  /*1df90*/  IMAD.MOV.U32 R243, RZ, RZ, R59 ;  /* 0x000000fffff37224 */ /* 0x000fe200078e003b */
[----:B------:R-:W-:Y:S01]  /*1dfa0*/  STL [R1+0x494], R210 ;  /* 0x000494d201007387 */ /* 0x000fe20000100800 */
[----:B------:R-:W-:Y:S02]  /*1dfb0*/  IMAD.MOV.U32 R240, RZ, RZ, R53 ;  /* 0x000000fffff07224 */ /* 0x000fe400078e0035 */
[----:B------:R-:W-:Y:S01]  /*1dfc0*/  IMAD.MOV.U32 R241, RZ, RZ, R55 ;  /* 0x000000fffff17224 */ /* 0x000fe200078e0037 */
[----:B------:R-:W-:Y:S04]  /*1dfd0*/  STL [R1+0x490], R211 ;  /* 0x000490d301007387 */ /* 0x000fe80000100800 */
[----:B------:R1:W-:Y:S04]  /*1dfe0*/  STS.128 [R0], R228 ;  /* 0x000000e400007388 */ /* 0x0003e80000000c00 */
[----:B------:R3:W-:Y:S01]  /*1dff0*/  STS.128 [R0+0x400], R232 ;  /* 0x000400e800007388 */ /* 0x0007e20000000c00 */
[----:B-1----:R-:W-:-:S02]  /*1e000*/  IMAD.MOV.U32 R228, RZ, RZ, R132 ;  /* 0x000000ffffe47224 */ /* 0x002fc400078e0084 */
[----:B------:R-:W-:Y:S02]  /*1e010*/  IMAD.MOV.U32 R229, RZ, RZ, R134 ;  /* 0x000000ffffe57224 */ /* 0x000fe400078e0086 */
[----:B------:R-:W-:Y:S02]  /*1e020*/  IMAD.MOV.U32 R230, RZ, RZ, R136 ;  /* 0x000000ffffe67224 */ /* 0x000fe400078e0088 */
[----:B------:R-:W-:Y:S01]  /*1e030*/  IMAD.MOV.U32 R231, RZ, RZ, R138 ;  /* 0x000000ffffe77224 */ /* 0x000fe200078e008a */
[----:B------:R-:W-:Y:S01]  /*1e040*/  BAR.SYNC.DEFER_BLOCKING 0x0 ;  /* 0x0000000000007b1d */ /* 0x000fe20000010000 */
[----:B---3--:R-:W-:Y:S02]  /*1e050*/  IMAD.MOV.U32 R232, RZ, RZ, R133 ;  /* 0x000000ffffe87224 */ /* 0x008fe400078e0085 */
[----:B------:R-:W-:Y:S02]  /*1e060*/  IMAD.MOV.U32 R233, RZ, RZ, R135 ;  /* 0x000000ffffe97224 */ /* 0x000fe400078e0087 */
[----:B------:R-:W-:-:S02]  /*1e070*/  IMAD.MOV.U32 R234, RZ, RZ, R137 ;  /* 0x000000ffffea7224 */ /* 0x000fc400078e0089 */
[----:B------:R-:W-:Y:S02]  /*1e080*/  IMAD.MOV.U32 R235, RZ, RZ, R139 ;  /* 0x000000ffffeb7224 */ /* 0x000fe400078e008b */
[----:B------:R-:W1:Y:S04]  /*1e090*/  LDS.128 R136, [R3] ;  /* 0x0000000003887984 */ /* 0x000e680000000c00 */
[----:B------:R-:W-:Y:S01]  /*1e0a0*/  LDS.128 R132, [R3+0x800] ;  /* 0x0008000003847984 */ /* 0x000fe20000000c00 */
[----:B------:R-:W-:Y:S06]  /*1e0b0*/  BAR.SYNC.DEFER_BLOCKING 0x0 ;  /* 0x0000000000007b1d */ /* 0x000fec0000010000 */
[----:B------:R3:W-:Y:S04]  /*1e0c0*/  STS.128 [R0], R228 ;  /* 0x000000e400007388 */ /* 0x0007e80000000c00 */
[----:B------:R3:W-:Y:S02]  /*1e0d0*/  STS.128 [R0+0x400], R232 ;  /* 0x000400e800007388 */ /* 0x0007e40000000c00 */
[----:B---3--:R-:W-:-:S02]  /*1e0e0*/  IMAD.MOV.U32 R228, RZ, RZ, R140 ;  /* 0x000000ffffe47224 */ /* 0x008fc400078e008c */
        /* <DEDUP_REMOVED lines=8> */
[----:B------:R-:W3:Y:S04]  /*1e170*/  LDS.128 R144, [R3] ;  /* 0x0000000003907984 */ /* 0x000ee80000000c00 */
[----:B------:R-:W-:Y:S01]  /*1e180*/  LDS.128 R140, [R3+0x800] ;  /* 0x00080000038c7984 */ /* 0x000fe20000000c00 */
[----:B------:R-:W-:Y:S06]  /*1e190*/  BAR.SYNC.DEFER_BLOCKING 0x0 ;  /* 0x0000000000007b1d */ /* 0x000fec0000010000 */
[----:B------:R1:W-:Y:S04]  /*1e1a0*/  STS.128 [R0], R228 ;  /* 0x000000e400007388 */ /* 0x0003e80000000c00 */
[----:B------:R1:W-:Y:S02]  /*1e1b0*/  STS.128 [R0+0x400], R232 ;  /* 0x000400e800007388 */ /* 0x0003e40000000c00 */
[----:B-1----:R-:W-:-:S02]  /*1e1c0*/  IMAD.MOV.U32 R228, RZ, RZ, R148 ;  /* 0x000000ffffe47224 */ /* 0x002fc400078e0094 */
        /* <DEDUP_REMOVED lines=22> */
[----:B------:R-:W3:Y:S01]  /*1e330*/  LDS.128 R160, [R3] ;  /* 0x0000000003a07984 */ /* 0x000ee20000000c00 */
[C-C-:B----4-:R-:W-:Y:S02]  /*1e340*/  LOP3.LUT R203, R208.reuse, 0x1e, R2.reuse, 0xfe, !PT ;  /* 0x0000001ed0cb7812 */ /* 0x150fe400078efe02 */
[C-C-:B------:R-:W-:Y:S01]  /*1e350*/  LOP3.LUT R202, R208.reuse, 0x1c, R2.reuse, 0xfe, !PT ;  /* 0x0000001cd0ca7812 */ /* 0x140fe200078efe02 */
[----:B------:R-:W-:Y:S01]  /*1e360*/  LDS.128 R156, [R3+0x800] ;  /* 0x00080000039c7984 */ /* 0x000fe20000000c00 */
[C-C-:B------:R-:W-:Y:S01]  /*1e370*/  LOP3.LUT R201, R208.reuse, 0x1a, R2.reuse, 0xfe, !PT ;  /* 0x0000001ad0c97812 */ /* 0x140fe200078efe02 */
[----:B--2---:R-:W-:Y:S01]  /*1e380*/  IMAD R249, R209, UR4, RZ ;  /* 0x00000004d1f97c24 */ /* 0x004fe2000f8e02ff */
[C-C-:B------:R-:W-:Y:S01]  /*1e390*/  LOP3.LUT R200, R208.reuse, 0x18, R2.reuse, 0xfe, !PT ;  /* 0x00000018d0c87812 */ /* 0x140fe200078efe02 */
[----:B------:R-:W-:Y:S01]  /*1e3a0*/  BAR.SYNC.DEFER_BLOCKING 0x0 ;  /* 0x0000000000007b1d */ /* 0x000fe20000010000 */
[----:B------:R-:W-:-:S02]  /*1e3b0*/  LOP3.LUT R199, R208, 0x16, R2, 0xfe, !PT ;  /* 0x00000016d0c77812 */ /* 0x000fc400078efe02 */
[C-C-:B------:R-:W-:Y:S02]  /*1e3c0*/  LOP3.LUT R198, R208.reuse, 0x14, R2.reuse, 0xfe, !PT ;  /* 0x00000014d0c67812 */ /* 0x140fe400078efe02 */
[C-C-:B------:R-:W-:Y:S01]  /*1e3d0*/  LOP3.LUT R197, R208.reuse, 0x12, R2.reuse, 0xfe, !PT ;  /* 0x00000012d0c57812 */ /* 0x140fe200078efe02 */
[----:B------:R-:W2:Y:S01]  /*1e3e0*/  LDCU UR4, c[0x0][0x39c] ;  /* 0x00007380ff0477ac */ /* 0x000ea20008000800 */
[C-C-:B------:R-:W-:Y:S02]  /*1e3f0*/  LOP3.LUT R196, R208.reuse, 0x10, R2.reuse, 0xfe, !PT ;  /* 0x00000010d0c47812 */ /* 0x140fe400078efe02 */
[C-C-:B------:R-:W-:Y:S02]  /*1e400*/  LOP3.LUT R211, R208.reuse, 0xe, R2.reuse, 0xfe, !PT ;  /* 0x0000000ed0d37812 */ /* 0x140fe400078efe02 */
[C-C-:B------:R-:W-:Y:S02]  /*1e410*/  LOP3.LUT R210, R208.reuse, 0xc, R2.reuse, 0xfe, !PT ;  /* 0x0000000cd0d27812 */ /* 0x140fe400078efe02 */
[----:B------:R-:W-:-:S02]  /*1e420*/  LOP3.LUT R252, R208, 0xa, R2, 0xfe, !PT ;  /* 0x0000000ad0fc7812 */ /* 0x000fc400078efe02 */
[----:B------:R-:W-:Y:S01]  /*1e430*/  ISETP.GE.AND P0, PT, R209, UR10, PT ;  /* 0x0000000ad1007c0c */ /* 0x000fe2000bf06270 */
[----:B------:R-:W4:Y:S01]  /*1e440*/  LDCU UR10, c[0x0][0x39c] ;  /* 0x00007380ff0a77ac */ /* 0x000f220008000800 */
[----:B------:R-:W-:-:S04]  /*1e450*/  LEA R248, P2, R249, UR8, 0x2 ;  /* 0x00000008f9f87c11 */ /* 0x000fc8000f8410ff */
[----:B------:R-:W-:Y:S01]  /*1e460*/  LEA.HI.X.SX32 R249, R249, UR9, 0x2, P2 ;  /* 0x00000009f9f97c11 */ /* 0x000fe200090f16ff */
[----:B------:R1:W-:Y:S04]  /*1e470*/  STS.128 [R0], R228 ;  /* 0x000000e400007388 */ /* 0x0003e80000000c00 */
[----:B------:R2:W-:Y:S01]  /*1e480*/  STS.128 [R0+0x400], R232 ;  /* 0x000400e800007388 */ /* 0x0005e20000000c00 */
[----:B-1----:R-:W-:Y:S02]  /*1e490*/  IMAD.MOV.U32 R228, RZ, RZ, R164 ;  /* 0x000000ffffe47224 */ /* 0x002fe400078e00a4 */
[----:B------:R-:W-:Y:S02]  /*1e4a0*/  IMAD.MOV.U32 R229, RZ, RZ, R166 ;  /* 0x000000ffffe57224 */ /* 0x000fe400078e00a6 */
[----:B------:R-:W-:-:S02]  /*1e4b0*/  IMAD.MOV.U32 R230, RZ, RZ, R168 ;  /* 0x000000ffffe67224 */ /* 0x000fc400078e00a8 */
[----:B------:R-:W-:Y:S01]  /*1e4c0*/  IMAD.MOV.U32 R231, RZ, RZ, R170 ;  /* 0x000000ffffe77224 */ /* 0x000fe200078e00aa */
[----:B------:R-:W-:Y:S01]  /*1e4d0*/  BAR.SYNC.DEFER_BLOCKING 0x0 ;  /* 0x0000000000007b1d */ /* 0x000fe20000010000 */
[----:B--2---:R-:W-:Y:S02]  /*1e4e0*/  IMAD.MOV.U32 R232, RZ, RZ, R165 ;  /* 0x000000ffffe87224 */ /* 0x004fe400078e00a5 */
[----:B------:R-:W-:Y:S02]  /*1e4f0*/  IMAD.MOV.U32 R233, RZ, RZ, R167 ;  /* 0x000000ffffe97224 */ /* 0x000fe400078e00a7 */
[----:B------:R-:W-:Y:S02]  /*1e500*/  IMAD.MOV.U32 R234, RZ, RZ, R169 ;  /* 0x000000ffffea7224 */ /* 0x000fe400078e00a9 */
[----:B------:R-:W-:Y:S02]  /*1e510*/  IMAD.MOV.U32 R235, RZ, RZ, R171 ;  /* 0x000000ffffeb7224 */ /* 0x000fe400078e00ab */
[----:B------:R-:W1:Y:S04]  /*1e520*/  LDS.128 R168, [R3] ;  /* 0x0000000003a87984 */ /* 0x000e680000000c00 */
[----:B------:R-:W-:Y:S01]  /*1e530*/  LDS.128 R164, [R3+0x800] ;  /* 0x0008000003a47984 */ /* 0x000fe20000000c00 */
[----:B------:R-:W-:Y:S06]  /*1e540*/  BAR.SYNC.DEFER_BLOCKING 0x0 ;  /* 0x0000000000007b1d */ /* 0x000fec0000010000 */
[----:B------:R2:W-:Y:S04]  /*1e550*/  STS.128 [R0], R228 ;  /* 0x000000e400007388 */ /* 0x0005e80000000c00 */
[----:B------:R3:W-:Y:S01]  /*1e560*/  STS.128 [R0+0x400], R232 ;  /* 0x000400e800007388 */ /* 0x0007e20000000c00 */
[----:B--2---:R-:W-:-:S02]  /*1e570*/  IMAD.MOV.U32 R228, RZ, RZ, R172 ;  /* 0x000000ffffe47224 */ /* 0x004fc400078e00ac */
        /* <DEDUP_REMOVED lines=8> */
[----:B------:R-:W2:Y:S04]  /*1e600*/  LDS.128 R176, [R3] ;  /* 0x0000000003b07984 */ /* 0x000ea80000000c00 */
[----:B------:R-:W-:Y:S01]  /*1e610*/  LDS.128 R172, [R3+0x800] ;  /* 0x0008000003ac7984 */ /* 0x000fe20000000c00 */
[----:B------:R-:W-:Y:S06]  /*1e620*/  BAR.SYNC.DEFER_BLOCKING 0x0 ;  /* 0x0000000000007b1d */ /* 0x000fec0000010000 */
[----:B------:R3:W-:Y:S04]  /*1e630*/  STS.128 [R0], R228 ;  /* 0x000000e400007388 */ /* 0x0007e80000000c00 */
[----:B------:R1:W-:Y:S01]  /*1e640*/  STS.128 [R0+0x400], R232 ;  /* 0x000400e800007388 */ /* 0x0003e20000000c00 */
[----:B---3--:R-:W-:-:S02]  /*1e650*/  IMAD.MOV.U32 R228, RZ, RZ, R180 ;  /* 0x000000ffffe47224 */ /* 0x008fc400078e00b4 */
[----:B------:R-:W-:Y:S02]  /*1e660*/  IMAD.MOV.U32 R229, RZ, RZ, R182 ;  /* 0x000000ffffe57224 */ /* 0x000fe400078e00b6 */
[----:B------:R-:W-:Y:S02]  /*1e670*/  IMAD.MOV.U32 R230, RZ, RZ, R184 ;  /* 0x000000ffffe67224 */ /* 0x000fe400078e00b8 */
[----:B------:R-:W-:Y:S01]  /*1e680*/  IMAD.MOV.U32 R231, RZ, RZ, R186 ;  /* 0x000000ffffe77224 */ /* 0x000fe200078e00ba */
[----:B------:R-:W-:Y:S01]  /*1e690*/  BAR.SYNC.DEFER_BLOCKING 0x0 ;  /* 0x0000000000007b1d */ /* 0x000fe20000010000 */
[----:B-1----:R-:W-:Y:S02]  /*1e6a0*/  IMAD.MOV.U32 R232, RZ, RZ, R181 ;  /* 0x000000ffffe87224 */ /* 0x002fe400078e00b5 */
[----:B------:R-:W-:Y:S02]  /*1e6b0*/  IMAD.MOV.U32 R233, RZ, RZ, R183 ;  /* 0x000000ffffe97224 */ /* 0x000fe400078e00b7 */
[----:B------:R-:W-:-:S02]  /*1e6c0*/  IMAD.MOV.U32 R234, RZ, RZ, R185 ;  /* 0x000000ffffea7224 */ /* 0x000fc400078e00b9 */
[----:B------:R-:W-:Y:S02]  /*1e6d0*/  IMAD.MOV.U32 R235, RZ, RZ, R187 ;  /* 0x000000ffffeb7224 */ /* 0x000fe400078e00bb */
[----:B------:R-:W1:Y:S04]  /*1e6e0*/  LDS.128 R184, [R3] ;  /* 0x0000000003b87984 */ /* 0x000e680000000c00 */
        /* <DEDUP_REMOVED lines=9> */
[----:B--2---:R-:W-:Y:S02]  /*1e780*/  IMAD.MOV.U32 R232, RZ, RZ, R189 ;  /* 0x000000ffffe87224 */ /* 0x004fe400078e00bd */
        /* <DEDUP_REMOVED lines=107> */
[----:B------:R-:W-:Y:S01]  /*1ee40*/  IMAD.MOV.U32 R229, RZ, RZ, R126 ;  /* 0x000000ffffe57224 */ /* 0x000fe200078e007e */
[----:B------:R-:W-:Y:S01]  /*1ee50*/  BAR.SYNC.DEFER_BLOCKING 0x0 ;  /* 0x0000000000007b1d */ /* 0x000fe20000010000 */
[----:B------:R-:W-:Y:S02]  /*1ee60*/  IMAD.MOV.U32 R230, RZ, RZ, R128 ;  /* 0x000000ffffe67224 */ /* 0x000fe400078e0080 */
[----:B------:R-:W-:Y:S02]  /*1ee70*/  IMAD.MOV.U32 R231, RZ, RZ, R130 ;  /* 0x000000ffffe77224 */ /* 0x000fe400078e0082 */
[----:B--2---:R-:W-:Y:S02]  /*1ee80*/  IMAD.MOV.U32 R234, RZ, RZ, R8 ;  /* 0x000000ffffea7224 */ /* 0x004fe400078e0008 */
[----:B------:R-:W-:Y:S02]  /*1ee90*/  IMAD.MOV.U32 R235, RZ, RZ, R10 ;  /* 0x000000ffffeb7224 */ /* 0x000fe400078e000a */
[----:B------:R-:W-:-:S02]  /*1eea0*/  IMAD.MOV.U32 R232, RZ, RZ, R4 ;  /* 0x000000ffffe87224 */ /* 0x000fc400078e0004 */
[----:B------:R-:W-:Y:S02]  /*1eeb0*/  IMAD.MOV.U32 R233, RZ, RZ, R6 ;  /* 0x000000ffffe97224 */ /* 0x000fe400078e0006 */
[----:B------:R-:W-:Y:S02]  /*1eec0*/  IMAD.MOV.U32 R4, RZ, RZ, R12 ;  /* 0x000000ffff047224 */ /* 0x000fe400078e000c */
[----:B------:R-:W-:Y:S01]  /*1eed0*/  IMAD.MOV.U32 R6, RZ, RZ, R16 ;  /* 0x000000ffff067224 */ /* 0x000fe200078e0010 */
[----:B------:R-:W2:Y:S04]  /*1eee0*/  LDS.128 R128, [R3] ;  /* 0x0000000003807984 */ /* 0x000ea80000000c00 */
[----:B------:R-:W-:Y:S01]  /*1eef0*/  LDS.128 R124, [R3+0x800] ;  /* 0x00080000037c7984 */ /* 0x000fe20000000c00 */
[----:B------:R-:W-:Y:S06]  /*1ef00*/  BAR.SYNC.DEFER_BLOCKING 0x0 ;  /* 0x0000000000007b1d */ /* 0x000fec0000010000 */
[----:B------:R-:W-:Y:S04]  /*1ef10*/  STS.128 [R0], R228 ;  /* 0x000000e400007388 */ /* 0x000fe80000000c00 */
[----:B------:R3:W-:Y:S01]  /*1ef20*/  STS.128 [R0+0x400], R236 ;  /* 0x000400ec00007388 */ /* 0x0007e20000000c00 */
[----:B------:R-:W-:Y:S01]  /*1ef30*/  BAR.SYNC.DEFER_BLOCKING 0x0 ;  /* 0x0000000000007b1d */ /* 0x000fe20000010000 */
[----:B---3--:R-:W-:-:S02]  /*1ef40*/  IMAD.MOV.U32 R238, RZ, RZ, R9 ;  /* 0x000000ffffee7224 */ /* 0x008fc400078e0009 */
[----:B------:R-:W-:Y:S02]  /*1ef50*/  IMAD.MOV.U32 R239, RZ, RZ, R11 ;  /* 0x000000ffffef7224 */ /* 0x000fe400078e000b */
[----:B------:R-:W-:Y:S02]  /*1ef60*/  IMAD.MOV.U32 R236, RZ, RZ, R5 ;  /* 0x000000ffffec7224 */ /* 0x000fe400078e0005 */
[----:B------:R-:W-:Y:S02]  /*1ef70*/  IMAD.MOV.U32 R237, RZ, RZ, R7 ;  /* 0x000000ffffed7224 */ /* 0x000fe400078e0007 */
[----:B------:R-:W-:Y:S02]  /*1ef80*/  IMAD.MOV.U32 R5, RZ, RZ, R14 ;  /* 0x000000ffff057224 */ /* 0x000fe400078e000e */
[----:B------:R-:W-:Y:S01]  /*1ef90*/  IMAD.MOV.U32 R7, RZ, RZ, R18 ;  /* 0x000000ffff077224 */ /* 0x000fe200078e0012 */
[----:B------:R-:W3:Y:S04]  /*1efa0*/  LDS.128 R228, [R3] ;  /* 0x0000000003e47984 */ /* 0x000ee80000000c00 */
[----:B------:R-:W-:Y:S01]  /*1efb0*/  LDS.128 R8, [R3+0x800] ;  /* 0x0008000003087984 */ /* 0x000fe20000000c00 */
[----:B------:R-:W-:Y:S06]  /*1efc0*/  BAR.SYNC.DEFER_BLOCKING 0x0 ;  /* 0x0000000000007b1d */ /* 0x000fec0000010000 */
[----:B------:R1:W-:Y:S04]  /*1efd0*/  STS.128 [R0], R232 ;  /* 0x000000e800007388 */ /* 0x0003e80000000c00 */
[----:B------:R-:W-:Y:S01]  /*1efe0*/  STS.128 [R0+0x400], R236 ;  /* 0x000400ec00007388 */ /* 0x000fe20000000c00 */
[----:B------:R-:W-:Y:S01]  /*1eff0*/  BAR.SYNC.DEFER_BLOCKING 0x0 ;  /* 0x0000000000007b1d */ /* 0x000fe20000010000 */
[----:B-1----:R-:W-:-:S02]  /*1f000*/  IMAD.MOV.U32 R232, RZ, RZ, R13 ;  /* 0x000000ffffe87224 */ /* 0x002fc400078e000d */
        /* <DEDUP_REMOVED lines=63> */
[----:B------:R-:W-:Y:S01]  /*1f400*/  STS.128 [R0+0x400], R232 ;  /* 0x000400e800007388 */ /* 0x000fe20000000c00 */
[----:B------:R-:W-:Y:S01]  /*1f410*/  BAR.SYNC.DEFER_BLOCKING 0x0 ;  /* 0x0000000000007b1d */ /* 0x000fe20000010000 */
[----:B---3--:R-:W-:-:S02]  /*1f420*/  IMAD.MOV.U32 R6, RZ, RZ, R56 ;  /* 0x000000ffff067224 */ /* 0x008fc400078e0038 */
        /* <DEDUP_REMOVED lines=9> */
[----:B-1----:R-:W-:-:S07]  /*1f4c0*/  IMAD.MOV.U32 R7, RZ, RZ, R66 ;  /* 0x000000ffff077224 */ /* 0x002fce00078e0042 */
[----:B------:R-:W1:Y:S01]  /*1f4d0*/  LDC R66, c[0x0][0x3b8] ;  /* 0x0000ee00ff427b82 */ /* 0x000e620000000800 */
[----:B------:R-:W-:Y:S02]  /*1f4e0*/  IMAD.MOV.U32 R4, RZ, RZ, R60 ;  /* 0x000000ffff047224 */ /* 0x000fe400078e003c */
[----:B------:R-:W-:Y:S02]  /*1f4f0*/  IMAD.MOV.U32 R5, RZ, RZ, R62 ;  /* 0x000000ffff057224 */ /* 0x000fe400078e003e */
[----:B------:R-:W-:Y:S01]  /*1f500*/  IMAD.MOV.U32 R6, RZ, RZ, R64 ;  /* 0x000000ffff067224 */ /* 0x000fe200078e0040 */
[----:B------:R-:W-:Y:S01]  /*1f510*/  LOP3.LUT R64, R208, R2, RZ, 0xfc, !PT ;  /* 0x00000002d0407212 */ /* 0x000fe200078efcff */
[----:B------:R-:W1:Y:S04]  /*1f520*/  LDS.128 R232, [R3] ;  /* 0x0000000003e87984 */ /* 0x000e680000000c00 */
[----:B------:R1:W-:Y:S01]  /*1f530*/  LDS.128 R52, [R3+0x800] ;  /* 0x0008000003347984 */ /* 0x0003e20000000c00 */
[----:B------:R-:W-:Y:S01]  /*1f540*/  BAR.SYNC.DEFER_BLOCKING 0x0 ;  /* 0x0000000000007b1d */ /* 0x000fe20000010000 */
[-C--:B-1----:R-:W-:Y:S01]  /*1f550*/  IMAD R60, R210, R66.reuse, RZ ;  /* 0x00000042d23c7224 */ /* 0x082fe200078e02ff */
[----:B------:R-:W-:Y:S01]  /*1f560*/  LOP3.LUT R3, R208, 0x4, R2, 0xfe, !PT ;  /* 0x00000004d0037812 */ /* 0x000fe200078efe02 */
[----:B------:R-:W-:-:S03]  /*1f570*/  IMAD R62, R211, R66, RZ ;  /* 0x00000042d33e7224 */ /* 0x000fc600078e02ff */
[C---:B------:R-:W-:Y:S01]  /*1f580*/  ISETP.LT.AND P5, PT, R3.reuse, UR6, !P0 ;  /* 0x0000000603007c0c */ /* 0x040fe2000c7a1270 */
[-C--:B------:R-:W-:Y:S01]  /*1f590*/  IMAD R3, R3, R66.reuse, RZ ;  /* 0x0000004203037224 */ /* 0x080fe200078e02ff */
[----:B------:R-:W1:Y:S01]  /*1f5a0*/  LDCU UR6, c[0x0][0x39c] ;  /* 0x00007380ff0677ac */ /* 0x000e620008000800 */
[----:B------:R2:W-:Y:S02]  /*1f5b0*/  STS.128 [R0], R4 ;  /* 0x0000000400007388 */ /* 0x0005e40000000c00 */
[--C-:B--2---:R-:W-:Y:S01]  /*1f5c0*/  LOP3.LUT R5, R208, 0x8, R2.reuse, 0xfe, !PT ;  /* 0x00000008d0057812 */ /* 0x104fe200078efe02 */
[----:B------:R-:W-:Y:S01]  /*1f5d0*/  IMAD R7, R252, R66, RZ ;  /* 0x00000042fc077224 */ /* 0x000fe200078e02ff */
[C-C-:B------:R-:W-:Y:S02]  /*1f5e0*/  LOP3.LUT R4, R208.reuse, 0x6, R2.reuse, 0xfe, !PT ;  /* 0x00000006d0047812 */ /* 0x140fe400078efe02 */
[----:B------:R-:W-:Y:S02]  /*1f5f0*/  LOP3.LUT R2, R208, 0x2, R2, 0xfe, !PT ;  /* 0x00000002d0027812 */ /* 0x000fe400078efe02 */
[----:B------:R-:W-:-:S02]  /*1f600*/  LOP3.LUT R6, R64, 0x1fe, RZ, 0xfc, !PT ;  /* 0x000001fe40067812 */ /* 0x000fc400078efcff */
[C---:B------:R-:W-:Y:S01]  /*1f610*/  ISETP.LT.AND P4, PT, R2.reuse, UR5, !P0 ;  /* 0x0000000502007c0c */ /* 0x040fe2000c781270 */
[-C--:B------:R-:W-:Y:S01]  /*1f620*/  IMAD R2, R2, R66.reuse, RZ ;  /* 0x0000004202027224 */ /* 0x080fe200078e02ff */
[----:B------:R-:W-:Y:S01]  /*1f630*/  ISETP.LT.AND P1, PT, R6, UR12, !P0 ;  /* 0x0000000c06007c0c */ /* 0x000fe2000c721270 */
[-C--:B------:R-:W-:Y:S01]  /*1f640*/  IMAD R6, R64, R66.reuse, RZ ;  /* 0x0000004240067224 */ /* 0x080fe200078e02ff */
[C---:B------:R-:W-:Y:S01]  /*1f650*/  ISETP.LT.AND P6, PT, R4.reuse, UR7, !P0 ;  /* 0x0000000704007c0c */ /* 0x040fe2000c7c1270 */
[----:B------:R-:W-:Y:S01]  /*1f660*/  IMAD R4, R4, R66, RZ ;  /* 0x0000004204047224 */ /* 0x000fe200078e02ff */
[-C--:B------:R-:W-:Y:S01]  /*1f670*/  LEA R250, P3, R2, R248.reuse, 0x2 ;  /* 0x000000f802fa7211 */ /* 0x080fe200078610ff */
[----:B------:R-:W2:Y:S01]  /*1f680*/  LDCU UR5, c[0x0][0x39c] ;  /* 0x00007380ff0577ac */ /* 0x000ea20008000800 */
[-C--:B------:R-:W-:Y:S02]  /*1f690*/  LEA R208, P2, R6, R248.reuse, 0x2 ;  /* 0x000000f806d07211 */ /* 0x080fe400078410ff */
[----:B------:R-:W-:Y:S01]  /*1f6a0*/  LEA.HI.X.SX32 R251, R2, R249, 0x2, P3 ;  /* 0x000000f902fb7211 */ /* 0x000fe200018f16ff */
[----:B------:R-:W1:Y:S01]  /*1f6b0*/  LDCU UR7, c[0x0][0x39c] ;  /* 0x00007380ff0777ac */ /* 0x000e620008000800 */
[----:B------:R-:W-:-:S02]  /*1f6c0*/  LEA R246, P3, R3, R248, 0x2 ;  /* 0x000000f803f67211 */ /* 0x000fc400078610ff */
[-C--:B------:R-:W-:Y:S02]  /*1f6d0*/  LEA.HI.X.SX32 R209, R6, R249.reuse, 0x2, P2 ;  /* 0x000000f906d17211 */ /* 0x080fe400010f16ff */
[C---:B----4-:R-:W-:Y:S01]  /*1f6e0*/  ISETP.LT.AND P2, PT, R5.reuse, UR10, !P0 ;  /* 0x0000000a05007c0c */ /* 0x050fe2000c741270 */
[----:B------:R-:W-:Y:S01]  /*1f6f0*/  IMAD R5, R5, R66, RZ ;  /* 0x0000004205057224 */ /* 0x000fe200078e02ff */
        /* <DEDUP_REMOVED lines=8> */
[----:B------:R-:W-:Y:S01]  /*1f780*/  LEA.HI.X.SX32 R241, R60, R249, 0x2, P3 ;  /* 0x000000f93cf17211 */ /* 0x000fe200018f16ff */
[----:B------:R-:W-:Y:S01]  /*1f790*/  IMAD R60, R196, R66, RZ ;  /* 0x00000042c43c7224 */ /* 0x000fe200078e02ff */
[----:B------:R-:W-:-:S04]  /*1f7a0*/  LEA R242, P3, R62, R248, 0x2 ;  /* 0x000000f83ef27211 */ /* 0x000fc800078610ff */
[-C--:B------:R-:W-:Y:S01]  /*1f7b0*/  LEA.HI.X.SX32 R243, R62, R249.reuse, 0x2, P3 ;  /* 0x000000f93ef37211 */ /* 0x080fe200018f16ff */
[----:B------:R-:W-:Y:S01]  /*1f7c0*/  IMAD.MOV.U32 R62, RZ, RZ, R65 ;  /* 0x000000ffff3e7224 */ /* 0x000fe200078e0041 */
[C---:B------:R-:W-:Y:S01]  /*1f7d0*/  LEA R244, P3, R60.reuse, R248, 0x2 ;  /* 0x000000f83cf47211 */ /* 0x040fe200078610ff */
[----:B------:R-:W4:Y:S03]  /*1f7e0*/  LDL.LU R65, [R1+0x5c] ;  /* 0x00005c0001417983 */ /* 0x000f260000300800 */
[----:B------:R-:W-:Y:S01]  /*1f7f0*/  LEA.HI.X.SX32 R245, R60, R249, 0x2, P3 ;  /* 0x000000f93cf57211 */ /* 0x000fe200018f16ff */
[----:B------:R-:W-:Y:S01]  /*1f800*/  IMAD.MOV.U32 R60, RZ, RZ, R61 ;  /* 0x000000ffff3c7224 */ /* 0x000fe200078e003d */
[----:B------:R-:W-:Y:S01]  /*1f810*/  ISETP.LT.AND P3, PT, R64, UR11, !P0 ;  /* 0x0000000b40007c0c */ /* 0x000fe2000c761270 */
[----:B------:R-:W-:Y:S02]  /*1f820*/  IMAD.MOV.U32 R61, RZ, RZ, R63 ;  /* 0x000000ffff3d7224 */ /* 0x000fe400078e003f */
[----:B------:R-:W-:-:S02]  /*1f830*/  IMAD.MOV.U32 R63, RZ, RZ, R67 ;  /* 0x000000ffff3f7224 */ /* 0x000fc400078e0043 */
[----:B------:R-:W2:Y:S04]  /*1f840*/  LDL.LU R67, [R1+0x54] ;  /* 0x0000540001437983 */ /* 0x000ea80000300800 */
[----:B------:R1:W-:Y:S04]  /*1f850*/  STS.128 [R0+0x400], R60 ;  /* 0x0004003c00007388 */ /* 0x0003e80000000c00 */
[----:B-1----:R-:W2:Y:S01]  /*1f860*/  LDL.LU R63, [R1+0x50] ;  /* 0x00005000013f7983 */ /* 0x002ea20000300800 */
[----:B------:R-:W-:Y:S06]  /*1f870*/  BAR.SYNC.DEFER_BLOCKING 0x0 ;  /* 0x0000000000007b1d */ /* 0x000fec0000010000 */
[----:B------:R-:W3:Y:S04]  /*1f880*/  LDL.LU R0, [R1+0x40] ;  /* 0x0000400001007983 */ /* 0x000ee80000300800 */
[----:B------:R-:W3:Y:S04]  /*1f890*/  LDL.LU R60, [R1+0x48] ;  /* 0x00004800013c7983 */ /* 0x000ee80000300800 */
[----:B--2---:R1:W-:Y:S01]  /*1f8a0*/  @P3 STG.E desc[UR40][R208.64], R63 ;  /* 0x0000003fd0003986 */ /* 0x0043e2000c101928 */
[----:B------:R-:W-:Y:S01]  /*1f8b0*/  ISETP.LT.AND P3, PT, R252, UR4, !P0 ;  /* 0x00000004fc007c0c */ /* 0x000fe2000c761270 */
[----:B------:R-:W2:Y:S02]  /*1f8c0*/  LDCU UR4, c[0x0][0x39c] ;  /* 0x00007380ff0477ac */ /* 0x000ea40008000800 */
[----:B------:R2:W-:Y:S04]  /*1f8d0*/  @P4 STG.E desc[UR40][R250.64], R67 ;  /* 0x00000043fa004986 */ /* 0x0005e8000c101928 */
[----:B-1----:R-:W3:Y:S04]  /*1f8e0*/  LDL.LU.64 R208, [R1+0x498] ;  /* 0x0004980001d07983 */ /* 0x002ee80000300a00 */
[----:B------:R-:W3:Y:S04]  /*1f8f0*/  LDL.LU R61, [R1+0x4c] ;  /* 0x00004c00013d7983 */ /* 0x000ee80000300800 */
[----:B------:R-:W3:Y:S04]  /*1f900*/  LDL.LU R62, [R1+0x20] ;  /* 0x00002000013e7983 */ /* 0x000ee80000300800 */
[----:B------:R-:W3:Y:S04]  /*1f910*/  LDL.LU R252, [R1+0x44] ;  /* 0x0000440001fc7983 */ /* 0x000ee80000300800 */
[----:B--2---:R-:W2:Y:S01]  /*1f920*/  LDL.LU R251, [R1+0x58] ;  /* 0x0000580001fb7983 */ /* 0x004ea20000300800 */
[----:B------:R-:W-:Y:S01]  /*1f930*/  ISETP.LT.AND P4, PT, R210, UR4, !P0 ;  /* 0x00000004d2007c0c */ /* 0x000fe2000c781270 */
[----:B------:R-:W1:Y:S02]  /*1f940*/  LDCU UR4, c[0x0][0x39c] ;  /* 0x00007380ff0477ac */ /* 0x000e640008000800 */
[----:B------:R-:W3:Y:S04]  /*1f950*/  LDL.LU R210, [R1+0x494] ;  /* 0x0004940001d27983 */ /* 0x000ee80000300800 */
[----:B------:R-:W3:Y:S04]  /*1f960*/  LDL.LU R63, [R1+0x24] ;  /* 0x00002400013f7983 */ /* 0x000ee80000300800 */
[----:B------:R-:W3:Y:S04]  /*1f970*/  LDL.LU R67, [R1+0x28] ;  /* 0x0000280001437983 */ /* 0x000ee80000300800 */
[----:B--2---:R-:W-:Y:S01]  /*1f980*/  @P5 STG.E desc[UR40][R246.64], R251 ;  /* 0x000000fbf6005986 */ /* 0x004fe2000c101928 */
[----:B-1----:R-:W-:Y:S01]  /*1f990*/  ISETP.LT.AND P5, PT, R211, UR4, !P0 ;  /* 0x00000004d3007c0c */ /* 0x002fe2000c7a1270 */
[----:B------:R-:W1:Y:S02]  /*1f9a0*/  LDCU UR4, c[0x0][0x39c] ;  /* 0x00007380ff0477ac */ /* 0x000e640008000800 */
[----:B----4-:R2:W-:Y:S04]  /*1f9b0*/  @P6 STG.E desc[UR40][R2.64], R65 ;  /* 0x0000004102006986 */ /* 0x0105e8000c101928 */
[----:B------:R-:W4:Y:S01]  /*1f9c0*/  LDL.LU R211, [R1+0x490] ;  /* 0x0004900001d37983 */ /* 0x000f220000300800 */
[----:B-1----:R-:W-:Y:S01]  /*1f9d0*/  ISETP.LT.AND P6, PT, R196, UR4, !P0 ;  /* 0x00000004c4007c0c */ /* 0x002fe2000c7c1270 */
[----:B------:R-:W1:Y:S02]  /*1f9e0*/  LDCU UR4, c[0x0][0x39c] ;  /* 0x00007380ff0477ac */ /* 0x000e640008000800 */
[----:B------:R-:W4:Y:S04]  /*1f9f0*/  LDL.LU R196, [R1+0x48c] ;  /* 0x00048c0001c47983 */ /* 0x000f280000300800 */
[----:B--2---:R-:W2:Y:S04]  /*1fa00*/  LDL.LU R65, [R1+0x2c] ;  /* 0x00002c0001417983 */ /* 0x004ea80000300800 */
[----:B---3--:R3:W-:Y:S04]  /*1fa10*/  @P2 STG.E desc[UR40][R4.64], R0 ;  /* 0x0000000004002986 */ /* 0x0087e8000c101928 */
[----:B------:R1:W-:Y:S01]  /*1fa20*/  @P3 STG.E desc[UR40][R6.64], R252 ;  /* 0x000000fc06003986 */ /* 0x0003e2000c101928 */
[C---:B---3--:R-:W-:Y:S01]  /*1fa30*/  IMAD R0, R197.reuse, R66, RZ ;  /* 0x00000042c5007224 */ /* 0x048fe200078e02ff */
[----:B-1----:R-:W-:Y:S01]  /*1fa40*/  ISETP.LT.AND P2, PT, R197, UR4, !P0 ;  /* 0x00000004c5007c0c */ /* 0x002fe2000c741270 */
[----:B------:R-:W1:Y:S01]  /*1fa50*/  LDCU UR4, c[0x0][0x39c] ;  /* 0x00007380ff0477ac */ /* 0x000e620008000800 */
[----:B------:R-:W-:Y:S02]  /*1fa60*/  @P4 STG.E desc[UR40][R240.64], R60 ;  /* 0x0000003cf0004986 */ /* 0x000fe4000c101928 */
[----:B------:R-:W-:-:S02]  /*1fa70*/  LEA R2, P3, R0, R248, 0x2 ;  /* 0x000000f800027211 */ /* 0x000fc400078610ff */
[----:B------:R-:W-:Y:S01]  /*1fa80*/  LOP3.LUT R4, R64, 0x20, RZ, 0xfc, !PT ;  /* 0x0000002040047812 */ /* 0x000fe200078efcff */
[----:B------:R-:W3:Y:S01]  /*1fa90*/  LDL.LU R197, [R1+0x488] ;  /* 0x0004880001c57983 */ /* 0x000ee20000300800 */
[-C--:B------:R-:W-:Y:S01]  /*1faa0*/  LEA.HI.X.SX32 R3, R0, R249.reuse, 0x2, P3 ;  /* 0x000000f900037211 */ /* 0x080fe200018f16ff */
[C---:B------:R-:W-:Y:S01]  /*1fab0*/  IMAD R0, R198.reuse, R66, RZ ;  /* 0x00000042c6007224 */ /* 0x040fe200078e02ff */
[----:B------:R-:W-:Y:S01]  /*1fac0*/  ISETP.LT.AND P4, PT, R198, UR5, !P0 ;  /* 0x00000005c6007c0c */ /* 0x000fe2000c781270 */
[----:B------:R-:W-:Y:S01]  /*1fad0*/  @P5 STG.E desc[UR40][R242.64], R61 ;  /* 0x0000003df2005986 */ /* 0x000fe2000c101928 */
[----:B------:R-:W-:Y:S01]  /*1fae0*/  ISETP.LT.AND P3, PT, R4, UR7, !P0 ;  /* 0x0000000704007c0c */ /* 0x000fe2000c761270 */
[----:B------:R-:W1:Y:S01]  /*1faf0*/  LDCU UR5, c[0x0][0x39c] ;  /* 0x00007380ff0577ac */ /* 0x000e620008000800 */
[C---:B------:R-:W-:Y:S01]  /*1fb00*/  LEA R4, P5, R0.reuse, R248, 0x2 ;  /* 0x000000f800047211 */ /* 0x040fe200078a10ff */
[----:B------:R-:W3:Y:S01]  /*1fb10*/  LDL.LU R198, [R1+0x484] ;  /* 0x0004840001c67983 */ /* 0x000ee20000300800 */
[----:B------:R-:W1:Y:S02]  /*1fb20*/  LDCU UR7, c[0x0][0x39c] ;  /* 0x00007380ff0777ac */ /* 0x000e640008000800 */
[----:B------:R-:W-:Y:S01]  /*1fb30*/  LEA.HI.X.SX32 R5, R0, R249, 0x2, P5 ;  /* 0x000000f900057211 */ /* 0x000fe200028f16ff */
[----:B------:R-:W-:Y:S01]  /*1fb40*/  @P6 STG.E desc[UR40][R244.64], R62 ;  /* 0x0000003ef4006986 */ /* 0x000fe2000c101928 */
[CC--:B------:R-:W-:Y:S01]  /*1fb50*/  IMAD R0, R199.reuse, R66.reuse, RZ ;  /* 0x00000042c7007224 */ /* 0x0c0fe200078e02ff */
[----:B-1----:R-:W-:Y:S01]  /*1fb60*/  ISETP.LT.AND P6, PT, R199, UR4, !P0 ;  /* 0x00000004c7007c0c */ /* 0x002fe2000c7c1270 */
[----:B------:R-:W1:Y:S01]  /*1fb70*/  LDCU UR4, c[0x0][0x39c] ;  /* 0x00007380ff0477ac */ /* 0x000e620008000800 */
[----:B------:R1:W-:Y:S01]  /*1fb80*/  @P2 STG.E desc[UR40][R2.64], R63 ;  /* 0x0000003f02002986 */ /* 0x0003e2000c101928 */
[----:B------:R-:W-:Y:S01]  /*1fb90*/  ISETP.LT.AND P5, PT, R200, UR6, !P0 ;  /* 0x00000006c8007c0c */ /* 0x000fe2000c7a1270 */
[----:B------:R-:W-:Y:S01]  /*1fba0*/  IMAD R6, R202, R66, RZ ;  /* 0x00000042ca067224 */ /* 0x000fe200078e02ff */
[----:B------:R-:W2:Y:S01]  /*1fbb0*/  LDCU UR6, c[0x0][0x39c] ;  /* 0x00007380ff0677ac */ /* 0x000ea20008000800 */
[----:B------:R1:W-:Y:S04]  /*1fbc0*/  @P4 STG.E desc[UR40][R4.64], R67 ;  /* 0x0000004304004986 */ /* 0x0003e8000c101928 */
[----:B------:R-:W3:Y:S01]  /*1fbd0*/  LDL.LU R199, [R1+0x480] ;  /* 0x0004800001c77983 */ /* 0x000ee20000300800 */
[----:B-1----:R-:W-:Y:S01]  /*1fbe0*/  LEA R2, P2, R0, R248, 0x2 ;  /* 0x000000f800027211 */ /* 0x002fe200078410ff */
[----:B------:R-:W-:-:S02]  /*1fbf0*/  IMAD R5, R200, R66, RZ ;  /* 0x00000042c8057224 */ /* 0x000fc400078e02ff */
[----:B------:R-:W3:Y:S01]  /*1fc00*/  LDL.LU R200, [R1+0x47c] ;  /* 0x00047c0001c87983 */ /* 0x000ee20000300800 */
[-C--:B------:R-:W-:Y:S02]  /*1fc10*/  LEA.HI.X.SX32 R3, R0, R249.reuse, 0x2, P2 ;  /* 0x000000f900037211 */ /* 0x080fe400010f16ff */
[----:B------:R-:W-:Y:S01]  /*1fc20*/  LEA R4, P4, R5, R248, 0x2 ;  /* 0x000000f805047211 */ /* 0x000fe200078810ff */
[C---:B------:R-:W-:Y:S01]  /*1fc30*/  IMAD R0, R201.reuse, R66, RZ ;  /* 0x00000042c9007224 */ /* 0x040fe200078e02ff */
[----:B------:R-:W-:Y:S01]  /*1fc40*/  ISETP.LT.AND P2, PT, R201, UR5, !P0 ;  /* 0x00000005c9007c0c */ /* 0x000fe2000c741270 */
[----:B------:R-:W1:Y:S01]  /*1fc50*/  LDCU UR5, c[0x0][0x39c] ;  /* 0x00007380ff0577ac */ /* 0x000e620008000800 */
[----:B------:R-:W4:Y:S01]  /*1fc60*/  LDL.LU R201, [R1+0x478] ;  /* 0x0004780001c97983 */ /* 0x000f220000300800 */
[----:B------:R-:W-:Y:S02]  /*1fc70*/  LEA.HI.X.SX32 R5, R5, R249, 0x2, P4 ;  /* 0x000000f905057211 */ /* 0x000fe400020f16ff */
[----:B------:R-:W-:Y:S01]  /*1fc80*/  ISETP.LT.AND P4, PT, R202, UR7, !P0 ;  /* 0x00000007ca007c0c */ /* 0x000fe2000c781270 */
[----:B------:R-:W1:Y:S01]  /*1fc90*/  LDCU UR7, c[0x0][0x39c] ;  /* 0x00007380ff0777ac */ /* 0x000e620008000800 */
[----:B------:R-:W4:Y:S04]  /*1fca0*/  LDL.LU R202, [R1+0x474] ;  /* 0x0004740001ca7983 */ /* 0x000f280000300800 */
[----:B--2---:R2:W-:Y:S02]  /*1fcb0*/  @P6 STG.E desc[UR40][R2.64], R65 ;  /* 0x0000004102006986 */ /* 0x0045e4000c101928 */
[----:B--2---:R-:W-:-:S04]  /*1fcc0*/  LEA R2, P6, R0, R248, 0x2 ;  /* 0x000000f800027211 */ /* 0x004fc800078c10ff */
[----:B------:R-:W-:Y:S01]  /*1fcd0*/  LEA.HI.X.SX32 R3, R0, R249, 0x2, P6 ;  /* 0x000000f900037211 */ /* 0x000fe200030f16ff */
[CC--:B------:R-:W-:Y:S01]  /*1fce0*/  IMAD R0, R203.reuse, R66.reuse, RZ ;  /* 0x00000042cb007224 */ /* 0x0c0fe200078e02ff */
[----:B------:R-:W-:Y:S02]  /*1fcf0*/  ISETP.LT.AND P6, PT, R203, UR4, !P0 ;  /* 0x00000004cb007c0c */ /* 0x000fe4000c7c1270 */
[C---:B------:R-:W-:Y:S01]  /*1fd00*/  LOP3.LUT R7, R64.reuse, 0x22, RZ, 0xfc, !PT ;  /* 0x0000002240077812 */ /* 0x040fe200078efcff */
[----:B------:R-:W2:Y:S01]  /*1fd10*/  LDL.LU R203, [R1+0x470] ;  /* 0x0004700001cb7983 */ /* 0x000ea20000300800 */
[----:B------:R-:W-:Y:S01]  /*1fd20*/  IMAD R65, R64, R66, RZ ;  /* 0x0000004240417224 */ /* 0x000fe200078e02ff */
[----:B------:R-:W1:Y:S02]  /*1fd30*/  LDCU UR4, c[0x0][0x39c] ;  /* 0x00007380ff0477ac */ /* 0x000e640008000800 */
[----:B------:R-:W2:Y:S01]  /*1fd40*/  LDL.LU R250, [R1+0x60] ;  /* 0x0000600001fa7983 */ /* 0x000ea20000300800 */
[----:B------:R-:W-:-:S03]  /*1fd50*/  IMAD R61, R66, 0x20, R65 ;  /* 0x00000020423d7824 */ /* 0x000fc600078e0241 */
[----:B------:R-:W2:Y:S01]  /*1fd60*/  LDL.LU R251, [R1+0x64] ;  /* 0x0000640001fb7983 */ /* 0x000ea20000300800 */
[----:B------:R-:W-:-:S03]  /*1fd70*/  IMAD R63, R66, 0x2, R61 ;  /* 0x00000002423f7824 */ /* 0x000fc600078e023d */
[----:B------:R-:W2:Y:S01]  /*1fd80*/  LDL.LU R252, [R1+0x68] ;  /* 0x0000680001fc7983 */ /* 0x000ea20000300800 */
[----:B------:R-:W-:-:S03]  /*1fd90*/  IMAD R65, R66, 0x2, R63 ;  /* 0x0000000242417824 */ /* 0x000fc600078e023f */
[----:B------:R-:W2:Y:S04]  /*1fda0*/  LDL.LU R62, [R1+0x6c] ;  /* 0x00006c00013e7983 */ /* 0x000ea80000300800 */
[----:B------:R-:W2:Y:S04]  /*1fdb0*/  LDL.LU R240, [R1+0x30] ;  /* 0x0000300001f07983 */ /* 0x000ea80000300800 */
[----:B------:R-:W2:Y:S04]  /*1fdc0*/  LDL.LU R241, [R1+0x34] ;  /* 0x0000340001f17983 */ /* 0x000ea80000300800 */
[----:B------:R-:W2:Y:S04]  /*1fdd0*/  LDL.LU R246, [R1+0x38] ;  /* 0x0000380001f67983 */ /* 0x000ea80000300800 */
[----:B------:R-:W2:Y:S04]  /*1fde0*/  LDL.LU R247, [R1+0x3c] ;  /* 0x00003c0001f77983 */ /* 0x000ea80000300800 */
[----:B------:R-:W2:Y:S04]  /*1fdf0*/  LDL.LU R67, [R1+0x94] ;  /* 0x0000940001437983 */ /* 0x000ea80000300800 */
[----:B---3--:R3:W-:Y:S04]  /*1fe00*/  @P5 STG.E desc[UR40][R4.64], R200 ;  /* 0x000000c804005986 */ /* 0x0087e8000c101928 */
[----:B----4-:R4:W-:Y:S01]  /*1fe10*/  @P2 STG.E desc[UR40][R2.64], R201 ;  /* 0x000000c902002986 */ /* 0x0109e2000c101928 */
[----:B---3--:R-:W-:-:S04]  /*1fe20*/  LEA R4, P5, R6, R248, 0x2 ;  /* 0x000000f806047211 */ /* 0x008fc800078a10ff */
[-C--:B------:R-:W-:Y:S02]  /*1fe30*/  LEA.HI.X.SX32 R5, R6, R249.reuse, 0x2, P5 ;  /* 0x000000f906057211 */ /* 0x080fe400028f16ff */
[----:B-1----:R-:W-:Y:S01]  /*1fe40*/  ISETP.LT.AND P2, PT, R7, UR5, !P0 ;  /* 0x0000000507007c0c */ /* 0x002fe2000c741270 */
[----:B------:R-:W1:Y:S01]  /*1fe50*/  LDCU UR5, c[0x0][0x39c] ;  /* 0x00007380ff0577ac */ /* 0x000e620008000800 */
[----:B------:R-:W-:Y:S01]  /*1fe60*/  LOP3.LUT R7, R64, 0x24, RZ, 0xfc, !PT ;  /* 0x0000002440077812 */ /* 0x000fe200078efcff */
[----:B------:R3:W-:Y:S01]  /*1fe70*/  @P4 STG.E desc[UR40][R4.64], R202 ;  /* 0x000000ca04004986 */ /* 0x0007e2000c101928 */
[C---:B------:R-:W-:Y:S02]  /*1fe80*/  LEA R6, P4, R0.reuse, R248, 0x2 ;  /* 0x000000f800067211 */ /* 0x040fe400078810ff */
[----:B------:R-:W-:Y:S01]  /*1fe90*/  ISETP.LT.AND P5, PT, R7, UR6, !P0 ;  /* 0x0000000607007c0c */ /* 0x000fe2000c7a1270 */
[----:B------:R-:W1:Y:S01]  /*1fea0*/  LDCU UR6, c[0x0][0x39c] ;  /* 0x00007380ff0677ac */ /* 0x000e620008000800 */
[----:B------:R-:W-:-:S02]  /*1feb0*/  LEA.HI.X.SX32 R7, R0, R249, 0x2, P4 ;  /* 0x000000f900077211 */ /* 0x000fc400020f16ff */
[CC--:B----4-:R-:W-:Y:S02]  /*1fec0*/  LEA R2, P4, R61.reuse, R248.reuse, 0x2 ;  /* 0x000000f83d027211 */ /* 0x0d0fe400078810ff */
[----:B------:R-:W-:Y:S02]  /*1fed0*/  LOP3.LUT R0, R64, 0x26, RZ, 0xfc, !PT ;  /* 0x0000002640007812 */ /* 0x000fe400078efcff */
[----:B------:R-:W-:Y:S02]  /*1fee0*/  LEA.HI.X.SX32 R3, R61, R249, 0x2, P4 ;  /* 0x000000f93d037211 */ /* 0x000fe400020f16ff */
[----:B------:R-:W-:Y:S02]  /*1fef0*/  ISETP.LT.AND P4, PT, R0, UR7, !P0 ;  /* 0x0000000700007c0c */ /* 0x000fe4000c781270 */
[----:B------:R-:W-:Y:S01]  /*1ff00*/  LOP3.LUT R0, R64, 0x28, RZ, 0xfc, !PT ;  /* 0x0000002840007812 */ /* 0x000fe200078efcff */
[----:B--2---:R-:W-:Y:S01]  /*1ff10*/  @P6 STG.E desc[UR40][R6.64], R203 ;  /* 0x000000cb06006986 */ /* 0x004fe2000c101928 */
[----:B---3--:R-:W-:-:S04]  /*1ff20*/  LEA R4, P6, R63, R248, 0x2 ;  /* 0x000000f83f047211 */ /* 0x008fc800078c10ff */
[-C--:B------:R-:W-:Y:S02]  /*1ff30*/  LEA.HI.X.SX32 R5, R63, R249.reuse, 0x2, P6 ;  /* 0x000000f93f057211 */ /* 0x080fe400030f16ff */
[C---:B------:R-:W-:Y:S01]  /*1ff40*/  LEA R60, P6, R65.reuse, R248, 0x2 ;  /* 0x000000f8413c7211 */ /* 0x040fe200078c10ff */
[----:B------:R2:W-:Y:S01]  /*1ff50*/  @P3 STG.E desc[UR40][R2.64], R208 ;  /* 0x000000d002003986 */ /* 0x0005e2000c101928 */
[----:B------:R-:W-:Y:S01]  /*1ff60*/  ISETP.LT.AND P3, PT, R0, UR4, !P0 ;  /* 0x0000000400007c0c */ /* 0x000fe2000c761270 */
[----:B------:R-:W3:Y:S01]  /*1ff70*/  LDCU UR4, c[0x0][0x39c] ;  /* 0x00007380ff0477ac */ /* 0x000ee20008000800 */
[----:B------:R-:W-:Y:S01]  /*1ff80*/  LEA.HI.X.SX32 R61, R65, R249, 0x2, P6 ;  /* 0x000000f9413d7211 */ /* 0x000fe200030f16ff */
[----:B------:R-:W-:Y:S01]  /*1ff90*/  IMAD R65, R66, 0x2, R65 ;  /* 0x0000000242417824 */ /* 0x000fe200078e0241 */
[----:B------:R-:W-:-:S03]  /*1ffa0*/  LOP3.LUT R0, R64, 0x2a, RZ, 0xfc, !PT ;  /* 0x0000002a40007812 */ /* 0x000fc600078efcff */
[----:B------:R-:W-:Y:S01]  /*1ffb0*/  IMAD R63, R66, 0x2, R65 ;  /* 0x00000002423f7824 */ /* 0x000fe200078e0241 */
[----:B------:R-:W-:Y:S01]  /*1ffc0*/  @P2 STG.E desc[UR40][R4.64], R209 ;  /* 0x000000d104002986 */ /* 0x000fe2000c101928 */
[----:B-1----:R-:W-:Y:S01]  /*1ffd0*/  ISETP.LT.AND P2, PT, R0, UR5, !P0 ;  /* 0x0000000500007c0c */ /* 0x002fe2000c741270 */
[----:B------:R-:W1:Y:S02]  /*1ffe0*/  LDCU UR5, c[0x0][0x39c] ;  /* 0x00007380ff0577ac */ /* 0x000e640008000800 */
[----:B------:R4:W-:Y:S01]  /*1fff0*/  @P5 STG.E desc[UR40][R60.64], R210 ;  /* 0x000000d23c005986 */ /* 0x0009e2000c101928 */
[-C--:B--2---:R-:W-:Y:S02]  /*20000*/  LEA R2, P5, R65, R248.reuse, 0x2 ;  /* 0x000000f841027211 */ /* 0x084fe400078a10ff */
[----:B------:R-:W-:Y:S02]  /*20010*/  LEA R6, P6, R63, R248, 0x2 ;  /* 0x000000f83f067211 */ /* 0x000fe400078c10ff */
[----:B------:R-:W-:-:S02]  /*20020*/  LOP3.LUT R0, R64, 0x2c, RZ, 0xfc, !PT ;  /* 0x0000002c40007812 */ /* 0x000fc400078efcff */
[-C--:B------:R-:W-:Y:S02]  /*20030*/  LEA.HI.X.SX32 R3, R65, R249.reuse, 0x2, P5 ;  /* 0x000000f941037211 */ /* 0x080fe400028f16ff */
[----:B------:R-:W-:Y:S01]  /*20040*/  LEA.HI.X.SX32 R7, R63, R249, 0x2, P6 ;  /* 0x000000f93f077211 */ /* 0x000fe200030f16ff */
[----:B------:R-:W-:Y:S01]  /*20050*/  IMAD R63, R66, 0x2, R63 ;  /* 0x00000002423f7824 */ /* 0x000fe200078e023f */
[----:B------:R-:W-:Y:S01]  /*20060*/  ISETP.LT.AND P5, PT, R0, UR6, !P0 ;  /* 0x0000000600007c0c */ /* 0x000fe2000c7a1270 */
[----:B------:R-:W2:Y:S01]  /*20070*/  LDCU UR6, c[0x0][0x39c] ;  /* 0x00007380ff0677ac */ /* 0x000ea20008000800 */
[----:B------:R-:W-:Y:S01]  /*20080*/  LOP3.LUT R0, R64, 0x2e, RZ, 0xfc, !PT ;  /* 0x0000002e40007812 */ /* 0x000fe200078efcff */
[----:B------:R1:W-:Y:S01]  /*20090*/  @P4 STG.E desc[UR40][R2.64], R211 ;  /* 0x000000d302004986 */ /* 0x0003e2000c101928 */
[----:B----4-:R-:W-:Y:S02]  /*200a0*/  IMAD R61, R66, 0x2, R63 ;  /* 0x00000002423d7824 */ /* 0x010fe400078e023f */
[----:B---3--:R-:W-:Y:S01]  /*200b0*/  ISETP.LT.AND P4, PT, R0, UR4, !P0 ;  /* 0x0000000400007c0c */ /* 0x008fe2000c781270 */
[----:B------:R-:W3:Y:S01]  /*200c0*/  LDCU UR4, c[0x0][0x39c] ;  /* 0x00007380ff0477ac */ /* 0x000ee20008000800 */
[----:B------:R4:W-:Y:S01]  /*200d0*/  @P3 STG.E desc[UR40][R6.64], R216 ;  /* 0x000000d806003986 */ /* 0x0009e2000c101928 */
[----:B------:R-:W-:-:S02]  /*200e0*/  LEA R4, P3, R63, R248, 0x2 ;  /* 0x000000f83f047211 */ /* 0x000fc400078610ff */
[----:B------:R-:W-:Y:S02]  /*200f0*/  LOP3.LUT R0, R64, 0x30, RZ, 0xfc, !PT ;  /* 0x0000003040007812 */ /* 0x000fe400078efcff */
[-C--:B-1----:R-:W-:Y:S01]  /*20100*/  LEA R2, P6, R61, R248.reuse, 0x2 ;  /* 0x000000f83d027211 */ /* 0x082fe200078c10ff */
[C---:B----4-:R-:W-:Y:S01]  /*20110*/  IMAD R7, R66.reuse, 0x2, R61 ;  /* 0x0000000242077824 */ /* 0x050fe200078e023d */
[-C--:B------:R-:W-:Y:S02]  /*20120*/  LEA.HI.X.SX32 R5, R63, R249.reuse, 0x2, P3 ;  /* 0x000000f93f057211 */ /* 0x080fe400018f16ff */
[----:B------:R-:W-:Y:S01]  /*20130*/  LEA.HI.X.SX32 R3, R61, R249, 0x2, P6 ;  /* 0x000000f93d037211 */ /* 0x000fe200030f16ff */
[----:B------:R-:W-:Y:S01]  /*20140*/  IMAD R63, R66, 0x2, R7 ;  /* 0x00000002423f7824 */ /* 0x000fe200078e0207 */
[----:B------:R-:W-:Y:S01]  /*20150*/  ISETP.LT.AND P3, PT, R0, UR5, !P0 ;  /* 0x0000000500007c0c */ /* 0x000fe2000c761270 */
[----:B------:R-:W1:Y:S01]  /*20160*/  LDCU UR5, c[0x0][0x39c] ;  /* 0x00007380ff0577ac */ /* 0x000e620008000800 */
[----:B------:R-:W-:-:S02]  /*20170*/  LEA R6, P6, R7, R248, 0x2 ;  /* 0x000000f807067211 */ /* 0x000fc400078c10ff */
[----:B------:R-:W-:Y:S01]  /*20180*/  LOP3.LUT R0, R64, 0x32, RZ, 0xfc, !PT ;  /* 0x0000003240007812 */ /* 0x000fe200078efcff */
[----:B------:R4:W-:Y:S01]  /*20190*/  @P2 STG.E desc[UR40][R4.64], R217 ;  /* 0x000000d904002986 */ /* 0x0009e2000c101928 */
[-C--:B------:R-:W-:Y:S02]  /*201a0*/  LEA.HI.X.SX32 R7, R7, R249.reuse, 0x2, P6 ;  /* 0x000000f907077211 */ /* 0x080fe400030f16ff */
[----:B--2---:R-:W-:Y:S01]  /*201b0*/  ISETP.LT.AND P2, PT, R0, UR6, !P0 ;  /* 0x0000000600007c0c */ /* 0x004fe2000c741270 */
[----:B------:R-:W2:Y:S01]  /*201c0*/  LDCU UR6, c[0x0][0x39c] ;  /* 0x00007380ff0677ac */ /* 0x000ea20008000800 */
[CC--:B------:R-:W-:Y:S02]  /*201d0*/  LEA R60, P6, R63.reuse, R248.reuse, 0x2 ;  /* 0x000000f83f3c7211 */ /* 0x0c0fe400078c10ff */
[----:B------:R-:W-:Y:S01]  /*201e0*/  LOP3.LUT R0, R64, 0x34, RZ, 0xfc, !PT ;  /* 0x0000003440007812 */ /* 0x000fe200078efcff */
[----:B------:R1:W-:Y:S01]  /*201f0*/  @P5 STG.E desc[UR40][R2.64], R218 ;  /* 0x000000da02005986 */ /* 0x0003e2000c101928 */
[----:B------:R-:W-:Y:S01]  /*20200*/  LEA.HI.X.SX32 R61, R63, R249, 0x2, P6 ;  /* 0x000000f93f3d7211 */ /* 0x000fe200030f16ff */
[----:B------:R-:W-:Y:S01]  /*20210*/  IMAD R63, R66, 0x2, R63 ;  /* 0x00000002423f7824 */ /* 0x000fe200078e023f */
[----:B---3--:R-:W-:Y:S01]  /*20220*/  ISETP.LT.AND P5, PT, R0, UR4, !P0 ;  /* 0x0000000400007c0c */ /* 0x008fe2000c7a1270 */
[----:B------:R-:W3:Y:S01]  /*20230*/  LDCU UR4, c[0x0][0x39c] ;  /* 0x00007380ff0477ac */ /* 0x000ee20008000800 */
[----:B------:R-:W-:Y:S01]  /*20240*/  LOP3.LUT R0, R64, 0x36, RZ, 0xfc, !PT ;  /* 0x0000003640007812 */ /* 0x000fe200078efcff */
[----:B----4-:R-:W-:Y:S01]  /*20250*/  IMAD R5, R66, 0x2, R63 ;  /* 0x0000000242057824 */ /* 0x010fe200078e023f */
[----:B------:R4:W-:Y:S01]  /*20260*/  @P4 STG.E desc[UR40][R6.64], R219 ;  /* 0x000000db06004986 */ /* 0x0009e2000c101928 */
[----:B-1----:R-:W-:-:S02]  /*20270*/  LEA R2, P6, R63, R248, 0x2 ;  /* 0x000000f83f027211 */ /* 0x002fc400078c10ff */
[----:B------:R-:W-:Y:S01]  /*20280*/  ISETP.LT.AND P4, PT, R0, UR5, !P0 ;  /* 0x0000000500007c0c */ /* 0x000fe2000c781270 */
[----:B------:R-:W1:Y:S01]  /*20290*/  LDCU UR5, c[0x0][0x39c] ;  /* 0x00007380ff0577ac */ /* 0x000e620008000800 */
[-C--:B------:R-:W-:Y:S01]  /*202a0*/  LEA.HI.X.SX32 R3, R63, R249.reuse, 0x2, P6 ;  /* 0x000000f93f037211 */ /* 0x080fe200030f16ff */
[----:B------:R-:W-:Y:S01]  /*202b0*/  IMAD R63, R66, 0x2, R5 ;  /* 0x00000002423f7824 */ /* 0x000fe200078e0205 */
[----:B------:R-:W-:Y:S02]  /*202c0*/  LOP3.LUT R0, R64, 0x38, RZ, 0xfc, !PT ;  /* 0x0000003840007812 */ /* 0x000fe400078efcff */
[C---:B------:R-:W-:Y:S01]  /*202d0*/  LEA R4, P6, R5.reuse, R248, 0x2 ;  /* 0x000000f805047211 */ /* 0x040fe200078c10ff */
[----:B------:R1:W-:Y:S01]  /*202e0*/  @P3 STG.E desc[UR40][R60.64], R224 ;  /* 0x000000e03c003986 */ /* 0x0003e2000c101928 */
[----:B--2---:R-:W-:Y:S01]  /*202f0*/  ISETP.LT.AND P3, PT, R0, UR6, !P0 ;  /* 0x0000000600007c0c */ /* 0x004fe2000c761270 */
[----:B------:R-:W2:Y:S01]  /*20300*/  LDCU UR6, c[0x0][0x39c] ;  /* 0x00007380ff0677ac */ /* 0x000ea20008000800 */
[----:B------:R-:W-:-:S02]  /*20310*/  LEA.HI.X.SX32 R5, R5, R249, 0x2, P6 ;  /* 0x000000f905057211 */ /* 0x000fc400030f16ff */
[----:B------:R-:W-:Y:S02]  /*20320*/  LOP3.LUT R0, R64, 0x3a, RZ, 0xfc, !PT ;  /* 0x0000003a40007812 */ /* 0x000fe400078efcff */
[CC--:B----4-:R-:W-:Y:S01]  /*20330*/  LEA R6, P6, R63.reuse, R248.reuse, 0x2 ;  /* 0x000000f83f067211 */ /* 0x0d0fe200078c10ff */
[----:B------:R4:W-:Y:S01]  /*20340*/  @P2 STG.E desc[UR40][R2.64], R225 ;  /* 0x000000e102002986 */ /* 0x0009e2000c101928 */
[----:B---3--:R-:W-:Y:S01]  /*20350*/  ISETP.LT.AND P2, PT, R0, UR4, !P0 ;  /* 0x0000000400007c0c */ /* 0x008fe2000c741270 */
[----:B------:R-:W3:Y:S01]  /*20360*/  LDCU UR4, c[0x0][0x39c] ;  /* 0x00007380ff0477ac */ /* 0x000ee20008000800 */
[----:B------:R-:W-:Y:S01]  /*20370*/  LEA.HI.X.SX32 R7, R63, R249, 0x2, P6 ;  /* 0x000000f93f077211 */ /* 0x000fe200030f16ff */
[----:B------:R-:W-:Y:S01]  /*20380*/  IMAD R63, R66, 0x2, R63 ;  /* 0x00000002423f7824 */ /* 0x000fe200078e023f */
[----:B------:R-:W-:Y:S01]  /*20390*/  LOP3.LUT R0, R64, 0x3c, RZ, 0xfc, !PT ;  /* 0x0000003c40007812 */ /* 0x000fe200078efcff */
[----:B------:R2:W-:Y:S02]  /*203a0*/  @P5 STG.E desc[UR40][R4.64], R226 ;  /* 0x000000e204005986 */ /* 0x0005e4000c101928 */
[----:B-1----:R-:W-:Y:S01]  /*203b0*/  IMAD R61, R66, 0x2, R63 ;  /* 0x00000002423d7824 */ /* 0x002fe200078e023f */
[----:B------:R-:W-:Y:S01]  /*203c0*/  ISETP.LT.AND P5, PT, R0, UR5, !P0 ;  /* 0x0000000500007c0c */ /* 0x000fe2000c7a1270 */
[----:B------:R-:W1:Y:S01]  /*203d0*/  LDCU UR5, c[0x0][0x39c] ;  /* 0x00007380ff0577ac */ /* 0x000e620008000800 */
[----:B----4-:R-:W-:-:S02]  /*203e0*/  LEA R2, P6, R63, R248, 0x2 ;  /* 0x000000f83f027211 */ /* 0x010fc400078c10ff */
[----:B------:R-:W-:Y:S02]  /*203f0*/  LOP3.LUT R0, R64, 0x3e, RZ, 0xfc, !PT ;  /* 0x0000003e40007812 */ /* 0x000fe400078efcff */
[-C--:B------:R-:W-:Y:S01]  /*20400*/  LEA.HI.X.SX32 R3, R63, R249.reuse, 0x2, P6 ;  /* 0x000000f93f037211 */ /* 0x080fe200030f16ff */
[----:B------:R-:W-:Y:S01]  /*20410*/  IMAD R63, R66, 0x2, R61 ;  /* 0x00000002423f7824 */ /* 0x000fe200078e023d */
[CC--:B--2---:R-:W-:Y:S01]  /*20420*/  LEA R4, P6, R61.reuse, R248.reuse, 0x2 ;  /* 0x000000f83d047211 */ /* 0x0c4fe200078c10ff */
[----:B------:R2:W-:Y:S01]  /*20430*/  @P4 STG.E desc[UR40][R6.64], R227 ;  /* 0x000000e306004986 */ /* 0x0005e2000c101928 */
[----:B------:R-:W-:Y:S01]  /*20440*/  ISETP.LT.AND P4, PT, R0, UR6, !P0 ;  /* 0x0000000600007c0c */ /* 0x000fe2000c781270 */
[----:B------:R-:W4:Y:S01]  /*20450*/  LDCU UR6, c[0x0][0x39c] ;  /* 0x00007380ff0677ac */ /* 0x000f220008000800 */
[----:B------:R-:W-:Y:S01]  /*20460*/  LOP3.LUT R0, R64, 0x40, RZ, 0xfc, !PT ;  /* 0x0000004040007812 */ /* 0x000fe200078efcff */
[----:B------:R-:W-:Y:S01]  /*20470*/  IMAD R65, R66, 0x2, R63 ;  /* 0x0000000242417824 */ /* 0x000fe200078e023f */
[----:B------:R-:W-:Y:S01]  /*20480*/  LEA.HI.X.SX32 R5, R61, R249, 0x2, P6 ;  /* 0x000000f93d057211 */ /* 0x000fe200030f16ff */
[----:B------:R1:W-:Y:S01]  /*20490*/  @P3 STG.E desc[UR40][R2.64], R136 ;  /* 0x0000008802003986 */ /* 0x0003e2000c101928 */
[----:B---3--:R-:W-:Y:S01]  /*204a0*/  ISETP.LT.AND P3, PT, R0, UR4, !P0 ;  /* 0x0000000400007c0c */ /* 0x008fe2000c761270 */
[----:B------:R-:W3:Y:S01]  /*204b0*/  LDCU UR4, c[0x0][0x39c] ;  /* 0x00007380ff0477ac */ /* 0x000ee20008000800 */
[----:B--2---:R-:W-:-:S04]  /*204c0*/  LEA R6, P6, R63, R248, 0x2 ;  /* 0x000000f83f067211 */ /* 0x004fc800078c10ff */
[-C--:B------:R-:W-:Y:S02]  /*204d0*/  LEA.HI.X.SX32 R7, R63, R249.reuse, 0x2, P6 ;  /* 0x000000f93f077211 */ /* 0x080fe400030f16ff */
[CC--:B------:R-:W-:Y:S02]  /*204e0*/  LEA R60, P6, R65.reuse, R248.reuse, 0x2 ;  /* 0x000000f8413c7211 */ /* 0x0c0fe400078c10ff */
[----:B------:R-:W-:Y:S02]  /*204f0*/  LOP3.LUT R0, R64, 0x42, RZ, 0xfc, !PT ;  /* 0x0000004240007812 */ /* 0x000fe400078efcff */
[----:B------:R-:W-:Y:S01]  /*20500*/  LEA.HI.X.SX32 R61, R65, R249, 0x2, P6 ;  /* 0x000000f9413d7211 */ /* 0x000fe200030f16ff */
[----:B------:R-:W-:Y:S01]  /*20510*/  IMAD R65, R66, 0x2, R65 ;  /* 0x0000000242417824 */ /* 0x000fe200078e0241 */
[----:B------:R2:W-:Y:S01]  /*20520*/  @P2 STG.E desc[UR40][R4.64], R137 ;  /* 0x0000008904002986 */ /* 0x0005e2000c101928 */
[----:B-1----:R-:W-:Y:S01]  /*20530*/  ISETP.LT.AND P2, PT, R0, UR5, !P0 ;  /* 0x0000000500007c0c */ /* 0x002fe2000c741270 */
[----:B------:R-:W1:Y:S01]  /*20540*/  LDCU UR5, c[0x0][0x39c] ;  /* 0x00007380ff0577ac */ /* 0x000e620008000800 */
[----:B------:R-:W-:Y:S01]  /*20550*/  LOP3.LUT R0, R64, 0x44, RZ, 0xfc, !PT ;  /* 0x0000004440007812 */ /* 0x000fe200078efcff */
[----:B------:R-:W-:Y:S01]  /*20560*/  IMAD R63, R66, 0x2, R65 ;  /* 0x00000002423f7824 */ /* 0x000fe200078e0241 */
[----:B------:R-:W-:Y:S02]  /*20570*/  @P5 STG.E desc[UR40][R6.64], R138 ;  /* 0x0000008a06005986 */ /* 0x000fe4000c101928 */
[----:B----4-:R-:W-:Y:S01]  /*20580*/  ISETP.LT.AND P5, PT, R0, UR6, !P0 ;  /* 0x0000000600007c0c */ /* 0x010fe2000c7a1270 */
[----:B------:R-:W4:Y:S01]  /*20590*/  LDCU UR6, c[0x0][0x39c] ;  /* 0x00007380ff0677ac */ /* 0x000f220008000800 */
[----:B------:R1:W-:Y:S01]  /*205a0*/  @P4 STG.E desc[UR40][R60.64], R139 ;  /* 0x0000008b3c004986 */ /* 0x0003e2000c101928 */
[----:B------:R-:W-:-:S02]  /*205b0*/  LEA R2, P4, R65, R248, 0x2 ;  /* 0x000000f841027211 */ /* 0x000fc400078810ff */
[----:B------:R-:W-:Y:S02]  /*205c0*/  LOP3.LUT R0, R64, 0x46, RZ, 0xfc, !PT ;  /* 0x0000004640007812 */ /* 0x000fe400078efcff */
[-C--:B--2---:R-:W-:Y:S02]  /*205d0*/  LEA R4, P6, R63, R248.reuse, 0x2 ;  /* 0x000000f83f047211 */ /* 0x084fe400078c10ff */
[-C--:B------:R-:W-:Y:S02]  /*205e0*/  LEA.HI.X.SX32 R3, R65, R249.reuse, 0x2, P4 ;  /* 0x000000f941037211 */ /* 0x080fe400020f16ff */
[----:B---3--:R-:W-:Y:S01]  /*205f0*/  ISETP.LT.AND P4, PT, R0, UR4, !P0 ;  /* 0x0000000400007c0c */ /* 0x008fe2000c781270 */
[----:B------:R-:W2:Y:S01]  /*20600*/  LDCU UR4, c[0x0][0x39c] ;  /* 0x00007380ff0477ac */ /* 0x000ea20008000800 */
[----:B------:R-:W-:Y:S01]  /*20610*/  LEA.HI.X.SX32 R5, R63, R249, 0x2, P6 ;  /* 0x000000f93f057211 */ /* 0x000fe200030f16ff */
[----:B------:R-:W-:Y:S01]  /*20620*/  IMAD R63, R66, 0x2, R63 ;  /* 0x00000002423f7824 */ /* 0x000fe200078e023f */
[----:B------:R-:W-:Y:S01]  /*20630*/  LOP3.LUT R0, R64, 0x48, RZ, 0xfc, !PT ;  /* 0x0000004840007812 */ /* 0x000fe200078efcff */
[----:B------:R3:W-:Y:S02]  /*20640*/  @P3 STG.E desc[UR40][R2.64], R144 ;  /* 0x0000009002003986 */ /* 0x0007e4000c101928 */
[----:B-1----:R-:W-:Y:S01]  /*20650*/  IMAD R61, R66, 0x2, R63 ;  /* 0x00000002423d7824 */ /* 0x002fe200078e023f */
[----:B------:R-:W-:Y:S01]  /*20660*/  ISETP.LT.AND P3, PT, R0, UR5, !P0 ;  /* 0x0000000500007c0c */ /* 0x000fe2000c761270 */
[----:B------:R1:W-:Y:S01]  /*20670*/  @P2 STG.E desc[UR40][R4.64], R145 ;  /* 0x0000009104002986 */ /* 0x0003e2000c101928 */
[----:B------:R-:W-:Y:S01]  /*20680*/  LEA R6, P2, R63, R248, 0x2 ;  /* 0x000000f83f067211 */ /* 0x000fe200078410ff */
[----:B------:R-:W2:Y:S01]  /*20690*/  LDCU UR5, c[0x0][0x39c] ;  /* 0x00007380ff0577ac */ /* 0x000ea20008000800 */
[----:B------:R-:W-:-:S02]  /*206a0*/  LOP3.LUT R0, R64, 0x4a, RZ, 0xfc, !PT ;  /* 0x0000004a40007812 */ /* 0x000fc400078efcff */
[-C--:B------:R-:W-:Y:S02]  /*206b0*/  LEA.HI.X.SX32 R7, R63, R249.reuse, 0x2, P2 ;  /* 0x000000f93f077211 */ /* 0x080fe400010f16ff */
[CC--:B---3--:R-:W-:Y:S01]  /*206c0*/  LEA R2, P6, R61.reuse, R248.reuse, 0x2 ;  /* 0x000000f83d027211 */ /* 0x0c8fe200078c10ff */
[----:B-1----:R-:W-:Y:S01]  /*206d0*/  IMAD R5, R66, 0x2, R61 ;  /* 0x0000000242057824 */ /* 0x002fe200078e023d */
[----:B----4-:R-:W-:Y:S01]  /*206e0*/  ISETP.LT.AND P2, PT, R0, UR6, !P0 ;  /* 0x0000000600007c0c */ /* 0x010fe2000c741270 */
[----:B------:R-:W1:Y:S01]  /*206f0*/  LDCU UR6, c[0x0][0x39c] ;  /* 0x00007380ff0677ac */ /* 0x000e620008000800 */
[----:B------:R-:W-:Y:S01]  /*20700*/  LOP3.LUT R0, R64, 0x4c, RZ, 0xfc, !PT ;  /* 0x0000004c40007812 */ /* 0x000fe200078efcff */
[----:B------:R-:W-:Y:S01]  /*20710*/  IMAD R63, R66, 0x2, R5 ;  /* 0x00000002423f7824 */ /* 0x000fe200078e0205 */
[-C--:B------:R-:W-:Y:S02]  /*20720*/  LEA.HI.X.SX32 R3, R61, R249.reuse, 0x2, P6 ;  /* 0x000000f93d037211 */ /* 0x080fe400030f16ff */
[C---:B------:R-:W-:Y:S01]  /*20730*/  LEA R4, P6, R5.reuse, R248, 0x2 ;  /* 0x000000f805047211 */ /* 0x040fe200078c10ff */
[----:B------:R3:W-:Y:S01]  /*20740*/  @P5 STG.E desc[UR40][R6.64], R146 ;  /* 0x0000009206005986 */ /* 0x0007e2000c101928 */
[----:B--2---:R-:W-:Y:S01]  /*20750*/  ISETP.LT.AND P5, PT, R0, UR4, !P0 ;  /* 0x0000000400007c0c */ /* 0x004fe2000c7a1270 */
[----:B------:R-:W2:Y:S01]  /*20760*/  LDCU UR4, c[0x0][0x39c] ;  /* 0x00007380ff0477ac */ /* 0x000ea20008000800 */
[----:B------:R-:W-:-:S02]  /*20770*/  LEA.HI.X.SX32 R5, R5, R249, 0x2, P6 ;  /* 0x000000f905057211 */ /* 0x000fc400030f16ff */
[C---:B------:R-:W-:Y:S02]  /*20780*/  LEA R60, P6, R63.reuse, R248, 0x2 ;  /* 0x000000f83f3c7211 */ /* 0x040fe400078c10ff */
[----:B------:R-:W-:Y:S02]  /*20790*/  LOP3.LUT R0, R64, 0x4e, RZ, 0xfc, !PT ;  /* 0x0000004e40007812 */ /* 0x000fe400078efcff */
[----:B------:R-:W-:Y:S01]  /*207a0*/  LEA.HI.X.SX32 R61, R63, R249, 0x2, P6 ;  /* 0x000000f93f3d7211 */ /* 0x000fe200030f16ff */
[----:B------:R-:W-:Y:S01]  /*207b0*/  IMAD R63, R66, 0x2, R63 ;  /* 0x00000002423f7824 */ /* 0x000fe200078e023f */
[----:B------:R4:W-:Y:S01]  /*207c0*/  @P4 STG.E desc[UR40][R2.64], R147 ;  /* 0x0000009302004986 */ /* 0x0009e2000c101928 */
[----:B------:R-:W-:Y:S01]  /*207d0*/  ISETP.LT.AND P4, PT, R0, UR5, !P0 ;  /* 0x0000000500007c0c */ /* 0x000fe2000c781270 */
[----:B------:R-:W2:Y:S01]  /*207e0*/  LDCU UR5, c[0x0][0x39c] ;  /* 0x00007380ff0577ac */ /* 0x000ea20008000800 */
[----:B------:R-:W-:Y:S01]  /*207f0*/  LOP3.LUT R0, R64, 0x50, RZ, 0xfc, !PT ;  /* 0x0000005040007812 */ /* 0x000fe200078efcff */
[----:B---3--:R-:W-:Y:S01]  /*20800*/  IMAD R7, R66, 0x2, R63 ;  /* 0x0000000242077824 */ /* 0x008fe200078e023f */
[----:B------:R3:W-:Y:S02]  /*20810*/  @P3 STG.E desc[UR40][R4.64], R152 ;  /* 0x0000009804003986 */ /* 0x0007e4000c101928 */
[----:B-1----:R-:W-:Y:S01]  /*20820*/  ISETP.LT.AND P3, PT, R0, UR6, !P0 ;  /* 0x0000000600007c0c */ /* 0x002fe2000c761270 */
[----:B------:R-:W1:Y:S01]  /*20830*/  LDCU UR6, c[0x0][0x39c] ;  /* 0x00007380ff0677ac */ /* 0x000e620008000800 */
[----:B------:R-:W-:-:S02]  /*20840*/  LOP3.LUT R0, R64, 0x52, RZ, 0xfc, !PT ;  /* 0x0000005240007812 */ /* 0x000fc400078efcff */
[CC--:B----4-:R-:W-:Y:S01]  /*20850*/  LEA R2, P6, R63.reuse, R248.reuse, 0x2 ;  /* 0x000000f83f027211 */ /* 0x0d0fe200078c10ff */
[----:B------:R4:W-:Y:S03]  /*20860*/  @P2 STG.E desc[UR40][R60.64], R153 ;  /* 0x000000993c002986 */ /* 0x0009e6000c101928 */
[-C--:B------:R-:W-:Y:S01]  /*20870*/  LEA.HI.X.SX32 R3, R63, R249.reuse, 0x2, P6 ;  /* 0x000000f93f037211 */ /* 0x080fe200030f16ff */
[----:B------:R-:W-:Y:S01]  /*20880*/  IMAD R63, R66, 0x2, R7 ;  /* 0x00000002423f7824 */ /* 0x000fe200078e0207 */
[C---:B---3--:R-:W-:Y:S02]  /*20890*/  LEA R4, P6, R7.reuse, R248, 0x2 ;  /* 0x000000f807047211 */ /* 0x048fe400078c10ff */
[----:B--2---:R-:W-:Y:S01]  /*208a0*/  ISETP.LT.AND P2, PT, R0, UR4, !P0 ;  /* 0x0000000400007c0c */ /* 0x004fe2000c741270 */
[----:B------:R-:W2:Y:S01]  /*208b0*/  LDCU UR4, c[0x0][0x39c] ;  /* 0x00007380ff0477ac */ /* 0x000ea20008000800 */
[----:B------:R-:W-:-:S02]  /*208c0*/  LEA.HI.X.SX32 R5, R7, R249, 0x2, P6 ;  /* 0x000000f907057211 */ /* 0x000fc400030f16ff */
[C---:B------:R-:W-:Y:S02]  /*208d0*/  LEA R6, P6, R63.reuse, R248, 0x2 ;  /* 0x000000f83f067211 */ /* 0x040fe400078c10ff */
[----:B------:R-:W-:Y:S01]  /*208e0*/  LOP3.LUT R0, R64, 0x54, RZ, 0xfc, !PT ;  /* 0x0000005440007812 */ /* 0x000fe200078efcff */
[----:B------:R3:W-:Y:S01]  /*208f0*/  @P5 STG.E desc[UR40][R2.64], R154 ;  /* 0x0000009a02005986 */ /* 0x0007e2000c101928 */
[----:B------:R-:W-:Y:S01]  /*20900*/  LEA.HI.X.SX32 R7, R63, R249, 0x2, P6 ;  /* 0x000000f93f077211 */ /* 0x000fe200030f16ff */
[----:B------:R-:W-:Y:S01]  /*20910*/  IMAD R63, R66, 0x2, R63 ;  /* 0x00000002423f7824 */ /* 0x000fe200078e023f */
[----:B------:R-:W-:Y:S01]  /*20920*/  ISETP.LT.AND P5, PT, R0, UR5, !P0 ;  /* 0x0000000500007c0c */ /* 0x000fe2000c7a1270 */
[----:B------:R-:W2:Y:S01]  /*20930*/  LDCU UR5, c[0x0][0x39c] ;  /* 0x00007380ff0577ac */ /* 0x000ea20008000800 */
[----:B------:R-:W-:Y:S01]  /*20940*/  LOP3.LUT R0, R64, 0x56, RZ, 0xfc, !PT ;  /* 0x0000005640007812 */ /* 0x000fe200078efcff */
[----:B------:R2:W-:Y:S01]  /*20950*/  @P4 STG.E desc[UR40][R4.64], R155 ;  /* 0x0000009b04004986 */ /* 0x0005e2000c101928 */
[----:B----4-:R-:W-:-:S02]  /*20960*/  IMAD R61, R66, 0x2, R63 ;  /* 0x00000002423d7824 */ /* 0x010fc400078e023f */
[----:B-1----:R-:W-:Y:S01]  /*20970*/  ISETP.LT.AND P4, PT, R0, UR6, !P0 ;  /* 0x0000000600007c0c */ /* 0x002fe2000c781270 */
[----:B------:R-:W1:Y:S01]  /*20980*/  LDCU UR6, c[0x0][0x39c] ;  /* 0x00007380ff0677ac */ /* 0x000e620008000800 */
[CC--:B---3--:R-:W-:Y:S02]  /*20990*/  LEA R2, P6, R63.reuse, R248.reuse, 0x2 ;  /* 0x000000f83f027211 */ /* 0x0c8fe400078c10ff */
[----:B------:R-:W-:Y:S01]  /*209a0*/  LOP3.LUT R0, R64, 0x58, RZ, 0xfc, !PT ;  /* 0x0000005840007812 */ /* 0x000fe200078efcff */
[----:B------:R3:W-:Y:S01]  /*209b0*/  @P3 STG.E desc[UR40][R6.64], R160 ;  /* 0x000000a006003986 */ /* 0x0007e2000c101928 */
[-C--:B------:R-:W-:Y:S01]  /*209c0*/  LEA.HI.X.SX32 R3, R63, R249.reuse, 0x2, P6 ;  /* 0x000000f93f037211 */ /* 0x080fe200030f16ff */
[----:B------:R-:W-:Y:S01]  /*209d0*/  IMAD R63, R66, 0x2, R61 ;  /* 0x00000002423f7824 */ /* 0x000fe200078e023d */
[C---:B--2---:R-:W-:Y:S02]  /*209e0*/  LEA R4, P6, R61.reuse, R248, 0x2 ;  /* 0x000000f83d047211 */ /* 0x044fe400078c10ff */
[----:B------:R-:W-:Y:S01]  /*209f0*/  ISETP.LT.AND P3, PT, R0, UR4, !P0 ;  /* 0x0000000400007c0c */ /* 0x000fe2000c761270 */
[----:B------:R-:W2:Y:S01]  /*20a00*/  LDCU UR4, c[0x0][0x39c] ;  /* 0x00007380ff0477ac */ /* 0x000ea20008000800 */
[----:B------:R-:W-:Y:S01]  /*20a10*/  LEA.HI.X.SX32 R5, R61, R249, 0x2, P6 ;  /* 0x000000f93d057211 */ /* 0x000fe200030f16ff */
[----:B------:R-:W-:Y:S01]  /*20a20*/  IMAD R65, R66, 0x2, R63 ;  /* 0x0000000242417824 */ /* 0x000fe200078e023f */
[----:B------:R-:W-:-:S02]  /*20a30*/  LOP3.LUT R0, R64, 0x5a, RZ, 0xfc, !PT ;  /* 0x0000005a40007812 */ /* 0x000fc400078efcff */
[CC--:B---3--:R-:W-:Y:S01]  /*20a40*/  LEA R6, P6, R63.reuse, R248.reuse, 0x2 ;  /* 0x000000f83f067211 */ /* 0x0c8fe200078c10ff */
[----:B------:R3:W-:Y:S01]  /*20a50*/  @P2 STG.E desc[UR40][R2.64], R161 ;  /* 0x000000a102002986 */ /* 0x0007e2000c101928 */
[----:B------:R-:W-:Y:S01]  /*20a60*/  ISETP.LT.AND P2, PT, R0, UR5, !P0 ;  /* 0x0000000500007c0c */ /* 0x000fe2000c741270 */
[----:B------:R-:W4:Y:S01]  /*20a70*/  LDCU UR5, c[0x0][0x39c] ;  /* 0x00007380ff0577ac */ /* 0x000f220008000800 */
[-C--:B------:R-:W-:Y:S02]  /*20a80*/  LEA.HI.X.SX32 R7, R63, R249.reuse, 0x2, P6 ;  /* 0x000000f93f077211 */ /* 0x080fe400030f16ff */
[C---:B------:R-:W-:Y:S02]  /*20a90*/  LEA R60, P6, R65.reuse, R248, 0x2 ;  /* 0x000000f8413c7211 */ /* 0x040fe400078c10ff */
[----:B------:R-:W-:Y:S01]  /*20aa0*/  LOP3.LUT R0, R64, 0x5c, RZ, 0xfc, !PT ;  /* 0x0000005c40007812 */ /* 0x000fe200078efcff */
[----:B------:R3:W-:Y:S01]  /*20ab0*/  @P5 STG.E desc[UR40][R4.64], R162 ;  /* 0x000000a204005986 */ /* 0x0007e2000c101928 */
[----:B------:R-:W-:Y:S01]  /*20ac0*/  LEA.HI.X.SX32 R61, R65, R249, 0x2, P6 ;  /* 0x000000f9413d7211 */ /* 0x000fe200030f16ff */
[----:B------:R-:W-:Y:S01]  /*20ad0*/  IMAD R65, R66, 0x2, R65 ;  /* 0x0000000242417824 */ /* 0x000fe200078e0241 */
[----:B-1----:R-:W-:Y:S01]  /*20ae0*/  ISETP.LT.AND P5, PT, R0, UR6, !P0 ;  /* 0x0000000600007c0c */ /* 0x002fe2000c7a1270 */
[----:B------:R-:W1:Y:S01]  /*20af0*/  LDCU UR6, c[0x0][0x39c] ;  /* 0x00007380ff0677ac */ /* 0x000e620008000800 */
[----:B------:R-:W-:Y:S01]  /*20b00*/  LOP3.LUT R0, R64, 0x5e, RZ, 0xfc, !PT ;  /* 0x0000005e40007812 */ /* 0x000fe200078efcff */
[----:B------:R-:W-:Y:S01]  /*20b10*/  @P4 STG.E desc[UR40][R6.64], R163 ;  /* 0x000000a306004986 */ /* 0x000fe2000c101928 */
[----:B------:R-:W-:-:S02]  /*20b20*/  IMAD R63, R66, 0x2, R65 ;  /* 0x00000002423f7824 */ /* 0x000fc400078e0241 */
[----:B--2---:R-:W-:Y:S01]  /*20b30*/  ISETP.LT.AND P4, PT, R0, UR4, !P0 ;  /* 0x0000000400007c0c */ /* 0x004fe2000c781270 */
[----:B------:R-:W2:Y:S01]  /*20b40*/  LDCU UR4, c[0x0][0x39c] ;  /* 0x00007380ff0477ac */ /* 0x000ea20008000800 */
[----:B------:R1:W-:Y:S01]  /*20b50*/  @P3 STG.E desc[UR40][R60.64], R168 ;  /* 0x000000a83c003986 */ /* 0x0003e2000c101928 */
[-C--:B---3--:R-:W-:Y:S02]  /*20b60*/  LEA R2, P3, R65, R248.reuse, 0x2 ;  /* 0x000000f841027211 */ /* 0x088fe400078610ff */
[----:B------:R-:W-:Y:S02]  /*20b70*/  LEA R4, P6, R63, R248, 0x2 ;  /* 0x000000f83f047211 */ /* 0x000fe400078c10ff */
[----:B------:R-:W-:Y:S02]  /*20b80*/  LOP3.LUT R0, R64, 0x60, RZ, 0xfc, !PT ;  /* 0x0000006040007812 */ /* 0x000fe400078efcff */
[-C--:B------:R-:W-:Y:S02]  /*20b90*/  LEA.HI.X.SX32 R3, R65, R249.reuse, 0x2, P3 ;  /* 0x000000f941037211 */ /* 0x080fe400018f16ff */
[----:B------:R-:W-:Y:S01]  /*20ba0*/  LEA.HI.X.SX32 R5, R63, R249, 0x2, P6 ;  /* 0x000000f93f057211 */ /* 0x000fe200030f16ff */
[----:B------:R-:W-:Y:S01]  /*20bb0*/  IMAD R63, R66, 0x2, R63 ;  /* 0x00000002423f7824 */ /* 0x000fe200078e023f */
[----:B----4-:R-:W-:Y:S01]  /*20bc0*/  ISETP.LT.AND P3, PT, R0, UR5, !P0 ;  /* 0x0000000500007c0c */ /* 0x010fe2000c761270 */
[----:B------:R-:W3:Y:S01]  /*20bd0*/  LDCU UR5, c[0x0][0x39c] ;  /* 0x00007380ff0577ac */ /* 0x000ee20008000800 */
[----:B------:R-:W-:Y:S01]  /*20be0*/  LOP3.LUT R0, R64, 0x62, RZ, 0xfc, !PT ;  /* 0x0000006240007812 */ /* 0x000fe200078efcff */
[----:B------:R4:W-:Y:S01]  /*20bf0*/  @P2 STG.E desc[UR40][R2.64], R169 ;  /* 0x000000a902002986 */ /* 0x0009e2000c101928 */
[----:B-1----:R-:W-:-:S02]  /*20c00*/  IMAD R61, R66, 0x2, R63 ;  /* 0x00000002423d7824 */ /* 0x002fc400078e023f */
[----:B------:R-:W-:Y:S01]  /*20c10*/  ISETP.LT.AND P2, PT, R0, UR6, !P0 ;  /* 0x0000000600007c0c */ /* 0x000fe2000c741270 */
[----:B------:R1:W-:Y:S01]  /*20c20*/  @P5 STG.E desc[UR40][R4.64], R170 ;  /* 0x000000aa04005986 */ /* 0x0003e2000c101928 */
[CC--:B------:R-:W-:Y:S01]  /*20c30*/  LEA R6, P5, R63.reuse, R248.reuse, 0x2 ;  /* 0x000000f83f067211 */ /* 0x0c0fe200078a10ff */
[----:B------:R-:W3:Y:S01]  /*20c40*/  LDCU UR6, c[0x0][0x39c] ;  /* 0x00007380ff0677ac */ /* 0x000ee20008000800 */
[----:B------:R-:W-:Y:S02]  /*20c50*/  LOP3.LUT R0, R64, 0x64, RZ, 0xfc, !PT ;  /* 0x0000006440007812 */ /* 0x000fe400078efcff */
[----:B------:R-:W-:Y:S02]  /*20c60*/  LEA.HI.X.SX32 R7, R63, R249, 0x2, P5 ;  /* 0x000000f93f077211 */ /* 0x000fe400028f16ff */
[----:B--2---:R-:W-:Y:S01]  /*20c70*/  ISETP.LT.AND P5, PT, R0, UR4, !P0 ;  /* 0x0000000400007c0c */ /* 0x004fe2000c7a1270 */
[----:B------:R-:W2:Y:S01]  /*20c80*/  LDCU UR4, c[0x0][0x39c] ;  /* 0x00007380ff0477ac */ /* 0x000ea20008000800 */
[----:B----4-:R-:W-:Y:S01]  /*20c90*/  LEA R2, P6, R61, R248, 0x2 ;  /* 0x000000f83d027211 */ /* 0x010fe200078c10ff */
[----:B-1----:R-:W-:Y:S01]  /*20ca0*/  IMAD R5, R66, 0x2, R61 ;  /* 0x0000000242057824 */ /* 0x002fe200078e023d */
[----:B------:R-:W-:-:S02]  /*20cb0*/  LOP3.LUT R0, R64, 0x66, RZ, 0xfc, !PT ;  /* 0x0000006640007812 */ /* 0x000fc400078efcff */
[-C--:B------:R-:W-:Y:S01]  /*20cc0*/  LEA.HI.X.SX32 R3, R61, R249.reuse, 0x2, P6 ;  /* 0x000000f93d037211 */ /* 0x080fe200030f16ff */
[----:B------:R-:W-:Y:S01]  /*20cd0*/  IMAD R63, R66, 0x2, R5 ;  /* 0x00000002423f7824 */ /* 0x000fe200078e0205 */
[CC--:B------:R-:W-:Y:S01]  /*20ce0*/  LEA R4, P6, R5.reuse, R248.reuse, 0x2 ;  /* 0x000000f805047211 */ /* 0x0c0fe200078c10ff */
[----:B------:R1:W-:Y:S01]  /*20cf0*/  @P4 STG.E desc[UR40][R6.64], R171 ;  /* 0x000000ab06004986 */ /* 0x0003e2000c101928 */
[----:B---3--:R-:W-:Y:S01]  /*20d00*/  ISETP.LT.AND P4, PT, R0, UR5, !P0 ;  /* 0x0000000500007c0c */ /* 0x008fe2000c781270 */
[----:B------:R-:W3:Y:S01]  /*20d10*/  LDCU UR5, c[0x0][0x39c] ;  /* 0x00007380ff0577ac */ /* 0x000ee20008000800 */
[----:B------:R-:W-:Y:S02]  /*20d20*/  LOP3.LUT R0, R64, 0x68, RZ, 0xfc, !PT ;  /* 0x0000006840007812 */ /* 0x000fe400078efcff */
[----:B------:R-:W-:Y:S01]  /*20d30*/  LEA.HI.X.SX32 R5, R5, R249, 0x2, P6 ;  /* 0x000000f905057211 */ /* 0x000fe200030f16ff */
[----:B------:R4:W-:Y:S01]  /*20d40*/  @P3 STG.E desc[UR40][R2.64], R176 ;  /* 0x000000b002003986 */ /* 0x0009e2000c101928 */
[----:B------:R-:W-:-:S02]  /*20d50*/  LEA R60, P6, R63, R248, 0x2 ;  /* 0x000000f83f3c7211 */ /* 0x000fc400078c10ff */
[----:B------:R-:W-:Y:S01]  /*20d60*/  ISETP.LT.AND P3, PT, R0, UR6, !P0 ;  /* 0x0000000600007c0c */ /* 0x000fe2000c761270 */
[----:B------:R3:W-:Y:S01]  /*20d70*/  @P2 STG.E desc[UR40][R4.64], R177 ;  /* 0x000000b104002986 */ /* 0x0007e2000c101928 */
[----:B------:R-:W-:Y:S01]  /*20d80*/  LOP3.LUT R0, R64, 0x6a, RZ, 0xfc, !PT ;  /* 0x0000006a40007812 */ /* 0x000fe200078efcff */
[----:B------:R-:W3:Y:S01]  /*20d90*/  LDCU UR6, c[0x0][0x39c] ;  /* 0x00007380ff0677ac */ /* 0x000ee20008000800 */
[----:B------:R-:W-:Y:S01]  /*20da0*/  LEA.HI.X.SX32 R61, R63, R249, 0x2, P6 ;  /* 0x000000f93f3d7211 */ /* 0x000fe200030f16ff */
[----:B------:R-:W-:Y:S01]  /*20db0*/  IMAD R63, R66, 0x2, R63 ;  /* 0x00000002423f7824 */ /* 0x000fe200078e023f */
[----:B--2---:R-:W-:Y:S01]  /*20dc0*/  ISETP.LT.AND P2, PT, R0, UR4, !P0 ;  /* 0x0000000400007c0c */ /* 0x004fe2000c741270 */
[----:B------:R-:W2:Y:S02]  /*20dd0*/  LDCU UR4, c[0x0][0x39c] ;  /* 0x00007380ff0477ac */ /* 0x000ea40008000800 */
[----:B-1----:R-:W-:Y:S01]  /*20de0*/  IMAD R7, R66, 0x2, R63 ;  /* 0x0000000242077824 */ /* 0x002fe200078e023f */
[----:B----4-:R-:W-:-:S02]  /*20df0*/  LEA R2, P6, R63, R248, 0x2 ;  /* 0x000000f83f027211 */ /* 0x010fc400078c10ff */
[----:B------:R-:W-:Y:S02]  /*20e00*/  LOP3.LUT R0, R64, 0x6c, RZ, 0xfc, !PT ;  /* 0x0000006c40007812 */ /* 0x000fe400078efcff */
[-C--:B------:R-:W-:Y:S01]  /*20e10*/  LEA.HI.X.SX32 R3, R63, R249.reuse, 0x2, P6 ;  /* 0x000000f93f037211 */ /* 0x080fe200030f16ff */
[----:B------:R-:W-:Y:S01]  /*20e20*/  IMAD R63, R66, 0x2, R7 ;  /* 0x00000002423f7824 */ /* 0x000fe200078e0207 */
[CC--:B---3--:R-:W-:Y:S01]  /*20e30*/  LEA R4, P6, R7.reuse, R248.reuse, 0x2 ;  /* 0x000000f807047211 */ /* 0x0c8fe200078c10ff */
[----:B------:R1:W-:Y:S01]  /*20e40*/  @P5 STG.E desc[UR40][R60.64], R178 ;  /* 0x000000b23c005986 */ /* 0x0003e2000c101928 */
[----:B------:R-:W-:Y:S01]  /*20e50*/  ISETP.LT.AND P5, PT, R0, UR5, !P0 ;  /* 0x0000000500007c0c */ /* 0x000fe2000c7a1270 */
[----:B------:R-:W3:Y:S01]  /*20e60*/  LDCU UR5, c[0x0][0x39c] ;  /* 0x00007380ff0577ac */ /* 0x000ee20008000800 */
[----:B------:R-:W-:Y:S02]  /*20e70*/  LEA.HI.X.SX32 R5, R7, R249, 0x2, P6 ;  /* 0x000000f907057211 */ /* 0x000fe400030f16ff */
[----:B------:R-:W-:-:S02]  /*20e80*/  LEA R6, P6, R63, R248, 0x2 ;  /* 0x000000f83f067211 */ /* 0x000fc400078c10ff */
[----:B------:R-:W-:Y:S01]  /*20e90*/  LOP3.LUT R0, R64, 0x6e, RZ, 0xfc, !PT ;  /* 0x0000006e40007812 */ /* 0x000fe200078efcff */
[----:B------:R4:W-:Y:S01]  /*20ea0*/  @P4 STG.E desc[UR40][R2.64], R179 ;  /* 0x000000b302004986 */ /* 0x0009e2000c101928 */
[----:B------:R-:W-:Y:S01]  /*20eb0*/  LEA.HI.X.SX32 R7, R63, R249, 0x2, P6 ;  /* 0x000000f93f077211 */ /* 0x000fe200030f16ff */
[----:B------:R-:W-:Y:S01]  /*20ec0*/  IMAD R63, R66, 0x2, R63 ;  /* 0x00000002423f7824 */ /* 0x000fe200078e023f */
[----:B--2---:R-:W-:Y:S01]  /*20ed0*/  ISETP.LT.AND P4, PT, R0, UR4, !P0 ;  /* 0x0000000400007c0c */ /* 0x004fe2000c781270 */
[----:B------:R-:W2:Y:S01]  /*20ee0*/  LDCU UR4, c[0x0][0x39c] ;  /* 0x00007380ff0477ac */ /* 0x000ea20008000800 */
[----:B------:R-:W-:Y:S01]  /*20ef0*/  LOP3.LUT R0, R64, 0x70, RZ, 0xfc, !PT ;  /* 0x0000007040007812 */ /* 0x000fe200078efcff */
[----:B------:R3:W-:Y:S01]  /*20f00*/  @P3 STG.E desc[UR40][R4.64], R184 ;  /* 0x000000b804003986 */ /* 0x0007e2000c101928 */
[----:B-1----:R-:W-:Y:S02]  /*20f10*/  IMAD R61, R66, 0x2, R63 ;  /* 0x00000002423d7824 */ /* 0x002fe400078e023f */
[----:B------:R-:W-:Y:S01]  /*20f20*/  ISETP.LT.AND P3, PT, R0, UR6, !P0 ;  /* 0x0000000600007c0c */ /* 0x000fe2000c761270 */
[----:B------:R-:W1:Y:S01]  /*20f30*/  LDCU UR6, c[0x0][0x39c] ;  /* 0x00007380ff0677ac */ /* 0x000e620008000800 */
[----:B----4-:R-:W-:-:S02]  /*20f40*/  LEA R2, P6, R63, R248, 0x2 ;  /* 0x000000f83f027211 */ /* 0x010fc400078c10ff */
[----:B------:R-:W-:Y:S01]  /*20f50*/  LOP3.LUT R0, R64, 0x72, RZ, 0xfc, !PT ;  /* 0x0000007240007812 */ /* 0x000fe200078efcff */
[----:B------:R4:W-:Y:S01]  /*20f60*/  @P2 STG.E desc[UR40][R6.64], R185 ;  /* 0x000000b906002986 */ /* 0x0009e2000c101928 */
[-C--:B------:R-:W-:Y:S01]  /*20f70*/  LEA.HI.X.SX32 R3, R63, R249.reuse, 0x2, P6 ;  /* 0x000000f93f037211 */ /* 0x080fe200030f16ff */
[----:B------:R-:W-:Y:S01]  /*20f80*/  IMAD R63, R66, 0x2, R61 ;  /* 0x00000002423f7824 */ /* 0x000fe200078e023d */
[C---:B---3--:R-:W-:Y:S02]  /*20f90*/  LEA R4, P6, R61.reuse, R248, 0x2 ;  /* 0x000000f83d047211 */ /* 0x048fe400078c10ff */
[----:B------:R-:W-:Y:S01]  /*20fa0*/  ISETP.LT.AND P2, PT, R0, UR5, !P0 ;  /* 0x0000000500007c0c */ /* 0x000fe2000c741270 */
[----:B------:R-:W3:Y:S01]  /*20fb0*/  LDCU UR5, c[0x0][0x39c] ;  /* 0x00007380ff0577ac */ /* 0x000ee20008000800 */
[----:B------:R-:W-:Y:S01]  /*20fc0*/  LEA.HI.X.SX32 R5, R61, R249, 0x2, P6 ;  /* 0x000000f93d057211 */ /* 0x000fe200030f16ff */
[----:B------:R-:W-:Y:S01]  /*20fd0*/  IMAD R65, R66, 0x2, R63 ;  /* 0x0000000242417824 */ /* 0x000fe200078e023f */
[----:B------:R-:W-:-:S02]  /*20fe0*/  LOP3.LUT R0, R64, 0x74, RZ, 0xfc, !PT ;  /* 0x0000007440007812 */ /* 0x000fc400078efcff */
[CC--:B----4-:R-:W-:Y:S01]  /*20ff0*/  LEA R6, P6, R63.reuse, R248.reuse, 0x2 ;  /* 0x000000f83f067211 */ /* 0x0d0fe200078c10ff */
[----:B------:R4:W-:Y:S01]  /*21000*/  @P5 STG.E desc[UR40][R2.64], R186 ;  /* 0x000000ba02005986 */ /* 0x0009e2000c101928 */
[----:B--2---:R-:W-:Y:S01]  /*21010*/  ISETP.LT.AND P5, PT, R0, UR4, !P0 ;  /* 0x0000000400007c0c */ /* 0x004fe2000c7a1270 */
[----:B------:R-:W2:Y:S01]  /*21020*/  LDCU UR4, c[0x0][0x39c] ;  /* 0x00007380ff0477ac */ /* 0x000ea20008000800 */
        /* <DEDUP_REMOVED lines=11> */
[----:B---3--:R-:W-:Y:S01]  /*210e0*/  ISETP.LT.AND P3, PT, R0, UR5, !P0 ;  /* 0x0000000500007c0c */ /* 0x008fe2000c761270 */
[----:B------:R-:W3:Y:S01]  /*210f0*/  LDCU UR5, c[0x0][0x39c] ;  /* 0x00007380ff0577ac */ /* 0x000ee20008000800 */
[----:B------:R1:W-:Y:S01]  /*21100*/  @P2 STG.E desc[UR40][R60.64], R193 ;  /* 0x000000c13c002986 */ /* 0x0003e2000c101928 */
[-C--:B----4-:R-:W-:Y:S02]  /*21110*/  LEA R2, P2, R65, R248.reuse, 0x2 ;  /* 0x000000f841027211 */ /* 0x090fe400078410ff */
[----:B--2---:R-:W-:Y:S02]  /*21120*/  LEA R4, P6, R63, R248, 0x2 ;  /* 0x000000f83f047211 */ /* 0x004fe400078c10ff */
[----:B------:R-:W-:Y:S02]  /*21130*/  LOP3.LUT R0, R64, 0x7a, RZ, 0xfc, !PT ;  /* 0x0000007a40007812 */ /* 0x000fe400078efcff */
[-C--:B------:R-:W-:Y:S02]  /*21140*/  LEA.HI.X.SX32 R3, R65, R249.reuse, 0x2, P2 ;  /* 0x000000f941037211 */ /* 0x080fe400010f16ff */
[----:B------:R-:W-:Y:S01]  /*21150*/  LEA.HI.X.SX32 R5, R63, R249, 0x2, P6 ;  /* 0x000000f93f057211 */ /* 0x000fe200030f16ff */
[----:B------:R-:W-:Y:S01]  /*21160*/  IMAD R63, R66, 0x2, R63 ;  /* 0x00000002423f7824 */ /* 0x000fe200078e023f */
[----:B------:R-:W-:Y:S01]  /*21170*/  ISETP.LT.AND P2, PT, R0, UR4, !P0 ;  /* 0x0000000400007c0c */ /* 0x000fe2000c741270 */
[----:B------:R-:W2:Y:S01]  /*21180*/  LDCU UR4, c[0x0][0x39c] ;  /* 0x00007380ff0477ac */ /* 0x000ea20008000800 */
[----:B------:R-:W-:Y:S01]  /*21190*/  LOP3.LUT R0, R64, 0x7c, RZ, 0xfc, !PT ;  /* 0x0000007c40007812 */ /* 0x000fe200078efcff */
[----:B------:R4:W-:Y:S01]  /*211a0*/  @P5 STG.E desc[UR40][R2.64], R194 ;  /* 0x000000c202005986 */ /* 0x0009e2000c101928 */
[----:B-1----:R-:W-:-:S02]  /*211b0*/  IMAD R61, R66, 0x2, R63 ;  /* 0x00000002423d7824 */ /* 0x002fc400078e023f */
[----:B------:R-:W-:Y:S01]  /*211c0*/  ISETP.LT.AND P5, PT, R0, UR6, !P0 ;  /* 0x0000000600007c0c */ /* 0x000fe2000c7a1270 */
[----:B------:R1:W-:Y:S01]  /*211d0*/  @P4 STG.E desc[UR40][R4.64], R195 ;  /* 0x000000c304004986 */ /* 0x0003e2000c101928 */
[CC--:B------:R-:W-:Y:S01]  /*211e0*/  LEA R6, P4, R63.reuse, R248.reuse, 0x2 ;  /* 0x000000f83f067211 */ /* 0x0c0fe200078810ff */
[----:B------:R-:W2:Y:S01]  /*211f0*/  LDCU UR6, c[0x0][0x39c] ;  /* 0x00007380ff0677ac */ /* 0x000ea20008000800 */
[----:B------:R-:W-:Y:S02]  /*21200*/  LOP3.LUT R0, R64, 0x7e, RZ, 0xfc, !PT ;  /* 0x0000007e40007812 */ /* 0x000fe400078efcff */
[----:B------:R-:W-:Y:S02]  /*21210*/  LEA.HI.X.SX32 R7, R63, R249, 0x2, P4 ;  /* 0x000000f93f077211 */ /* 0x000fe400020f16ff */
[----:B---3--:R-:W-:Y:S01]  /*21220*/  ISETP.LT.AND P4, PT, R0, UR5, !P0 ;  /* 0x0000000500007c0c */ /* 0x008fe2000c781270 */
[----:B------:R-:W3:Y:S01]  /*21230*/  LDCU UR5, c[0x0][0x39c] ;  /* 0x00007380ff0577ac */ /* 0x000ee20008000800 */
[----:B----4-:R-:W-:Y:S01]  /*21240*/  LEA R2, P6, R61, R248, 0x2 ;  /* 0x000000f83d027211 */ /* 0x010fe200078c10ff */
[----:B-1----:R-:W-:Y:S01]  /*21250*/  IMAD R5, R66, 0x2, R61 ;  /* 0x0000000242057824 */ /* 0x002fe200078e023d */
[----:B------:R-:W-:-:S02]  /*21260*/  LOP3.LUT R0, R64, 0x80, RZ, 0xfc, !PT ;  /* 0x0000008040007812 */ /* 0x000fc400078efcff */
[-C--:B------:R-:W-:Y:S01]  /*21270*/  LEA.HI.X.SX32 R3, R61, R249.reuse, 0x2, P6 ;  /* 0x000000f93d037211 */ /* 0x080fe200030f16ff */
[----:B------:R-:W-:Y:S01]  /*21280*/  IMAD R63, R66, 0x2, R5 ;  /* 0x00000002423f7824 */ /* 0x000fe200078e0205 */
[CC--:B------:R-:W-:Y:S01]  /*21290*/  LEA R4, P6, R5.reuse, R248.reuse, 0x2 ;  /* 0x000000f805047211 */ /* 0x0c0fe200078c10ff */
[----:B------:R1:W-:Y:S01]  /*212a0*/  @P3 STG.E desc[UR40][R6.64], R72 ;  /* 0x0000004806003986 */ /* 0x0003e2000c101928 */
[----:B--2---:R-:W-:Y:S01]  /*212b0*/  ISETP.LT.AND P3, PT, R0, UR4, !P0 ;  /* 0x0000000400007c0c */ /* 0x004fe2000c761270 */
[----:B------:R-:W2:Y:S01]  /*212c0*/  LDCU UR4, c[0x0][0x39c] ;  /* 0x00007380ff0477ac */ /* 0x000ea20008000800 */
[----:B------:R-:W-:Y:S02]  /*212d0*/  LOP3.LUT R0, R64, 0x82, RZ, 0xfc, !PT ;  /* 0x0000008240007812 */ /* 0x000fe400078efcff */
[----:B------:R-:W-:Y:S01]  /*212e0*/  LEA.HI.X.SX32 R5, R5, R249, 0x2, P6 ;  /* 0x000000f905057211 */ /* 0x000fe200030f16ff */
[----:B------:R4:W-:Y:S01]  /*212f0*/  @P2 STG.E desc[UR40][R2.64], R73 ;  /* 0x0000004902002986 */ /* 0x0009e2000c101928 */
[----:B------:R-:W-:-:S02]  /*21300*/  LEA R60, P6, R63, R248, 0x2 ;  /* 0x000000f83f3c7211 */ /* 0x000fc400078c10ff */
[----:B------:R-:W-:Y:S01]  /*21310*/  ISETP.LT.AND P2, PT, R0, UR6, !P0 ;  /* 0x0000000600007c0c */ /* 0x000fe2000c741270 */
[----:B------:R2:W-:Y:S01]  /*21320*/  @P5 STG.E desc[UR40][R4.64], R74 ;  /* 0x0000004a04005986 */ /* 0x0005e2000c101928 */
[----:B------:R-:W-:Y:S01]  /*21330*/  LOP3.LUT R0, R64, 0x84, RZ, 0xfc, !PT ;  /* 0x0000008440007812 */ /* 0x000fe200078efcff */
[----:B------:R-:W2:Y:S01]  /*21340*/  LDCU UR6, c[0x0][0x39c] ;  /* 0x00007380ff0677ac */ /* 0x000ea20008000800 */
[----:B------:R-:W-:Y:S01]  /*21350*/  LEA.HI.X.SX32 R61, R63, R249, 0x2, P6 ;  /* 0x000000f93f3d7211 */ /* 0x000fe200030f16ff */
[----:B------:R-:W-:Y:S01]  /*21360*/  IMAD R63, R66, 0x2, R63 ;  /* 0x00000002423f7824 */ /* 0x000fe200078e023f */
[----:B---3--:R-:W-:Y:S01]  /*21370*/  ISETP.LT.AND P5, PT, R0, UR5, !P0 ;  /* 0x0000000500007c0c */ /* 0x008fe2000c7a1270 */
[----:B------:R-:W3:Y:S02]  /*21380*/  LDCU UR5, c[0x0][0x39c] ;  /* 0x00007380ff0577ac */ /* 0x000ee40008000800 */
[----:B-1----:R-:W-:Y:S01]  /*21390*/  IMAD R7, R66, 0x2, R63 ;  /* 0x0000000242077824 */ /* 0x002fe200078e023f */
[----:B----4-:R-:W-:-:S02]  /*213a0*/  LEA R2, P6, R63, R248, 0x2 ;  /* 0x000000f83f027211 */ /* 0x010fc400078c10ff */
[----:B------:R-:W-:Y:S02]  /*213b0*/  LOP3.LUT R0, R64, 0x86, RZ, 0xfc, !PT ;  /* 0x0000008640007812 */ /* 0x000fe400078efcff */
[-C--:B------:R-:W-:Y:S01]  /*213c0*/  LEA.HI.X.SX32 R3, R63, R249.reuse, 0x2, P6 ;  /* 0x000000f93f037211 */ /* 0x080fe200030f16ff */
[----:B------:R-:W-:Y:S01]  /*213d0*/  IMAD R63, R66, 0x2, R7 ;  /* 0x00000002423f7824 */ /* 0x000fe200078e0207 */
[CC--:B--2---:R-:W-:Y:S01]  /*213e0*/  LEA R4, P6, R7.reuse, R248.reuse, 0x2 ;  /* 0x000000f807047211 */ /* 0x0c4fe200078c10ff */
[----:B------:R1:W-:Y:S01]  /*213f0*/  @P4 STG.E desc[UR40][R60.64], R75 ;  /* 0x0000004b3c004986 */ /* 0x0003e2000c101928 */
[----:B------:R-:W-:Y:S01]  /*21400*/  ISETP.LT.AND P4, PT, R0, UR4, !P0 ;  /* 0x0000000400007c0c */ /* 0x000fe2000c781270 */
[----:B------:R-:W2:Y:S01]  /*21410*/  LDCU UR4, c[0x0][0x39c] ;  /* 0x00007380ff0477ac */ /* 0x000ea20008000800 */
[----:B------:R-:W-:Y:S02]  /*21420*/  LEA.HI.X.SX32 R5, R7, R249, 0x2, P6 ;  /* 0x000000f907057211 */ /* 0x000fe400030f16ff */
[----:B------:R-:W-:-:S02]  /*21430*/  LEA R6, P6, R63, R248, 0x2 ;  /* 0x000000f83f067211 */ /* 0x000fc400078c10ff */
[----:B------:R-:W-:Y:S01]  /*21440*/  LOP3.LUT R0, R64, 0x88, RZ, 0xfc, !PT ;  /* 0x0000008840007812 */ /* 0x000fe200078efcff */
[----:B------:R4:W-:Y:S01]  /*21450*/  @P3 STG.E desc[UR40][R2.64], R80 ;  /* 0x0000005002003986 */ /* 0x0009e2000c101928 */
[----:B------:R-:W-:Y:S01]  /*21460*/  LEA.HI.X.SX32 R7, R63, R249, 0x2, P6 ;  /* 0x000000f93f077211 */ /* 0x000fe200030f16ff */
[----:B------:R-:W-:Y:S01]  /*21470*/  IMAD R63, R66, 0x2, R63 ;  /* 0x00000002423f7824 */ /* 0x000fe200078e023f */
[----:B---3--:R-:W-:Y:S01]  /*21480*/  ISETP.LT.AND P3, PT, R0, UR5, !P0 ;  /* 0x0000000500007c0c */ /* 0x008fe2000c761270 */
[----:B------:R-:W3:Y:S01]  /*21490*/  LDCU UR5, c[0x0][0x39c] ;  /* 0x00007380ff0577ac */ /* 0x000ee20008000800 */
        /* <DEDUP_REMOVED lines=16> */
[CC--:B----4-:R-:W-:Y:S01]  /*215a0*/  LEA R6, P6, R63.reuse, R248.reuse, 0x2 ;  /* 0x000000f83f067211 */ /* 0x0d0fe200078c10ff */
[----:B------:R4:W-:Y:S01]  /*215b0*/  @P4 STG.E desc[UR40][R2.64], R83 ;  /* 0x0000005302004986 */ /* 0x0009e2000c101928 */
[----:B---3--:R-:W-:Y:S01]  /*215c0*/  ISETP.LT.AND P4, PT, R0, UR5, !P0 ;  /* 0x0000000500007c0c */ /* 0x008fe2000c781270 */
[----:B------:R-:W3:Y:S01]  /*215d0*/  LDCU UR5, c[0x0][0x39c] ;  /* 0x00007380ff0577ac */ /* 0x000ee20008000800 */
        /* <DEDUP_REMOVED lines=14> */
[-C--:B----4-:R-:W-:Y:S02]  /*216c0*/  LEA R2, P5, R65, R248.reuse, 0x2 ;  /* 0x000000f841027211 */ /* 0x090fe400078a10ff */
[----:B---3--:R-:W-:Y:S02]  /*216d0*/  LEA R4, P6, R63, R248, 0x2 ;  /* 0x000000f83f047211 */ /* 0x008fe400078c10ff */
[----:B------:R-:W-:Y:S02]  /*216e0*/  LOP3.LUT R0, R64, 0x94, RZ, 0xfc, !PT ;  /* 0x0000009440007812 */ /* 0x000fe400078efcff */
[-C--:B------:R-:W-:Y:S02]  /*216f0*/  LEA.HI.X.SX32 R3, R65, R249.reuse, 0x2, P5 ;  /* 0x000000f941037211 */ /* 0x080fe400028f16ff */
[----:B------:R-:W-:Y:S01]  /*21700*/  LEA.HI.X.SX32 R5, R63, R249, 0x2, P6 ;  /* 0x000000f93f057211 */ /* 0x000fe200030f16ff */
[----:B------:R-:W-:Y:S01]  /*21710*/  IMAD R63, R66, 0x2, R63 ;  /* 0x00000002423f7824 */ /* 0x000fe200078e023f */
[----:B------:R-:W-:Y:S01]  /*21720*/  ISETP.LT.AND P5, PT, R0, UR5, !P0 ;  /* 0x0000000500007c0c */ /* 0x000fe2000c7a1270 */
        /* <DEDUP_REMOVED lines=104> */
[----:B-1----:R-:W-:-:S03]  /*21db0*/  IMAD R5, R66, 0x2, R61 ;  /* 0x0000000242057824 */ /* 0x002fc600078e023d */
[-C--:B------:R-:W-:Y:S02]  /*21dc0*/  LEA.HI.X.SX32 R3, R61, R249.reuse, 0x2, P6 ;  /* 0x000000f93d037211 */ /* 0x080fe400030f16ff */
[----:B------:R-:W-:Y:S01]  /*21dd0*/  LOP3.LUT R0, R64, 0xb4, RZ, 0xfc, !PT ;  /* 0x000000b440007812 */ /* 0x000fe200078efcff */
[----:B------:R-:W-:Y:S01]  /*21de0*/  IMAD R63, R66, 0x2, R5 ;  /* 0x00000002423f7824 */ /* 0x000fe200078e0205 */
[CC--:B------:R-:W-:Y:S01]  /*21df0*/  LEA R4, P6, R5.reuse, R248.reuse, 0x2 ;  /* 0x000000f805047211 */ /* 0x0c0fe200078c10ff */
[----:B------:R1:W-:Y:S01]  /*21e00*/  @P5 STG.E desc[UR40][R6.64], R122 ;  /* 0x0000007a06005986 */ /* 0x0003e2000c101928 */
[----:B--2---:R-:W-:Y:S01]  /*21e10*/  ISETP.LT.AND P5, PT, R0, UR4, !P0 ;  /* 0x0000000400007c0c */ /* 0x004fe2000c7a1270 */
[----:B------:R-:W2:Y:S01]  /*21e20*/  LDCU UR4, c[0x0][0x39c] ;  /* 0x00007380ff0477ac */ /* 0x000ea20008000800 */
[----:B------:R-:W-:Y:S02]  /*21e30*/  LEA.HI.X.SX32 R5, R5, R249, 0x2, P6 ;  /* 0x000000f905057211 */ /* 0x000fe400030f16ff */
[----:B------:R-:W-:-:S02]  /*21e40*/  LEA R60, P6, R63, R248, 0x2 ;  /* 0x000000f83f3c7211 */ /* 0x000fc400078c10ff */
[----:B------:R-:W-:Y:S01]  /*21e50*/  LOP3.LUT R0, R64, 0xb6, RZ, 0xfc, !PT ;  /* 0x000000b640007812 */ /* 0x000fe200078efcff */
[----:B------:R4:W-:Y:S01]  /*21e60*/  @P4 STG.E desc[UR40][R2.64], R123 ;  /* 0x0000007b02004986 */ /* 0x0009e2000c101928 */
[----:B------:R-:W-:Y:S01]  /*21e70*/  LEA.HI.X.SX32 R61, R63, R249, 0x2, P6 ;  /* 0x000000f93f3d7211 */ /* 0x000fe200030f16ff */
[----:B------:R-:W-:Y:S01]  /*21e80*/  IMAD R63, R66, 0x2, R63 ;  /* 0x00000002423f7824 */ /* 0x000fe200078e023f */
[----:B------:R-:W-:Y:S01]  /*21e90*/  ISETP.LT.AND P4, PT, R0, UR6, !P0 ;  /* 0x0000000600007c0c */ /* 0x000fe2000c781270 */
[----:B------:R2:W-:Y:S01]  /*21ea0*/  @P3 STG.E desc[UR40][R4.64], R128 ;  /* 0x0000008004003986 */ /* 0x0005e2000c101928 */
[----:B------:R-:W-:Y:S01]  /*21eb0*/  LOP3.LUT R0, R64, 0xb8, RZ, 0xfc, !PT ;  /* 0x000000b840007812 */ /* 0x000fe200078efcff */
[----:B-1----:R-:W-:Y:S01]  /*21ec0*/  IMAD R7, R66, 0x2, R63 ;  /* 0x0000000242077824 */ /* 0x002fe200078e023f */
[----:B------:R-:W1:Y:S02]  /*21ed0*/  LDCU UR6, c[0x0][0x39c] ;  /* 0x00007380ff0677ac */ /* 0x000e640008000800 */
[----:B---3--:R-:W-:Y:S01]  /*21ee0*/  ISETP.LT.AND P3, PT, R0, UR5, !P0 ;  /* 0x0000000500007c0c */ /* 0x008fe2000c761270 */
[----:B------:R-:W3:Y:S01]  /*21ef0*/  LDCU UR5, c[0x0][0x39c] ;  /* 0x00007380ff0577ac */ /* 0x000ee20008000800 */
        /* <DEDUP_REMOVED lines=8> */
[----:B------:R-:W-:Y:S02]  /*21f80*/  LEA.HI.X.SX32 R5, R7, R249, 0x2, P6 ;  /* 0x000000f907057211 */ /* 0x000fe400030f16ff */
[----:B------:R-:W-:-:S02]  /*21f90*/  LEA R6, P6, R63, R248, 0x2 ;  /* 0x000000f83f067211 */ /* 0x000fc400078c10ff */
[----:B------:R-:W-:Y:S02]  /*21fa0*/  LOP3.LUT R0, R64, 0xbc, RZ, 0xfc, !PT ;  /* 0x000000bc40007812 */ /* 0x000fe400078efcff */
[----:B------:R-:W-:Y:S01]  /*21fb0*/  LEA.HI.X.SX32 R7, R63, R249, 0x2, P6 ;  /* 0x000000f93f077211 */ /* 0x000fe200030f16ff */
[----:B------:R-:W-:Y:S01]  /*21fc0*/  IMAD R63, R66, 0x2, R63 ;  /* 0x00000002423f7824 */ /* 0x000fe200078e023f */
[----:B------:R4:W-:Y:S01]  /*21fd0*/  @P5 STG.E desc[UR40][R2.64], R130 ;  /* 0x0000008202005986 */ /* 0x0009e2000c101928 */
[----:B---3--:R-:W-:Y:S01]  /*21fe0*/  ISETP.LT.AND P5, PT, R0, UR5, !P0 ;  /* 0x0000000500007c0c */ /* 0x008fe2000c7a1270 */
[----:B------:R-:W3:Y:S01]  /*21ff0*/  LDCU UR5, c[0x0][0x39c] ;  /* 0x00007380ff0577ac */ /* 0x000ee20008000800 */
[----:B------:R-:W-:Y:S01]  /*22000*/  LOP3.LUT R0, R64, 0xbe, RZ, 0xfc, !PT ;  /* 0x000000be40007812 */ /* 0x000fe200078efcff */
[----:B--2---:R-:W-:Y:S01]  /*22010*/  IMAD R61, R66, 0x2, R63 ;  /* 0x00000002423d7824 */ /* 0x004fe200078e023f */
[----:B------:R2:W-:Y:S02]  /*22020*/  @P4 STG.E desc[UR40][R4.64], R131 ;  /* 0x0000008304004986 */ /* 0x0005e4000c101928 */
[----:B-1----:R-:W-:Y:S01]  /*22030*/  ISETP.LT.AND P4, PT, R0, UR6, !P0 ;  /* 0x0000000600007c0c */ /* 0x002fe2000c781270 */
[----:B------:R-:W1:Y:S01]  /*22040*/  LDCU UR6, c[0x0][0x39c] ;  /* 0x00007380ff0677ac */ /* 0x000e620008000800 */
[----:B----4-:R-:W-:-:S02]  /*22050*/  LEA R2, P6, R63, R248, 0x2 ;  /* 0x000000f83f027211 */ /* 0x010fc400078c10ff */
[----:B------:R-:W-:Y:S02]  /*22060*/  LOP3.LUT R0, R64, 0xc0, RZ, 0xfc, !PT ;  /* 0x000000c040007812 */ /* 0x000fe400078efcff */
[-C--:B------:R-:W-:Y:S01]  /*22070*/  LEA.HI.X.SX32 R3, R63, R249.reuse, 0x2, P6 ;  /* 0x000000f93f037211 */ /* 0x080fe200030f16ff */
[----:B------:R-:W-:Y:S01]  /*22080*/  IMAD R63, R66, 0x2, R61 ;  /* 0x00000002423f7824 */ /* 0x000fe200078e023d */
[C---:B--2---:R-:W-:Y:S01]  /*22090*/  LEA R4, P6, R61.reuse, R248, 0x2 ;  /* 0x000000f83d047211 */ /* 0x044fe200078c10ff */
[----:B------:R2:W-:Y:S01]  /*220a0*/  @P3 STG.E desc[UR40][R6.64], R228 ;  /* 0x000000e406003986 */ /* 0x0005e2000c101928 */
[----:B------:R-:W-:Y:S01]  /*220b0*/  ISETP.LT.AND P3, PT, R0, UR4, !P0 ;  /* 0x0000000400007c0c */ /* 0x000fe2000c761270 */
[----:B------:R-:W4:Y:S01]  /*220c0*/  LDCU UR4, c[0x0][0x39c] ;  /* 0x00007380ff0477ac */ /* 0x000f220008000800 */
[----:B------:R-:W-:Y:S01]  /*220d0*/  LEA.HI.X.SX32 R5, R61, R249, 0x2, P6 ;  /* 0x000000f93d057211 */ /* 0x000fe200030f16ff */
[----:B------:R-:W-:Y:S01]  /*220e0*/  IMAD R65, R66, 0x2, R63 ;  /* 0x0000000242417824 */ /* 0x000fe200078e023f */
[----:B------:R-:W-:-:S02]  /*220f0*/  LOP3.LUT R0, R64, 0xc2, RZ, 0xfc, !PT ;  /* 0x000000c240007812 */ /* 0x000fc400078efcff */
[CC--:B--2---:R-:W-:Y:S01]  /*22100*/  LEA R6, P6, R63.reuse, R248.reuse, 0x2 ;  /* 0x000000f83f067211 */ /* 0x0c4fe200078c10ff */
[----:B------:R2:W-:Y:S03]  /*22110*/  @P2 STG.E desc[UR40][R2.64], R229 ;  /* 0x000000e502002986 */ /* 0x0005e6000c101928 */
[----:B------:R-:W-:Y:S02]  /*22120*/  LEA.HI.X.SX32 R7, R63, R249, 0x2, P6 ;  /* 0x000000f93f077211 */ /* 0x000fe400030f16ff */
[----:B------:R-:W-:Y:S02]  /*22130*/  LEA R60, P6, R65, R248, 0x2 ;  /* 0x000000f8413c7211 */ /* 0x000fe400078c10ff */
[----:B---3--:R-:W-:Y:S01]  /*22140*/  ISETP.LT.AND P2, PT, R0, UR5, !P0 ;  /* 0x0000000500007c0c */ /* 0x008fe2000c741270 */
[----:B------:R-:W3:Y:S01]  /*22150*/  LDCU UR5, c[0x0][0x39c] ;  /* 0x00007380ff0577ac */ /* 0x000ee20008000800 */
[----:B------:R-:W-:-:S02]  /*22160*/  LOP3.LUT R0, R64, 0xc4, RZ, 0xfc, !PT ;  /* 0x000000c440007812 */ /* 0x000fc400078efcff */
        /* <DEDUP_REMOVED lines=11> */
[----:B--2---:R-:W-:-:S02]  /*22220*/  LEA R2, P3, R65, R248, 0x2 ;  /* 0x000000f841027211 */ /* 0x004fc400078610ff */
[CC--:B---3--:R-:W-:Y:S02]  /*22230*/  LEA R4, P6, R63.reuse, R248.reuse, 0x2 ;  /* 0x000000f83f047211 */ /* 0x0c8fe400078c10ff */
[----:B------:R-:W-:Y:S02]  /*22240*/  LOP3.LUT R0, R64, 0xc8, RZ, 0xfc, !PT ;  /* 0x000000c840007812 */ /* 0x000fe400078efcff */
[-C--:B------:R-:W-:Y:S01]  /*22250*/  LEA.HI.X.SX32 R5, R63, R249.reuse, 0x2, P6 ;  /* 0x000000f93f057211 */ /* 0x080fe200030f16ff */
[----:B------:R-:W-:Y:S01]  /*22260*/  IMAD R63, R66, 0x2, R63 ;  /* 0x00000002423f7824 */ /* 0x000fe200078e023f */
[----:B------:R-:W-:Y:S02]  /*22270*/  LEA.HI.X.SX32 R3, R65, R249, 0x2, P3 ;  /* 0x000000f941037211 */ /* 0x000fe400018f16ff */
[----:B------:R-:W-:Y:S01]  /*22280*/  ISETP.LT.AND P3, PT, R0, UR5, !P0 ;  /* 0x0000000500007c0c */ /* 0x000fe2000c761270 */
[----:B------:R-:W2:Y:S01]  /*22290*/  LDCU UR5, c[0x0][0x39c] ;  /* 0x00007380ff0577ac */ /* 0x000ea20008000800 */
[----:B------:R-:W-:Y:S01]  /*222a0*/  LOP3.LUT R0, R64, 0xca, RZ, 0xfc, !PT ;  /* 0x000000ca40007812 */ /* 0x000fe200078efcff */
[----:B-1----:R-:W-:Y:S01]  /*222b0*/  IMAD R61, R66, 0x2, R63 ;  /* 0x00000002423d7824 */ /* 0x002fe200078e023f */
[----:B------:R1:W-:Y:S02]  /*222c0*/  @P2 STG.E desc[UR40][R2.64], R17 ;  /* 0x0000001102002986 */ /* 0x0003e4000c101928 */
[----:B------:R-:W-:Y:S01]  /*222d0*/  ISETP.LT.AND P2, PT, R0, UR6, !P0 ;  /* 0x0000000600007c0c */ /* 0x000fe2000c741270 */
[----:B------:R-:W3:Y:S01]  /*222e0*/  LDCU UR6, c[0x0][0x39c] ;  /* 0x00007380ff0677ac */ /* 0x000ee20008000800 */
[----:B------:R2:W-:Y:S01]  /*222f0*/  @P5 STG.E desc[UR40][R4.64], R18 ;  /* 0x0000001204005986 */ /* 0x0005e2000c101928 */
[----:B------:R-:W-:-:S02]  /*22300*/  LEA R6, P5, R63, R248, 0x2 ;  /* 0x000000f83f067211 */ /* 0x000fc400078a10ff */
[----:B------:R-:W-:Y:S02]  /*22310*/  LOP3.LUT R0, R64, 0xcc, RZ, 0xfc, !PT ;  /* 0x000000cc40007812 */ /* 0x000fe400078efcff */
[-C--:B------:R-:W-:Y:S02]  /*22320*/  LEA.HI.X.SX32 R7, R63, R249.reuse, 0x2, P5 ;  /* 0x000000f93f077211 */ /* 0x080fe400028f16ff */
[CC--:B-1----:R-:W-:Y:S01]  /*22330*/  LEA R2, P6, R61.reuse, R248.reuse, 0x2 ;  /* 0x000000f83d027211 */ /* 0x0c2fe200078c10ff */
[----:B--2---:R-:W-:Y:S01]  /*22340*/  IMAD R5, R66, 0x2, R61 ;  /* 0x0000000242057824 */ /* 0x004fe200078e023d */
[----:B----4-:R-:W-:Y:S01]  /*22350*/  ISETP.LT.AND P5, PT, R0, UR4, !P0 ;  /* 0x0000000400007c0c */ /* 0x010fe2000c7a1270 */
[----:B------:R-:W1:Y:S01]  /*22360*/  LDCU UR4, c[0x0][0x39c] ;  /* 0x00007380ff0477ac */ /* 0x000e620008000800 */
[----:B------:R-:W-:Y:S01]  /*22370*/  LEA.HI.X.SX32 R3, R61, R249, 0x2, P6 ;  /* 0x000000f93d037211 */ /* 0x000fe200030f16ff */
[----:B------:R-:W-:Y:S01]  /*22380*/  IMAD R61, R66, 0x2, R5 ;  /* 0x00000002423d7824 */ /* 0x000fe200078e0205 */
[----:B------:R-:W-:-:S02]  /*22390*/  LEA R4, P6, R5, R248, 0x2 ;  /* 0x000000f805047211 */ /* 0x000fc400078c10ff */
[----:B------:R-:W-:Y:S02]  /*223a0*/  LOP3.LUT R0, R64, 0xce, RZ, 0xfc, !PT ;  /* 0x000000ce40007812 */ /* 0x000fe400078efcff */
[-C--:B------:R-:W-:Y:S02]  /*223b0*/  LEA.HI.X.SX32 R5, R5, R249.reuse, 0x2, P6 ;  /* 0x000000f905057211 */ /* 0x080fe400030f16ff */
[CC--:B------:R-:W-:Y:S01]  /*223c0*/  LEA R16, P6, R61.reuse, R248.reuse, 0x2 ;  /* 0x000000f83d107211 */ /* 0x0c0fe200078c10ff */
[----:B------:R2:W-:Y:S01]  /*223d0*/  @P4 STG.E desc[UR40][R6.64], R19 ;  /* 0x0000001306004986 */ /* 0x0005e2000c101928 */
[----:B------:R-:W-:Y:S01]  /*223e0*/  ISETP.LT.AND P4, PT, R0, UR5, !P0 ;  /* 0x0000000500007c0c */ /* 0x000fe2000c781270 */
[----:B------:R-:W4:Y:S01]  /*223f0*/  LDCU UR5, c[0x0][0x39c] ;  /* 0x00007380ff0577ac */ /* 0x000f220008000800 */
        /* <DEDUP_REMOVED lines=11> */
[----:B----4-:R-:W-:Y:S01]  /*224b0*/  LEA R2, P6, R61, R248, 0x2 ;  /* 0x000000f83d027211 */ /* 0x010fe200078c10ff */
[----:B------:R-:W-:-:S03]  /*224c0*/  IMAD R19, R66, 0x2, R7 ;  /* 0x0000000242137824 */ /* 0x000fc600078e0207 */
[-C--:B------:R-:W-:Y:S02]  /*224d0*/  LEA.HI.X.SX32 R3, R61, R249.reuse, 0x2, P6 ;  /* 0x000000f93d037211 */ /* 0x080fe400030f16ff */
[CC--:B--2---:R-:W-:Y:S02]  /*224e0*/  LEA R4, P6, R7.reuse, R248.reuse, 0x2 ;  /* 0x000000f807047211 */ /* 0x0c4fe400078c10ff */
[----:B------:R-:W-:Y:S02]  /*224f0*/  LOP3.LUT R0, R64, 0xd4, RZ, 0xfc, !PT ;  /* 0x000000d440007812 */ /* 0x000fe400078efcff */
[-C--:B------:R-:W-:Y:S02]  /*22500*/  LEA.HI.X.SX32 R5, R7, R249.reuse, 0x2, P6 ;  /* 0x000000f907057211 */ /* 0x080fe400030f16ff */
[CC--:B------:R-:W-:Y:S01]  /*22510*/  LEA R6, P6, R19.reuse, R248.reuse, 0x2 ;  /* 0x000000f813067211 */ /* 0x0c0fe200078c10ff */
[----:B------:R2:W-:Y:S01]  /*22520*/  @P5 STG.E desc[UR40][R16.64], R26 ;  /* 0x0000001a10005986 */ /* 0x0005e2000c101928 */
[----:B------:R-:W-:Y:S01]  /*22530*/  ISETP.LT.AND P5, PT, R0, UR5, !P0 ;  /* 0x0000000500007c0c */ /* 0x000fe2000c7a1270 */
[----:B------:R-:W4:Y:S01]  /*22540*/  LDCU UR5, c[0x0][0x39c] ;  /* 0x00007380ff0577ac */ /* 0x000f220008000800 */
[----:B------:R-:W-:Y:S01]  /*22550*/  LEA.HI.X.SX32 R7, R19, R249, 0x2, P6 ;  /* 0x000000f913077211 */ /* 0x000fe200030f16ff */
[----:B------:R-:W-:Y:S01]  /*22560*/  IMAD R19, R66, 0x2, R19 ;  /* 0x0000000242137824 */ /* 0x000fe200078e0213 */
[----:B------:R-:W-:Y:S01]  /*22570*/  LOP3.LUT R0, R64, 0xd6, RZ, 0xfc, !PT ;  /* 0x000000d640007812 */ /* 0x000fe200078efcff */
[----:B------:R3:W-:Y:S03]  /*22580*/  @P4 STG.E desc[UR40][R2.64], R27 ;  /* 0x0000001b02004986 */ /* 0x0007e6000c101928 */
[----:B-1----:R-:W-:Y:S01]  /*22590*/  ISETP.LT.AND P4, PT, R0, UR4, !P0 ;  /* 0x0000000400007c0c */ /* 0x002fe2000c781270 */
[----:B------:R-:W1:Y:S01]  /*225a0*/  LDCU UR4, c[0x0][0x39c] ;  /* 0x00007380ff0477ac */ /* 0x000e620008000800 */
[----:B--2---:R-:W-:Y:S01]  /*225b0*/  IMAD R17, R66, 0x2, R19 ;  /* 0x0000000242117824 */ /* 0x004fe200078e0213 */
[----:B------:R-:W-:Y:S01]  /*225c0*/  LOP3.LUT R0, R64, 0xd8, RZ, 0xfc, !PT ;  /* 0x000000d840007812 */ /* 0x000fe200078efcff */
[----:B------:R2:W-:Y:S01]  /*225d0*/  @P3 STG.E desc[UR40][R4.64], R32 ;  /* 0x0000002004003986 */ /* 0x0005e2000c101928 */
[----:B---3--:R-:W-:-:S04]  /*225e0*/  LEA R2, P6, R19, R248, 0x2 ;  /* 0x000000f813027211 */ /* 0x008fc800078c10ff */
[-C--:B------:R-:W-:Y:S01]  /*225f0*/  LEA.HI.X.SX32 R3, R19, R249.reuse, 0x2, P6 ;  /* 0x000000f913037211 */ /* 0x080fe200030f16ff */
[----:B------:R-:W-:Y:S01]  /*22600*/  IMAD R19, R66, 0x2, R17 ;  /* 0x0000000242137824 */ /* 0x000fe200078e0211 */
[----:B------:R-:W-:Y:S01]  /*22610*/  ISETP.LT.AND P3, PT, R0, UR6, !P0 ;  /* 0x0000000600007c0c */ /* 0x000fe2000c761270 */
[----:B------:R-:W3:Y:S01]  /*22620*/  LDCU UR6, c[0x0][0x39c] ;  /* 0x00007380ff0677ac */ /* 0x000ee20008000800 */
[CC--:B--2---:R-:W-:Y:S01]  /*22630*/  LEA R4, P6, R17.reuse, R248.reuse, 0x2 ;  /* 0x000000f811047211 */ /* 0x0c4fe200078c10ff */
[----:B------:R2:W-:Y:S01]  /*22640*/  @P2 STG.E desc[UR40][R6.64], R33 ;  /* 0x0000002106002986 */ /* 0x0005e2000c101928 */
[----:B------:R-:W-:Y:S01]  /*22650*/  LOP3.LUT R0, R64, 0xda, RZ, 0xfc, !PT ;  /* 0x000000da40007812 */ /* 0x000fe200078efcff */
[----:B------:R-:W-:Y:S01]  /*22660*/  IMAD R25, R66, 0x2, R19 ;  /* 0x0000000242197824 */ /* 0x000fe200078e0213 */
[----:B------:R-:W-:Y:S02]  /*22670*/  LEA.HI.X.SX32 R5, R17, R249, 0x2, P6 ;  /* 0x000000f911057211 */ /* 0x000fe400030f16ff */
[----:B----4-:R-:W-:Y:S01]  /*22680*/  ISETP.LT.AND P2, PT, R0, UR5, !P0 ;  /* 0x0000000500007c0c */ /* 0x010fe2000c741270 */
[----:B------:R-:W4:Y:S01]  /*22690*/  LDCU UR5, c[0x0][0x39c] ;  /* 0x00007380ff0577ac */ /* 0x000f220008000800 */
[----:B--2---:R-:W-:-:S04]  /*226a0*/  LEA R6, P6, R19, R248, 0x2 ;  /* 0x000000f813067211 */ /* 0x004fc800078c10ff */
[-C--:B------:R-:W-:Y:S02]  /*226b0*/  LEA.HI.X.SX32 R7, R19, R249.reuse, 0x2, P6 ;  /* 0x000000f913077211 */ /* 0x080fe400030f16ff */
[CC--:B------:R-:W-:Y:S02]  /*226c0*/  LEA R16, P6, R25.reuse, R248.reuse, 0x2 ;  /* 0x000000f819107211 */ /* 0x0c0fe400078c10ff */
[----:B------:R-:W-:Y:S01]  /*226d0*/  LOP3.LUT R0, R64, 0xdc, RZ, 0xfc, !PT ;  /* 0x000000dc40007812 */ /* 0x000fe200078efcff */
[----:B------:R-:W-:Y:S01]  /*226e0*/  @P5 STG.E desc[UR40][R2.64], R34 ;  /* 0x0000002202005986 */ /* 0x000fe2000c101928 */
[----:B------:R-:W-:Y:S01]  /*226f0*/  LEA.HI.X.SX32 R17, R25, R249, 0x2, P6 ;  /* 0x000000f919117211 */ /* 0x000fe200030f16ff */
[----:B------:R-:W-:Y:S01]  /*22700*/  IMAD R25, R66, 0x2, R25 ;  /* 0x0000000242197824 */ /* 0x000fe200078e0219 */
[----:B-1----:R-:W-:Y:S01]  /*22710*/  ISETP.LT.AND P5, PT, R0, UR4, !P0 ;  /* 0x0000000400007c0c */ /* 0x002fe2000c7a1270 */
[----:B------:R-:W1:Y:S01]  /*22720*/  LDCU UR4, c[0x0][0x39c] ;  /* 0x00007380ff0477ac */ /* 0x000e620008000800 */
[----:B------:R-:W-:Y:S01]  /*22730*/  LOP3.LUT R0, R64, 0xde, RZ, 0xfc, !PT ;  /* 0x000000de40007812 */ /* 0x000fe200078efcff */
[----:B------:R-:W-:Y:S01]  /*22740*/  IMAD R19, R66, 0x2, R25 ;  /* 0x0000000242137824 */ /* 0x000fe200078e0219 */
[----:B------:R2:W-:Y:S02]  /*22750*/  @P4 STG.E desc[UR40][R4.64], R35 ;  /* 0x0000002304004986 */ /* 0x0005e4000c101928 */
[----:B---3--:R-:W-:Y:S01]  /*22760*/  ISETP.LT.AND P4, PT, R0, UR6, !P0 ;  /* 0x0000000600007c0c */ /* 0x008fe2000c781270 */
[----:B------:R-:W3:Y:S01]  /*22770*/  LDCU UR6, c[0x0][0x39c] ;  /* 0x00007380ff0677ac */ /* 0x000ee20008000800 */
[----:B------:R-:W-:Y:S01]  /*22780*/  LOP3.LUT R0, R64, 0xe0, RZ, 0xfc, !PT ;  /* 0x000000e040007812 */ /* 0x000fe200078efcff */
[----:B------:R-:W-:Y:S03]  /*22790*/  @P3 STG.E desc[UR40][R6.64], R40 ;  /* 0x0000002806003986 */ /* 0x000fe6000c101928 */
[----:B----4-:R-:W-:Y:S01]  /*227a0*/  ISETP.LT.AND P3, PT, R0, UR5, !P0 ;  /* 0x0000000500007c0c */ /* 0x010fe2000c761270 */
[----:B------:R4:W-:Y:S01]  /*227b0*/  @P2 STG.E desc[UR40][R16.64], R41 ;  /* 0x0000002910002986 */ /* 0x0009e2000c101928 */
[-C--:B--2---:R-:W-:Y:S01]  /*227c0*/  LEA R4, P6, R19, R248.reuse, 0x2 ;  /* 0x000000f813047211 */ /* 0x084fe200078c10ff */
[----:B------:R-:W2:Y:S01]  /*227d0*/  LDCU UR5, c[0x0][0x39c] ;  /* 0x00007380ff0577ac */ /* 0x000ea20008000800 */
[----:B------:R-:W-:-:S02]  /*227e0*/  LEA R2, P2, R25, R248, 0x2 ;  /* 0x000000f819027211 */ /* 0x000fc400078410ff */
[-C--:B------:R-:W-:Y:S01]  /*227f0*/  LEA.HI.X.SX32 R5, R19, R249.reuse, 0x2, P6 ;  /* 0x000000f913057211 */ /* 0x080fe200030f16ff */
[----:B------:R-:W-:Y:S01]  /*22800*/  IMAD R19, R66, 0x2, R19 ;  /* 0x0000000242137824 */ /* 0x000fe200078e0213 */
[----:B------:R-:W-:Y:S02]  /*22810*/  LOP3.LUT R0, R64, 0xe2, RZ, 0xfc, !PT ;  /* 0x000000e240007812 */ /* 0x000fe400078efcff */
[----:B------:R-:W-:Y:S01]  /*22820*/  LEA.HI.X.SX32 R3, R25, R249, 0x2, P2 ;  /* 0x000000f919037211 */ /* 0x000fe200010f16ff */
[----:B----4-:R-:W-:Y:S01]  /*22830*/  IMAD R17, R66, 0x2, R19 ;  /* 0x0000000242117824 */ /* 0x010fe200078e0213 */
[----:B-1----:R-:W-:Y:S01]  /*22840*/  ISETP.LT.AND P2, PT, R0, UR4, !P0 ;  /* 0x0000000400007c0c */ /* 0x002fe2000c741270 */
[----:B------:R-:W1:Y:S01]  /*22850*/  LDCU UR4, c[0x0][0x39c] ;  /* 0x00007380ff0477ac */ /* 0x000e620008000800 */
[----:B------:R-:W-:Y:S01]  /*22860*/  LOP3.LUT R0, R64, 0xe4, RZ, 0xfc, !PT ;  /* 0x000000e440007812 */ /* 0x000fe200078efcff */
[----:B------:R4:W-:Y:S04]  /*22870*/  @P5 STG.E desc[UR40][R2.64], R42 ;  /* 0x0000002a02005986 */ /* 0x0009e8000c101928 */
[----:B------:R1:W-:Y:S01]  /*22880*/  @P4 STG.E desc[UR40][R4.64], R43 ;  /* 0x0000002b04004986 */ /* 0x0003e2000c101928 */
[----:B------:R-:W-:-:S02]  /*22890*/  LEA R6, P4, R19, R248, 0x2 ;  /* 0x000000f813067211 */ /* 0x000fc400078810ff */
[----:B---3--:R-:W-:Y:S01]  /*228a0*/  ISETP.LT.AND P5, PT, R0, UR6, !P0 ;  /* 0x0000000600007c0c */ /* 0x008fe2000c7a1270 */
[----:B------:R-:W3:Y:S01]  /*228b0*/  LDCU UR6, c[0x0][0x39c] ;  /* 0x00007380ff0677ac */ /* 0x000ee20008000800 */
[----:B------:R-:W-:Y:S02]  /*228c0*/  LOP3.LUT R0, R64, 0xe6, RZ, 0xfc, !PT ;  /* 0x000000e640007812 */ /* 0x000fe400078efcff */
[-C--:B----4-:R-:W-:Y:S01]  /*228d0*/  LEA R2, P6, R17, R248.reuse, 0x2 ;  /* 0x000000f811027211 */ /* 0x090fe200078c10ff */
[C---:B-1----:R-:W-:Y:S01]  /*228e0*/  IMAD R5, R66.reuse, 0x2, R17 ;  /* 0x0000000242057824 */ /* 0x042fe200078e0211 */
[-C--:B------:R-:W-:Y:S02]  /*228f0*/  LEA.HI.X.SX32 R7, R19, R249.reuse, 0x2, P4 ;  /* 0x000000f913077211 */ /* 0x080fe400020f16ff */
[----:B------:R-:W-:Y:S01]  /*22900*/  LEA.HI.X.SX32 R3, R17, R249, 0x2, P6 ;  /* 0x000000f911037211 */ /* 0x000fe200030f16ff */
[----:B------:R-:W-:Y:S01]  /*22910*/  IMAD R19, R66, 0x2, R5 ;  /* 0x0000000242137824 */ /* 0x000fe200078e0205 */
[----:B------:R-:W-:-:S02]  /*22920*/  LEA R4, P6, R5, R248, 0x2 ;  /* 0x000000f805047211 */ /* 0x000fc400078c10ff */
[----:B--2---:R-:W-:Y:S01]  /*22930*/  ISETP.LT.AND P4, PT, R0, UR5, !P0 ;  /* 0x0000000500007c0c */ /* 0x004fe2000c781270 */
[----:B------:R-:W1:Y:S01]  /*22940*/  LDCU UR5, c[0x0][0x39c] ;  /* 0x00007380ff0577ac */ /* 0x000e620008000800 */
[-C--:B------:R-:W-:Y:S02]  /*22950*/  LEA.HI.X.SX32 R5, R5, R249.reuse, 0x2, P6 ;  /* 0x000000f905057211 */ /* 0x080fe400030f16ff */
[CC--:B------:R-:W-:Y:S02]  /*22960*/  LEA R16, P6, R19.reuse, R248.reuse, 0x2 ;  /* 0x000000f813107211 */ /* 0x0c0fe400078c10ff */
[----:B------:R-:W-:Y:S01]  /*22970*/  LOP3.LUT R0, R64, 0xe8, RZ, 0xfc, !PT ;  /* 0x000000e840007812 */ /* 0x000fe200078efcff */
[----:B------:R2:W-:Y:S01]  /*22980*/  @P3 STG.E desc[UR40][R6.64], R48 ;  /* 0x0000003006003986 */ /* 0x0005e2000c101928 */
[----:B------:R-:W-:Y:S01]  /*22990*/  LEA.HI.X.SX32 R17, R19, R249, 0x2, P6 ;  /* 0x000000f913117211 */ /* 0x000fe200030f16ff */
[----:B------:R-:W-:Y:S01]  /*229a0*/  IMAD R19, R66, 0x2, R19 ;  /* 0x0000000242137824 */ /* 0x000fe200078e0213 */
[----:B------:R-:W-:Y:S01]  /*229b0*/  ISETP.LT.AND P3, PT, R0, UR4, !P0 ;  /* 0x0000000400007c0c */ /* 0x000fe2000c761270 */
[----:B------:R-:W4:Y:S01]  /*229c0*/  LDCU UR4, c[0x0][0x39c] ;  /* 0x00007380ff0477ac */ /* 0x000f220008000800 */
[----:B------:R-:W-:Y:S01]  /*229d0*/  LOP3.LUT R0, R64, 0xea, RZ, 0xfc, !PT ;  /* 0x000000ea40007812 */ /* 0x000fe200078efcff */
[----:B------:R1:W-:Y:S03]  /*229e0*/  @P2 STG.E desc[UR40][R2.64], R49 ;  /* 0x0000003102002986 */ /* 0x0003e6000c101928 */
[----:B---3--:R-:W-:Y:S01]  /*229f0*/  ISETP.LT.AND P2, PT, R0, UR6, !P0 ;  /* 0x0000000600007c0c */ /* 0x008fe2000c741270 */
[----:B--2---:R-:W-:Y:S01]  /*22a00*/  IMAD R7, R66, 0x2, R19 ;  /* 0x0000000242077824 */ /* 0x004fe200078e0213 */
[----:B------:R-:W-:Y:S01]  /*22a10*/  LOP3.LUT R0, R64, 0xec, RZ, 0xfc, !PT ;  /* 0x000000ec40007812 */ /* 0x000fe200078efcff */
[----:B------:R2:W-:Y:S01]  /*22a20*/  @P5 STG.E desc[UR40][R4.64], R50 ;  /* 0x0000003204005986 */ /* 0x0005e2000c101928 */
[----:B------:R-:W3:Y:S01]  /*22a30*/  LDCU UR6, c[0x0][0x39c] ;  /* 0x00007380ff0677ac */ /* 0x000ee20008000800 */
[----:B-1----:R-:W-:-:S02]  /*22a40*/  LEA R2, P6, R19, R248, 0x2 ;  /* 0x000000f813027211 */ /* 0x002fc400078c10ff */
[----:B------:R-:W-:Y:S01]  /*22a50*/  ISETP.LT.AND P5, PT, R0, UR5, !P0 ;  /* 0x0000000500007c0c */ /* 0x000fe2000c7a1270 */
[----:B------:R-:W1:Y:S01]  /*22a60*/  LDCU UR5, c[0x0][0x39c] ;  /* 0x00007380ff0577ac */ /* 0x000e620008000800 */
[-C--:B------:R-:W-:Y:S01]  /*22a70*/  LEA.HI.X.SX32 R3, R19, R249.reuse, 0x2, P6 ;  /* 0x000000f913037211 */ /* 0x080fe200030f16ff */
[----:B------:R-:W-:Y:S01]  /*22a80*/  IMAD R19, R66, 0x2, R7 ;  /* 0x0000000242137824 */ /* 0x000fe200078e0207 */
[C---:B--2---:R-:W-:Y:S01]  /*22a90*/  LEA R4, P6, R7.reuse, R248, 0x2 ;  /* 0x000000f807047211 */ /* 0x044fe200078c10ff */
[----:B------:R2:W-:Y:S03]  /*22aa0*/  @P4 STG.E desc[UR40][R16.64], R51 ;  /* 0x0000003310004986 */ /* 0x0005e6000c101928 */
[----:B------:R-:W-:Y:S02]  /*22ab0*/  LEA.HI.X.SX32 R5, R7, R249, 0x2, P6 ;  /* 0x000000f907057211 */ /* 0x000fe400030f16ff */
[----:B------:R-:W-:-:S02]  /*22ac0*/  LOP3.LUT R0, R64, 0xee, RZ, 0xfc, !PT ;  /* 0x000000ee40007812 */ /* 0x000fc400078efcff */
[----:B--2---:R-:W-:-:S04]  /*22ad0*/  LEA R16, P6, R19, R248, 0x2 ;  /* 0x000000f813107211 */ /* 0x004fc800078c10ff */
[----:B------:R-:W-:Y:S01]  /*22ae0*/  LEA.HI.X.SX32 R17, R19, R249, 0x2, P6 ;  /* 0x000000f913117211 */ /* 0x000fe200030f16ff */
[----:B------:R-:W-:Y:S01]  /*22af0*/  IMAD R19, R66, 0x2, R19 ;  /* 0x0000000242137824 */ /* 0x000fe200078e0213 */
[----:B----4-:R-:W-:Y:S01]  /*22b00*/  ISETP.LT.AND P4, PT, R0, UR4, !P0 ;  /* 0x0000000400007c0c */ /* 0x010fe2000c781270 */
[----:B------:R-:W2:Y:S02]  /*22b10*/  LDCU UR4, c[0x0][0x39c] ;  /* 0x00007380ff0477ac */ /* 0x000ea40008000800 */
[----:B------:R-:W-:Y:S01]  /*22b20*/  IMAD R25, R66, 0x2, R19 ;  /* 0x0000000242197824 */ /* 0x000fe200078e0213 */
[----:B------:R-:W-:Y:S01]  /*22b30*/  LOP3.LUT R0, R64, 0xf0, RZ, 0xfc, !PT ;  /* 0x000000f040007812 */ /* 0x000fe200078efcff */
[----:B------:R4:W-:Y:S03]  /*22b40*/  @P3 STG.E desc[UR40][R2.64], R236 ;  /* 0x000000ec02003986 */ /* 0x0009e6000c101928 */
[----:B-1----:R-:W-:Y:S01]  /*22b50*/  ISETP.LT.AND P3, PT, R0, UR5, !P0 ;  /* 0x0000000500007c0c */ /* 0x002fe2000c761270 */
[----:B------:R-:W-:Y:S01]  /*22b60*/  @P2 STG.E desc[UR40][R4.64], R237 ;  /* 0x000000ed04002986 */ /* 0x000fe2000c101928 */
[----:B------:R-:W1:Y:S01]  /*22b70*/  LDCU UR5, c[0x0][0x39c] ;  /* 0x00007380ff0577ac */ /* 0x000e620008000800 */
[----:B------:R-:W-:-:S02]  /*22b80*/  LOP3.LUT R0, R64, 0xf2, RZ, 0xfc, !PT ;  /* 0x000000f240007812 */ /* 0x000fc400078efcff */
[----:B------:R-:W1:Y:S01]  /*22b90*/  LDS.128 R4, [R67] ;  /* 0x0000000043047984 */ /* 0x000e620000000c00 */
[----:B----4-:R-:W-:-:S03]  /*22ba0*/  LEA R2, P6, R25, R248, 0x2 ;  /* 0x000000f819027211 */ /* 0x010fc600078c10ff */
[----:B------:R4:W-:Y:S01]  /*22bb0*/  @P5 STG.E desc[UR40][R16.64], R238 ;  /* 0x000000ee10005986 */ /* 0x0009e2000c101928 */
[-C--:B------:R-:W-:Y:S02]  /*22bc0*/  LEA R18, P5, R19, R248.reuse, 0x2 ;  /* 0x000000f813127211 */ /* 0x080fe400078a10ff */
[-C--:B------:R-:W-:Y:S01]  /*22bd0*/  LEA.HI.X.SX32 R3, R25, R249.reuse, 0x2, P6 ;  /* 0x000000f919037211 */ /* 0x080fe200030f16ff */
[----:B------:R-:W-:Y:S01]  /*22be0*/  IMAD R25, R66, 0x2, R25 ;  /* 0x0000000242197824 */ /* 0x000fe200078e0219 */
[----:B---3--:R-:W-:Y:S01]  /*22bf0*/  ISETP.LT.AND P2, PT, R0, UR6, !P0 ;  /* 0x0000000600007c0c */ /* 0x008fe2000c741270 */
[----:B------:R-:W3:Y:S01]  /*22c00*/  LDCU UR6, c[0x0][0x39c] ;  /* 0x00007380ff0677ac */ /* 0x000ee20008000800 */
[----:B------:R-:W-:Y:S01]  /*22c10*/  LOP3.LUT R0, R64, 0xf4, RZ, 0xfc, !PT ;  /* 0x000000f440007812 */ /* 0x000fe200078efcff */
[----:B------:R-:W-:Y:S01]  /*22c20*/  IMAD R27, R66, 0x2, R25 ;  /* 0x00000002421b7824 */ /* 0x000fe200078e0219 */
[----:B------:R-:W-:Y:S02]  /*22c30*/  LEA.HI.X.SX32 R19, R19, R249, 0x2, P5 ;  /* 0x000000f913137211 */ /* 0x000fe400028f16ff */
[----:B----4-:R-:W-:-:S02]  /*22c40*/  LEA R16, P6, R25, R248, 0x2 ;  /* 0x000000f819107211 */ /* 0x010fc400078c10ff */
[----:B--2---:R-:W-:Y:S01]  /*22c50*/  ISETP.LT.AND P5, PT, R0, UR4, !P0 ;  /* 0x0000000400007c0c */ /* 0x004fe2000c7a1270 */
[----:B------:R-:W2:Y:S01]  /*22c60*/  LDCU UR4, c[0x0][0x39c] ;  /* 0x00007380ff0477ac */ /* 0x000ea20008000800 */
[----:B------:R4:W-:Y:S01]  /*22c70*/  @P4 STG.E desc[UR40][R18.64], R239 ;  /* 0x000000ef12004986 */ /* 0x0009e2000c101928 */
[----:B------:R-:W-:Y:S01]  /*22c80*/  LEA.HI.X.SX32 R17, R25, R249, 0x2, P6 ;  /* 0x000000f919117211 */ /* 0x000fe200030f16ff */
[----:B------:R-:W-:Y:S01]  /*22c90*/  IMAD R25, R66, 0x2, R27 ;  /* 0x0000000242197824 */ /* 0x000fe200078e021b */
[----:B------:R-:W-:Y:S01]  /*22ca0*/  LOP3.LUT R0, R64, 0xf6, RZ, 0xfc, !PT ;  /* 0x000000f640007812 */ /* 0x000fe200078efcff */
[----:B------:R1:W-:Y:S03]  /*22cb0*/  @P3 STG.E desc[UR40][R2.64], R232 ;  /* 0x000000e802003986 */ /* 0x0003e6000c101928 */
[----:B-1----:R-:W-:Y:S01]  /*22cc0*/  ISETP.LT.AND P4, PT, R0, UR5, !P0 ;  /* 0x0000000500007c0c */ /* 0x002fe2000c781270 */
[----:B------:R-:W1:Y:S01]  /*22cd0*/  LDCU UR5, c[0x0][0x39c] ;  /* 0x00007380ff0577ac */ /* 0x000e620008000800 */
[----:B----4-:R-:W-:-:S04]  /*22ce0*/  LEA R18, P6, R27, R248, 0x2 ;  /* 0x000000f81b127211 */ /* 0x010fc800078c10ff */
[-C--:B------:R-:W-:Y:S01]  /*22cf0*/  LEA.HI.X.SX32 R19, R27, R249.reuse, 0x2, P6 ;  /* 0x000000f91b137211 */ /* 0x080fe200030f16ff */
[----:B------:R-:W-:Y:S01]  /*22d00*/  IMAD R27, R66, 0x2, R25 ;  /* 0x00000002421b7824 */ /* 0x000fe200078e0219 */
[CC--:B------:R-:W-:Y:S02]  /*22d10*/  LEA R2, P6, R25.reuse, R248.reuse, 0x2 ;  /* 0x000000f819027211 */ /* 0x0c0fe400078c10ff */
[----:B------:R-:W-:Y:S02]  /*22d20*/  LOP3.LUT R0, R64, 0xf8, RZ, 0xfc, !PT ;  /* 0x000000f840007812 */ /* 0x000fe400078efcff */
[-C--:B------:R-:W-:Y:S02]  /*22d30*/  LEA.HI.X.SX32 R3, R25, R249.reuse, 0x2, P6 ;  /* 0x000000f919037211 */ /* 0x080fe400030f16ff */
[CC--:B------:R-:W-:Y:S02]  /*22d40*/  LEA R24, P6, R27.reuse, R248.reuse, 0x2 ;  /* 0x000000f81b187211 */ /* 0x0c0fe400078c10ff */
[----:B---3--:R-:W-:Y:S01]  /*22d50*/  ISETP.LT.AND P3, PT, R0, UR6, !P0 ;  /* 0x0000000600007c0c */ /* 0x008fe2000c761270 */
[----:B------:R-:W3:Y:S01]  /*22d60*/  LDCU UR6, c[0x0][0x39c] ;  /* 0x00007380ff0677ac */ /* 0x000ee20008000800 */
[----:B------:R-:W-:Y:S01]  /*22d70*/  LOP3.LUT R0, R64, 0xfa, RZ, 0xfc, !PT ;  /* 0x000000fa40007812 */ /* 0x000fe200078efcff */
[----:B------:R-:W-:Y:S01]  /*22d80*/  @P2 STG.E desc[UR40][R16.64], R233 ;  /* 0x000000e910002986 */ /* 0x000fe2000c101928 */
[----:B------:R-:W-:Y:S01]  /*22d90*/  LEA.HI.X.SX32 R25, R27, R249, 0x2, P6 ;  /* 0x000000f91b197211 */ /* 0x000fe200030f16ff */
[----:B------:R-:W-:Y:S01]  /*22da0*/  IMAD R27, R66, 0x2, R27 ;  /* 0x00000002421b7824 */ /* 0x000fe200078e021b */
[----:B--2---:R-:W-:Y:S01]  /*22db0*/  ISETP.LT.AND P2, PT, R0, UR4, !P0 ;  /* 0x0000000400007c0c */ /* 0x004fe2000c741270 */
[----:B------:R-:W2:Y:S01]  /*22dc0*/  LDCU UR4, c[0x0][0x39c] ;  /* 0x00007380ff0477ac */ /* 0x000ea20008000800 */
[----:B------:R-:W-:Y:S01]  /*22dd0*/  LOP3.LUT R0, R64, 0xfc, RZ, 0xfc, !PT ;  /* 0x000000fc40007812 */ /* 0x000fe200078efcff */
[----:B------:R-:W-:Y:S01]  /*22de0*/  IMAD R33, R66, 0x2, R27 ;  /* 0x0000000242217824 */ /* 0x000fe200078e021b */
[----:B------:R4:W-:Y:S02]  /*22df0*/  @P5 STG.E desc[UR40][R18.64], R234 ;  /* 0x000000ea12005986 */ /* 0x0009e4000c101928 */
[----:B-1----:R-:W-:Y:S01]  /*22e00*/  ISETP.LT.AND P5, PT, R0, UR5, !P0 ;  /* 0x0000000500007c0c */ /* 0x002fe2000c7a1270 */
[----:B------:R-:W1:Y:S01]  /*22e10*/  LDCU UR5, c[0x0][0x39c] ;  /* 0x00007380ff0577ac */ /* 0x000e620008000800 */
[----:B------:R-:W-:Y:S01]  /*22e20*/  LOP3.LUT R0, R64, 0xfe, RZ, 0xfc, !PT ;  /* 0x000000fe40007812 */ /* 0x000fe200078efcff */
[----:B------:R-:W-:Y:S04]  /*22e30*/  @P4 STG.E desc[UR40][R2.64], R235 ;  /* 0x000000eb02004986 */ /* 0x000fe8000c101928 */
[----:B------:R1:W-:Y:S01]  /*22e40*/  @P3 STG.E desc[UR40][R24.64], R4 ;  /* 0x0000000418003986 */ /* 0x0003e2000c101928 */
[----:B----4-:R-:W-:-:S02]  /*22e50*/  LEA R18, P6, R33, R248, 0x2 ;  /* 0x000000f821127211 */ /* 0x010fc400078c10ff */
[-C--:B------:R-:W-:Y:S02]  /*22e60*/  LEA R16, P3, R27, R248.reuse, 0x2 ;  /* 0x000000f81b107211 */ /* 0x080fe400078610ff */
[-C--:B------:R-:W-:Y:S01]  /*22e70*/  LEA.HI.X.SX32 R19, R33, R249.reuse, 0x2, P6 ;  /* 0x000000f921137211 */ /* 0x080fe200030f16ff */
[----:B------:R-:W-:Y:S01]  /*22e80*/  IMAD R33, R66, 0x2, R33 ;  /* 0x0000000242217824 */ /* 0x000fe200078e0221 */
[----:B---3--:R-:W-:Y:S01]  /*22e90*/  ISETP.LT.AND P4, PT, R0, UR6, !P0 ;  /* 0x0000000600007c0c */ /* 0x008fe2000c781270 */
[----:B------:R-:W3:Y:S01]  /*22ea0*/  LDCU UR6, c[0x0][0x39c] ;  /* 0x00007380ff0677ac */ /* 0x000ee20008000800 */
[----:B------:R-:W-:Y:S01]  /*22eb0*/  LOP3.LUT R0, R64, 0x100, RZ, 0xfc, !PT ;  /* 0x0000010040007812 */ /* 0x000fe200078efcff */
[----:B-1----:R-:W-:Y:S01]  /*22ec0*/  IMAD R25, R66, 0x2, R33 ;  /* 0x0000000242197824 */ /* 0x002fe200078e0221 */
[----:B------:R-:W-:Y:S02]  /*22ed0*/  LEA.HI.X.SX32 R17, R27, R249, 0x2, P3 ;  /* 0x000000f91b117211 */ /* 0x000fe400018f16ff */
[----:B--2---:R-:W-:Y:S01]  /*22ee0*/  ISETP.LT.AND P3, PT, R0, UR4, !P0 ;  /* 0x0000000400007c0c */ /* 0x004fe2000c761270 */
[----:B------:R-:W1:Y:S01]  /*22ef0*/  LDCU UR4, c[0x0][0x39c] ;  /* 0x00007380ff0477ac */ /* 0x000e620008000800 */
[----:B------:R-:W-:Y:S01]  /*22f00*/  LEA R4, P6, R25, R248, 0x2 ;  /* 0x000000f819047211 */ /* 0x000fe200078c10ff */
[----:B------:R2:W-:Y:S01]  /*22f10*/  @P2 STG.E desc[UR40][R16.64], R5 ;  /* 0x0000000510002986 */ /* 0x0005e2000c101928 */
[----:B------:R-:W-:-:S03]  /*22f20*/  LOP3.LUT R0, R64, 0x102, RZ, 0xfc, !PT ;  /* 0x0000010240007812 */ /* 0x000fc600078efcff */
[----:B------:R4:W-:Y:S01]  /*22f30*/  @P5 STG.E desc[UR40][R18.64], R6 ;  /* 0x0000000612005986 */ /* 0x0009e2000c101928 */
[----:B------:R-:W-:Y:S01]  /*22f40*/  ISETP.LT.AND P2, PT, R0, UR5, !P0 ;  /* 0x0000000500007c0c */ /* 0x000fe2000c741270 */
[----:B------:R-:W1:Y:S01]  /*22f50*/  LDCU UR5, c[0x0][0x39c] ;  /* 0x00007380ff0577ac */ /* 0x000e620008000800 */
[----:B------:R-:W-:Y:S01]  /*22f60*/  LEA R2, P5, R33, R248, 0x2 ;  /* 0x000000f821027211 */ /* 0x000fe200078a10ff */
[----:B--2---:R-:W-:Y:S01]  /*22f70*/  IMAD R17, R66, 0x2, R25 ;  /* 0x0000000242117824 */ /* 0x004fe200078e0219 */
[----:B------:R-:W-:-:S03]  /*22f80*/  LEA.HI.X.SX32 R5, R25, R249, 0x2, P6 ;  /* 0x000000f919057211 */ /* 0x000fc600030f16ff */
[----:B------:R-:W-:Y:S01]  /*22f90*/  IMAD R25, R66, 0x2, R17 ;  /* 0x0000000242197824 */ /* 0x000fe200078e0211 */
[-C--:B------:R-:W-:Y:S02]  /*22fa0*/  LEA R16, P6, R17, R248.reuse, 0x2 ;  /* 0x000000f811107211 */ /* 0x080fe400078c10ff */
[----:B------:R-:W-:Y:S02]  /*22fb0*/  LOP3.LUT R0, R64, 0x104, RZ, 0xfc, !PT ;  /* 0x0000010440007812 */ /* 0x000fe400078efcff */
[-C--:B------:R-:W-:Y:S02]  /*22fc0*/  LEA.HI.X.SX32 R3, R33, R249.reuse, 0x2, P5 ;  /* 0x000000f921037211 */ /* 0x080fe400028f16ff */
[-C--:B------:R-:W-:Y:S02]  /*22fd0*/  LEA.HI.X.SX32 R17, R17, R249.reuse, 0x2, P6 ;  /* 0x000000f911117211 */ /* 0x080fe400030f16ff */
[CC--:B----4-:R-:W-:Y:S02]  /*22fe0*/  LEA R18, P6, R25.reuse, R248.reuse, 0x2 ;  /* 0x000000f819127211 */ /* 0x0d0fe400078c10ff */
[----:B---3--:R-:W-:Y:S01]  /*22ff0*/  ISETP.LT.AND P5, PT, R0, UR6, !P0 ;  /* 0x0000000600007c0c */ /* 0x008fe2000c7a1270 */
[----:B------:R2:W-:Y:S01]  /*23000*/  @P4 STG.E desc[UR40][R2.64], R7 ;  /* 0x0000000702004986 */ /* 0x0005e2000c101928 */
[----:B------:R-:W-:Y:S01]  /*23010*/  LOP3.LUT R0, R64, 0x106, RZ, 0xfc, !PT ;  /* 0x0000010640007812 */ /* 0x000fe200078efcff */
[----:B------:R-:W3:Y:S01]  /*23020*/  LDCU UR6, c[0x0][0x39c] ;  /* 0x00007380ff0677ac */ /* 0x000ee20008000800 */
[----:B------:R-:W-:Y:S01]  /*23030*/  LEA.HI.X.SX32 R19, R25, R249, 0x2, P6 ;  /* 0x000000f919137211 */ /* 0x000fe200030f16ff */
[----:B------:R4:W-:Y:S01]  /*23040*/  @P3 STG.E desc[UR40][R4.64], R250 ;  /* 0x000000fa04003986 */ /* 0x0009e2000c101928 */
[----:B------:R-:W-:Y:S01]  /*23050*/  IMAD R25, R66, 0x2, R25 ;  /* 0x0000000242197824 */ /* 0x000fe200078e0219 */
[----:B-1----:R-:W-:Y:S01]  /*23060*/  ISETP.LT.AND P4, PT, R0, UR4, !P0 ;  /* 0x0000000400007c0c */ /* 0x002fe2000c781270 */
[----:B------:R-:W1:Y:S01]  /*23070*/  LDCU UR4, c[0x0][0x39c] ;  /* 0x00007380ff0477ac */ /* 0x000e620008000800 */
[----:B------:R3:W-:Y:S02]  /*23080*/  @P2 STG.E desc[UR40][R16.64], R251 ;  /* 0x000000fb10002986 */ /* 0x0007e4000c101928 */
[----:B--2---:R-:W-:-:S02]  /*23090*/  LEA R2, P6, R25, R248, 0x2 ;  /* 0x000000f819027211 */ /* 0x004fc400078c10ff */
[----:B----4-:R-:W2:Y:S04]  /*230a0*/  LDL.LU R250, [R1+0x10] ;  /* 0x0000100001fa7983 */ /* 0x010ea80000300800 */
[----:B---3--:R-:W3:Y:S01]  /*230b0*/  LDL.LU R251, [R1+0x14] ;  /* 0x0000140001fb7983 */ /* 0x008ee20000300800 */
[----:B------:R-:W-:-:S03]  /*230c0*/  LEA.HI.X.SX32 R3, R25, R249, 0x2, P6 ;  /* 0x000000f919037211 */ /* 0x000fc600030f16ff */
[----:B------:R4:W-:Y:S04]  /*230d0*/  @P5 STG.E desc[UR40][R18.64], R252 ;  /* 0x000000fc12005986 */ /* 0x0009e8000c101928 */
[----:B------:R1:W-:Y:S04]  /*230e0*/  @P4 STG.E desc[UR40][R2.64], R62 ;  /* 0x0000003e02004986 */ /* 0x0003e8000c101928 */
[----:B----4-:R-:W4:Y:S04]  /*230f0*/  LDL.LU R252, [R1+0x18] ;  /* 0x0000180001fc7983 */ /* 0x010f280000300800 */
[----:B-1----:R-:W4:Y:S01]  /*23100*/  LDL.LU R62, [R1+0x1c] ;  /* 0x00001c00013e7983 */ /* 0x002f220000300800 */
[----:B------:R-:W-:Y:S01]  /*23110*/  LOP3.LUT R0, R64, 0x108, RZ, 0xfc, !PT ;  /* 0x0000010840007812 */ /* 0x000fe200078efcff */
[----:B------:R-:W-:-:S03]  /*23120*/  IMAD R5, R66, 0x2, R25 ;  /* 0x0000000242057824 */ /* 0x000fc600078e0219 */
[----:B------:R-:W-:Y:S01]  /*23130*/  ISETP.LT.AND P3, PT, R0, UR5, !P0 ;  /* 0x0000000500007c0c */ /* 0x000fe2000c761270 */
[----:B------:R-:W1:Y:S01]  /*23140*/  LDCU UR5, c[0x0][0x39c] ;  /* 0x00007380ff0577ac */ /* 0x000e620008000800 */
[----:B------:R-:W-:Y:S01]  /*23150*/  LOP3.LUT R0, R64, 0x10a, RZ, 0xfc, !PT ;  /* 0x0000010a40007812 */ /* 0x000fe200078efcff */
[----:B------:R-:W-:-:S03]  /*23160*/  IMAD R17, R66, 0x2, R5 ;  /* 0x0000000242117824 */ /* 0x000fc600078e0205 */
[----:B------:R-:W-:Y:S01]  /*23170*/  ISETP.LT.AND P2, PT, R0, UR6, !P0 ;  /* 0x0000000600007c0c */ /* 0x000fe2000c741270 */
[----:B------:R-:W1:Y:S01]  /*23180*/  LDCU UR6, c[0x0][0x39c] ;  /* 0x00007380ff0677ac */ /* 0x000e620008000800 */
[----:B------:R-:W-:Y:S02]  /*23190*/  LOP3.LUT R0, R64, 0x10c, RZ, 0xfc, !PT ;  /* 0x0000010c40007812 */ /* 0x000fe400078efcff */
[CC--:B------:R-:W-:Y:S02]  /*231a0*/  LEA R4, P6, R5.reuse, R248.reuse, 0x2 ;  /* 0x000000f805047211 */ /* 0x0c0fe400078c10ff */
[----:B------:R-:W-:Y:S01]  /*231b0*/  ISETP.LT.AND P5, PT, R0, UR4, !P0 ;  /* 0x0000000400007c0c */ /* 0x000fe2000c7a1270 */
[----:B------:R-:W1:Y:S01]  /*231c0*/  LDCU UR4, c[0x0][0x39c] ;  /* 0x00007380ff0477ac */ /* 0x000e620008000800 */
[----:B------:R-:W-:Y:S02]  /*231d0*/  LEA.HI.X.SX32 R5, R5, R249, 0x2, P6 ;  /* 0x000000f905057211 */ /* 0x000fe400030f16ff */
[----:B------:R-:W-:-:S02]  /*231e0*/  LEA R6, P6, R17, R248, 0x2 ;  /* 0x000000f811067211 */ /* 0x000fc400078c10ff */
[----:B------:R-:W-:Y:S02]  /*231f0*/  LOP3.LUT R0, R64, 0x10e, RZ, 0xfc, !PT ;  /* 0x0000010e40007812 */ /* 0x000fe400078efcff */
[-C--:B------:R-:W-:Y:S01]  /*23200*/  LEA.HI.X.SX32 R7, R17, R249.reuse, 0x2, P6 ;  /* 0x000000f911077211 */ /* 0x080fe200030f16ff */
[----:B------:R-:W-:Y:S01]  /*23210*/  IMAD R17, R66, 0x2, R17 ;  /* 0x0000000242117824 */ /* 0x000fe200078e0211 */
[----:B-1----:R-:W-:Y:S01]  /*23220*/  ISETP.LT.AND P4, PT, R0, UR5, !P0 ;  /* 0x0000000500007c0c */ /* 0x002fe2000c781270 */
[----:B------:R-:W1:Y:S01]  /*23230*/  LDCU UR5, c[0x0][0x39c] ;  /* 0x00007380ff0577ac */ /* 0x000e620008000800 */
[----:B------:R-:W-:Y:S01]  /*23240*/  LOP3.LUT R0, R64, 0x110, RZ, 0xfc, !PT ;  /* 0x0000011040007812 */ /* 0x000fe200078efcff */
[----:B------:R1:W-:Y:S01]  /*23250*/  @P3 STG.E desc[UR40][R4.64], R240 ;  /* 0x000000f004003986 */ /* 0x0003e2000c101928 */
[CC--:B------:R-:W-:Y:S01]  /*23260*/  LEA R2, P6, R17.reuse, R248.reuse, 0x2 ;  /* 0x000000f811027211 */ /* 0x0c0fe200078c10ff */
[----:B------:R-:W-:Y:S01]  /*23270*/  IMAD R19, R66, 0x2, R17 ;  /* 0x0000000242137824 */ /* 0x000fe200078e0211 */
[----:B------:R-:W-:Y:S01]  /*23280*/  ISETP.LT.AND P3, PT, R0, UR6, !P0 ;  /* 0x0000000600007c0c */ /* 0x000fe2000c761270 */
[----:B------:R-:W1:Y:S01]  /*23290*/  LDCU UR6, c[0x0][0x39c] ;  /* 0x00007380ff0677ac */ /* 0x000e620008000800 */
[----:B------:R-:W-:Y:S01]  /*232a0*/  LOP3.LUT R0, R64, 0x112, RZ, 0xfc, !PT ;  /* 0x0000011240007812 */ /* 0x000fe200078efcff */
[----:B------:R1:W-:Y:S01]  /*232b0*/  @P2 STG.E desc[UR40][R6.64], R241 ;  /* 0x000000f106002986 */ /* 0x0003e2000c101928 */
[----:B------:R-:W-:Y:S01]  /*232c0*/  LEA.HI.X.SX32 R3, R17, R249, 0x2, P6 ;  /* 0x000000f911037211 */ /* 0x000fe200030f16ff */
[----:B------:R-:W-:Y:S01]  /*232d0*/  IMAD R17, R66, 0x2, R19 ;  /* 0x0000000242117824 */ /* 0x000fe200078e0213 */
[----:B------:R-:W-:Y:S01]  /*232e0*/  ISETP.LT.AND P2, PT, R0, UR4, !P0 ;  /* 0x0000000400007c0c */ /* 0x000fe2000c741270 */
[----:B------:R-:W2:Y:S01]  /*232f0*/  LDCU UR4, c[0x0][0x39c] ;  /* 0x00007380ff0477ac */ /* 0x000ea20008000800 */
[----:B-1----:R-:W-:-:S02]  /*23300*/  LEA R4, P6, R19, R248, 0x2 ;  /* 0x000000f813047211 */ /* 0x002fc400078c10ff */
[----:B------:R-:W-:Y:S02]  /*23310*/  LOP3.LUT R0, R64, 0x114, RZ, 0xfc, !PT ;  /* 0x0000011440007812 */ /* 0x000fe400078efcff */
[-C--:B------:R-:W-:Y:S01]  /*23320*/  LEA.HI.X.SX32 R5, R19, R249.reuse, 0x2, P6 ;  /* 0x000000f913057211 */ /* 0x080fe200030f16ff */
[----:B------:R-:W-:Y:S01]  /*23330*/  IMAD R19, R66, 0x2, R17 ;  /* 0x0000000242137824 */ /* 0x000fe200078e0211 */
[CC--:B------:R-:W-:Y:S01]  /*23340*/  LEA R6, P6, R17.reuse, R248.reuse, 0x2 ;  /* 0x000000f811067211 */ /* 0x0c0fe200078c10ff */
[----:B------:R-:W-:Y:S01]  /*23350*/  @P5 STG.E desc[UR40][R2.64], R246 ;  /* 0x000000f602005986 */ /* 0x000fe2000c101928 */
[----:B------:R-:W-:Y:S01]  /*23360*/  ISETP.LT.AND P5, PT, R0, UR5, !P0 ;  /* 0x0000000500007c0c */ /* 0x000fe2000c7a1270 */
[----:B------:R-:W1:Y:S01]  /*23370*/  LDCU UR5, c[0x0][0x39c] ;  /* 0x00007380ff0577ac */ /* 0x000e620008000800 */
[----:B------:R-:W-:Y:S02]  /*23380*/  LEA.HI.X.SX32 R7, R17, R249, 0x2, P6 ;  /* 0x000000f911077211 */ /* 0x000fe400030f16ff */
[----:B------:R-:W-:-:S02]  /*23390*/  LEA R16, P6, R19, R248, 0x2 ;  /* 0x000000f813107211 */ /* 0x000fc400078c10ff */
[----:B------:R-:W-:Y:S01]  /*233a0*/  LOP3.LUT R0, R64, 0x116, RZ, 0xfc, !PT ;  /* 0x0000011640007812 */ /* 0x000fe200078efcff */
[----:B------:R1:W-:Y:S01]  /*233b0*/  @P4 STG.E desc[UR40][R4.64], R247 ;  /* 0x000000f704004986 */ /* 0x0003e2000c101928 */
[----:B------:R-:W-:Y:S01]  /*233c0*/  LEA.HI.X.SX32 R17, R19, R249, 0x2, P6 ;  /* 0x000000f913117211 */ /* 0x000fe200030f16ff */
[----:B------:R-:W-:Y:S01]  /*233d0*/  IMAD R19, R66, 0x2, R19 ;  /* 0x0000000242137824 */ /* 0x000fe200078e0213 */
[----:B------:R-:W-:Y:S01]  /*233e0*/  ISETP.LT.AND P4, PT, R0, UR6, !P0 ;  /* 0x0000000600007c0c */ /* 0x000fe2000c781270 */
[----:B------:R-:W2:Y:S01]  /*233f0*/  LDCU UR6, c[0x0][0x39c] ;  /* 0x00007380ff0677ac */ /* 0x000ea20008000800 */
[----:B------:R-:W-:Y:S01]  /*23400*/  LOP3.LUT R0, R64, 0x118, RZ, 0xfc, !PT ;  /* 0x0000011840007812 */ /* 0x000fe200078efcff */
[----:B------:R-:W-:-:S05]  /*23410*/  IMAD R25, R66, 0x2, R19 ;  /* 0x0000000242197824 */ /* 0x000fca00078e0213 */
[----:B-1----:R-:W-:-:S04]  /*23420*/  LEA R4, P6, R25, R248, 0x2 ;  /* 0x000000f819047211 */ /* 0x002fc800078c10ff */
[-C--:B------:R-:W-:Y:S01]  /*23430*/  LEA.HI.X.SX32 R5, R25, R249.reuse, 0x2, P6 ;  /* 0x000000f919057211 */ /* 0x080fe200030f16ff */
[----:B------:R-:W-:Y:S01]  /*23440*/  IMAD R25, R66, 0x2, R25 ;  /* 0x0000000242197824 */ /* 0x000fe200078e0219 */
[----:B--2---:R-:W-:Y:S01]  /*23450*/  @P3 STG.E desc[UR40][R6.64], R250 ;  /* 0x000000fa06003986 */ /* 0x004fe2000c101928 */
[----:B------:R-:W-:Y:S01]  /*23460*/  ISETP.LT.AND P3, PT, R0, UR4, !P0 ;  /* 0x0000000400007c0c */ /* 0x000fe2000c761270 */
[----:B------:R-:W1:Y:S02]  /*23470*/  LDCU UR4, c[0x0][0x39c] ;  /* 0x00007380ff0477ac */ /* 0x000e640008000800 */
[----:B---3--:R2:W-:Y:S01]  /*23480*/  @P2 STG.E desc[UR40][R16.64], R251 ;  /* 0x000000fb10002986 */ /* 0x0085e2000c101928 */
[C---:B------:R-:W-:Y:S02]  /*23490*/  LEA R2, P2, R19.reuse, R248, 0x2 ;  /* 0x000000f813027211 */ /* 0x040fe400078410ff */
[----:B------:R-:W-:Y:S02]  /*234a0*/  LOP3.LUT R0, R64, 0x11a, RZ, 0xfc, !PT ;  /* 0x0000011a40007812 */ /* 0x000fe400078efcff */
[----:B------:R-:W-:-:S02]  /*234b0*/  LEA.HI.X.SX32 R3, R19, R249, 0x2, P2 ;  /* 0x000000f913037211 */ /* 0x000fc400010f16ff */
[----:B------:R-:W-:Y:S01]  /*234c0*/  ISETP.LT.AND P2, PT, R0, UR5, !P0 ;  /* 0x0000000500007c0c */ /* 0x000fe2000c741270 */
[----:B------:R-:W3:Y:S01]  /*234d0*/  LDCU UR5, c[0x0][0x39c] ;  /* 0x00007380ff0577ac */ /* 0x000ee20008000800 */
[----:B------:R-:W-:Y:S01]  /*234e0*/  LOP3.LUT R0, R64, 0x11c, RZ, 0xfc, !PT ;  /* 0x0000011c40007812 */ /* 0x000fe200078efcff */
[----:B--2---:R-:W-:Y:S01]  /*234f0*/  IMAD R17, R66, 0x2, R25 ;  /* 0x0000000242117824 */ /* 0x004fe200078e0219 */
[----:B----4-:R2:W-:Y:S02]  /*23500*/  @P5 STG.E desc[UR40][R2.64], R252 ;  /* 0x000000fc02005986 */ /* 0x0105e4000c101928 */
[----:B------:R-:W-:Y:S01]  /*23510*/  ISETP.LT.AND P5, PT, R0, UR6, !P0 ;  /* 0x0000000600007c0c */ /* 0x000fe2000c7a1270 */
[----:B------:R-:W4:Y:S01]  /*23520*/  LDCU UR6, c[0x0][0x39c] ;  /* 0x00007380ff0677ac */ /* 0x000f220008000800 */
[----:B------:R3:W-:Y:S01]  /*23530*/  @P4 STG.E desc[UR40][R4.64], R62 ;  /* 0x0000003e04004986 */ /* 0x0007e2000c101928 */
[----:B------:R-:W-:Y:S02]  /*23540*/  LEA R6, P4, R25, R248, 0x2 ;  /* 0x000000f819067211 */ /* 0x000fe400078810ff */
[----:B------:R-:W-:-:S02]  /*23550*/  LOP3.LUT R0, R64, 0x11e, RZ, 0xfc, !PT ;  /* 0x0000011e40007812 */ /* 0x000fc400078efcff */
[-C--:B------:R-:W-:Y:S02]  /*23560*/  LEA.HI.X.SX32 R7, R25, R249.reuse, 0x2, P4 ;  /* 0x000000f919077211 */ /* 0x080fe400020f16ff */
[----:B-1----:R-:W-:Y:S01]  /*23570*/  ISETP.LT.AND P4, PT, R0, UR4, !P0 ;  /* 0x0000000400007c0c */ /* 0x002fe2000c781270 */
[----:B------:R-:W1:Y:S01]  /*23580*/  LDCU UR4, c[0x0][0x39c] ;  /* 0x00007380ff0477ac */ /* 0x000e620008000800 */
[CC--:B--2---:R-:W-:Y:S01]  /*23590*/  LEA R2, P6, R17.reuse, R248.reuse, 0x2 ;  /* 0x000000f811027211 */ /* 0x0c4fe200078c10ff */
[----:B---3--:R-:W-:Y:S01]  /*235a0*/  IMAD R5, R66, 0x2, R17 ;  /* 0x0000000242057824 */ /* 0x008fe200078e0211 */
[----:B------:R-:W-:Y:S02]  /*235b0*/  LOP3.LUT R0, R64, 0x120, RZ, 0xfc, !PT ;  /* 0x0000012040007812 */ /* 0x000fe400078efcff */
[----:B------:R-:W-:Y:S01]  /*235c0*/  LEA.HI.X.SX32 R3, R17, R249, 0x2, P6 ;  /* 0x000000f911037211 */ /* 0x000fe200030f16ff */
[----:B------:R-:W-:Y:S01]  /*235d0*/  IMAD R19, R66, 0x2, R5 ;  /* 0x0000000242137824 */ /* 0x000fe200078e0205 */
[----:B------:R-:W-:Y:S01]  /*235e0*/  LEA R4, P6, R5, R248, 0x2 ;  /* 0x000000f805047211 */ /* 0x000fe200078c10ff */
[----:B------:R2:W-:Y:S01]  /*235f0*/  @P3 STG.E desc[UR40][R6.64], R196 ;  /* 0x000000c406003986 */ /* 0x0005e2000c101928 */
[----:B------:R-:W-:Y:S01]  /*23600*/  ISETP.LT.AND P3, PT, R0, UR5, !P0 ;  /* 0x0000000500007c0c */ /* 0x000fe2000c761270 */
[----:B------:R-:W3:Y:S01]  /*23610*/  LDCU UR5, c[0x0][0x39c] ;  /* 0x00007380ff0577ac */ /* 0x000ee20008000800 */
[----:B------:R-:W-:-:S02]  /*23620*/  LOP3.LUT R0, R64, 0x122, RZ, 0xfc, !PT ;  /* 0x0000012240007812 */ /* 0x000fc400078efcff */
[-C--:B------:R-:W-:Y:S01]  /*23630*/  LEA.HI.X.SX32 R5, R5, R249.reuse, 0x2, P6 ;  /* 0x000000f905057211 */ /* 0x080fe200030f16ff */
[----:B------:R2:W-:Y:S01]  /*23640*/  @P2 STG.E desc[UR40][R2.64], R197 ;  /* 0x000000c502002986 */ /* 0x0005e2000c101928 */
[CC--:B------:R-:W-:Y:S02]  /*23650*/  LEA R16, P6, R19.reuse, R248.reuse, 0x2 ;  /* 0x000000f813107211 */ /* 0x0c0fe400078c10ff */
[----:B----4-:R-:W-:Y:S01]  /*23660*/  ISETP.LT.AND P2, PT, R0, UR6, !P0 ;  /* 0x0000000600007c0c */ /* 0x010fe2000c741270 */
[----:B------:R4:W-:Y:S01]  /*23670*/  @P5 STG.E desc[UR40][R4.64], R198 ;  /* 0x000000c604005986 */ /* 0x0009e2000c101928 */
[----:B------:R-:W-:Y:S01]  /*23680*/  LOP3.LUT R0, R64, 0x124, RZ, 0xfc, !PT ;  /* 0x0000012440007812 */ /* 0x000fe200078efcff */
[----:B------:R-:W3:Y:S01]  /*23690*/  LDCU UR6, c[0x0][0x39c] ;  /* 0x00007380ff0677ac */ /* 0x000ee20008000800 */
[----:B------:R-:W-:Y:S01]  /*236a0*/  LEA.HI.X.SX32 R17, R19, R249, 0x2, P6 ;  /* 0x000000f913117211 */ /* 0x000fe200030f16ff */
[----:B------:R-:W-:Y:S01]  /*236b0*/  IMAD R19, R66, 0x2, R19 ;  /* 0x0000000242137824 */ /* 0x000fe200078e0213 */
[----:B-1----:R-:W-:Y:S01]  /*236c0*/  ISETP.LT.AND P5, PT, R0, UR4, !P0 ;  /* 0x0000000400007c0c */ /* 0x002fe2000c7a1270 */
[----:B------:R-:W1:Y:S02]  /*236d0*/  LDCU UR4, c[0x0][0x39c] ;  /* 0x00007380ff0477ac */ /* 0x000e640008000800 */
[----:B--2---:R-:W-:Y:S01]  /*236e0*/  IMAD R7, R66, 0x2, R19 ;  /* 0x0000000242077824 */ /* 0x004fe200078e0213 */
[----:B------:R-:W-:-:S02]  /*236f0*/  LEA R2, P6, R19, R248, 0x2 ;  /* 0x000000f813027211 */ /* 0x000fc400078c10ff */
[----:B------:R-:W-:Y:S02]  /*23700*/  LOP3.LUT R0, R64, 0x126, RZ, 0xfc, !PT ;  /* 0x0000012640007812 */ /* 0x000fe400078efcff */
[-C--:B------:R-:W-:Y:S01]  /*23710*/  LEA.HI.X.SX32 R3, R19, R249.reuse, 0x2, P6 ;  /* 0x000000f913037211 */ /* 0x080fe200030f16ff */
[----:B------:R-:W-:Y:S01]  /*23720*/  IMAD R19, R66, 0x2, R7 ;  /* 0x0000000242137824 */ /* 0x000fe200078e0207 */
[CC--:B----4-:R-:W-:Y:S01]  /*23730*/  LEA R4, P6, R7.reuse, R248.reuse, 0x2 ;  /* 0x000000f807047211 */ /* 0x0d0fe200078c10ff */
[----:B------:R2:W-:Y:S01]  /*23740*/  @P4 STG.E desc[UR40][R16.64], R199 ;  /* 0x000000c710004986 */ /* 0x0005e2000c101928 */
[----:B---3--:R-:W-:Y:S01]  /*23750*/  ISETP.LT.AND P4, PT, R0, UR5, !P0 ;  /* 0x0000000500007c0c */ /* 0x008fe2000c781270 */
[----:B------:R-:W3:Y:S01]  /*23760*/  LDCU UR5, c[0x0][0x39c] ;  /* 0x00007380ff0577ac */ /* 0x000ee20008000800 */
[----:B------:R-:W-:Y:S02]  /*23770*/  LEA.HI.X.SX32 R5, R7, R249, 0x2, P6 ;  /* 0x000000f907057211 */ /* 0x000fe400030f16ff */
[----:B------:R-:W-:-:S02]  /*23780*/  LEA R6, P6, R19, R248, 0x2 ;  /* 0x000000f813067211 */ /* 0x000fc400078c10ff */
[----:B------:R-:W-:Y:S01]  /*23790*/  LOP3.LUT R0, R64, 0x128, RZ, 0xfc, !PT ;  /* 0x0000012840007812 */ /* 0x000fe200078efcff */
[----:B------:R4:W-:Y:S01]  /*237a0*/  @P3 STG.E desc[UR40][R2.64], R204 ;  /* 0x000000cc02003986 */ /* 0x0009e2000c101928 */
[----:B------:R-:W-:Y:S01]  /*237b0*/  LEA.HI.X.SX32 R7, R19, R249, 0x2, P6 ;  /* 0x000000f913077211 */ /* 0x000fe200030f16ff */
[----:B------:R-:W-:Y:S01]  /*237c0*/  IMAD R19, R66, 0x2, R19 ;  /* 0x0000000242137824 */ /* 0x000fe200078e0213 */
[----:B-1----:R-:W-:Y:S01]  /*237d0*/  ISETP.LT.AND P3, PT, R0, UR4, !P0 ;  /* 0x0000000400007c0c */ /* 0x002fe2000c761270 */
[----:B------:R-:W1:Y:S01]  /*237e0*/  LDCU UR4, c[0x0][0x39c] ;  /* 0x00007380ff0477ac */ /* 0x000e620008000800 */
[----:B------:R-:W-:Y:S01]  /*237f0*/  LOP3.LUT R0, R64, 0x12a, RZ, 0xfc, !PT ;  /* 0x0000012a40007812 */ /* 0x000fe200078efcff */
[----:B------:R3:W-:Y:S01]  /*23800*/  @P2 STG.E desc[UR40][R4.64], R205 ;  /* 0x000000cd04002986 */ /* 0x0007e2000c101928 */
[----:B--2---:R-:W-:Y:S02]  /*23810*/  IMAD R17, R66, 0x2, R19 ;  /* 0x0000000242117824 */ /* 0x004fe400078e0213 */
[----:B------:R-:W-:Y:S01]  /*23820*/  ISETP.LT.AND P2, PT, R0, UR6, !P0 ;  /* 0x0000000600007c0c */ /* 0x000fe2000c741270 */
[----:B------:R-:W2:Y:S01]  /*23830*/  LDCU UR6, c[0x0][0x39c] ;  /* 0x00007380ff0677ac */ /* 0x000ea20008000800 */
        /* <DEDUP_REMOVED lines=13> */
[----:B-1----:R-:W-:Y:S01]  /*23910*/  ISETP.LT.AND P4, PT, R0, UR4, !P0 ;  /* 0x0000000400007c0c */ /* 0x002fe2000c781270 */
[----:B------:R-:W1:Y:S01]  /*23920*/  LDCU UR4, c[0x0][0x39c] ;  /* 0x00007380ff0477ac */ /* 0x000e620008000800 */
[-C--:B------:R-:W-:Y:S02]  /*23930*/  LEA.HI.X.SX32 R7, R19, R249.reuse, 0x2, P6 ;  /* 0x000000f913077211 */ /* 0x080fe400030f16ff */
[C---:B------:R-:W-:Y:S02]  /*23940*/  LEA R16, P6, R25.reuse, R248, 0x2 ;  /* 0x000000f819107211 */ /* 0x040fe400078c10ff */
[----:B------:R-:W-:Y:S01]  /*23950*/  LOP3.LUT R0, R64, 0x130, RZ, 0xfc, !PT ;  /* 0x0000013040007812 */ /* 0x000fe200078efcff */
[----:B------:R1:W-:Y:S01]  /*23960*/  @P3 STG.E desc[UR40][R4.64], R212 ;  /* 0x000000d404003986 */ /* 0x0003e2000c101928 */
[----:B------:R-:W-:Y:S01]  /*23970*/  LEA.HI.X.SX32 R17, R25, R249, 0x2, P6 ;  /* 0x000000f919117211 */ /* 0x000fe200030f16ff */
[----:B------:R-:W-:Y:S01]  /*23980*/  IMAD R25, R66, 0x2, R25 ;  /* 0x0000000242197824 */ /* 0x000fe200078e0219 */
[----:B--2---:R-:W-:Y:S01]  /*23990*/  ISETP.LT.AND P3, PT, R0, UR6, !P0 ;  /* 0x0000000600007c0c */ /* 0x004fe2000c761270 */
[----:B------:R-:W2:Y:S01]  /*239a0*/  LDCU UR6, c[0x0][0x39c] ;  /* 0x00007380ff0677ac */ /* 0x000ea20008000800 */
[----:B------:R-:W-:Y:S01]  /*239b0*/  LOP3.LUT R0, R64, 0x132, RZ, 0xfc, !PT ;  /* 0x0000013240007812 */ /* 0x000fe200078efcff */
[----:B------:R-:W-:Y:S01]  /*239c0*/  @P2 STG.E desc[UR40][R6.64], R213 ;  /* 0x000000d506002986 */ /* 0x000fe2000c101928 */
[----:B------:R-:W-:-:S02]  /*239d0*/  IMAD R19, R66, 0x2, R25 ;  /* 0x0000000242137824 */ /* 0x000fc400078e0219 */
[----:B---3--:R-:W-:Y:S01]  /*239e0*/  ISETP.LT.AND P2, PT, R0, UR5, !P0 ;  /* 0x0000000500007c0c */ /* 0x008fe2000c741270 */
[----:B------:R-:W3:Y:S01]  /*239f0*/  LDCU UR5, c[0x0][0x39c] ;  /* 0x00007380ff0577ac */ /* 0x000ee20008000800 */
[----:B------:R2:W-:Y:S01]  /*23a00*/  @P5 STG.E desc[UR40][R16.64], R214 ;  /* 0x000000d610005986 */ /* 0x0005e2000c101928 */
[-C--:B----4-:R-:W-:Y:S02]  /*23a10*/  LEA R2, P5, R25, R248.reuse, 0x2 ;  /* 0x000000f819027211 */ /* 0x090fe400078a10ff */
[----:B-1----:R-:W-:Y:S02]  /*23a20*/  LEA R4, P6, R19, R248, 0x2 ;  /* 0x000000f813047211 */ /* 0x002fe400078c10ff */
[----:B------:R-:W-:Y:S02]  /*23a30*/  LOP3.LUT R0, R64, 0x134, RZ, 0xfc, !PT ;  /* 0x0000013440007812 */ /* 0x000fe400078efcff */
[-C--:B------:R-:W-:Y:S02]  /*23a40*/  LEA.HI.X.SX32 R3, R25, R249.reuse, 0x2, P5 ;  /* 0x000000f919037211 */ /* 0x080fe400028f16ff */
[----:B------:R-:W-:Y:S01]  /*23a50*/  LEA.HI.X.SX32 R5, R19, R249, 0x2, P6 ;  /* 0x000000f913057211 */ /* 0x000fe200030f16ff */
[----:B------:R-:W-:Y:S01]  /*23a60*/  IMAD R19, R66, 0x2, R19 ;  /* 0x0000000242137824 */ /* 0x000fe200078e0213 */
[----:B------:R-:W-:Y:S01]  /*23a70*/  ISETP.LT.AND P5, PT, R0, UR4, !P0 ;  /* 0x0000000400007c0c */ /* 0x000fe2000c7a1270 */
[----:B------:R-:W1:Y:S01]  /*23a80*/  LDCU UR4, c[0x0][0x39c] ;  /* 0x00007380ff0477ac */ /* 0x000e620008000800 */
[----:B------:R-:W-:Y:S01]  /*23a90*/  LOP3.LUT R0, R64, 0x136, RZ, 0xfc, !PT ;  /* 0x0000013640007812 */ /* 0x000fe200078efcff */
[----:B------:R4:W-:Y:S01]  /*23aa0*/  @P4 STG.E desc[UR40][R2.64], R215 ;  /* 0x000000d702004986 */ /* 0x0009e2000c101928 */
[----:B--2---:R-:W-:-:S02]  /*23ab0*/  IMAD R17, R66, 0x2, R19 ;  /* 0x0000000242117824 */ /* 0x004fc400078e0213 */
[----:B------:R-:W-:Y:S01]  /*23ac0*/  ISETP.LT.AND P4, PT, R0, UR6, !P0 ;  /* 0x0000000600007c0c */ /* 0x000fe2000c781270 */
[----:B------:R2:W-:Y:S01]  /*23ad0*/  @P3 STG.E desc[UR40][R4.64], R220 ;  /* 0x000000dc04003986 */ /* 0x0005e2000c101928 */
[CC--:B------:R-:W-:Y:S01]  /*23ae0*/  LEA R6, P3, R19.reuse, R248.reuse, 0x2 ;  /* 0x000000f813067211 */ /* 0x0c0fe200078610ff */
[----:B------:R-:W1:Y:S01]  /*23af0*/  LDCU UR6, c[0x0][0x39c] ;  /* 0x00007380ff0677ac */ /* 0x000e620008000800 */
[----:B------:R-:W-:Y:S02]  /*23b00*/  LOP3.LUT R0, R64, 0x138, RZ, 0xfc, !PT ;  /* 0x0000013840007812 */ /* 0x000fe400078efcff */
[----:B------:R-:W-:Y:S02]  /*23b10*/  LEA.HI.X.SX32 R7, R19, R249, 0x2, P3 ;  /* 0x000000f913077211 */ /* 0x000fe400018f16ff */
[----:B---3--:R-:W-:Y:S01]  /*23b20*/  ISETP.LT.AND P3, PT, R0, UR5, !P0 ;  /* 0x0000000500007c0c */ /* 0x008fe2000c761270 */
[----:B------:R-:W3:Y:S01]  /*23b30*/  LDCU UR5, c[0x0][0x39c] ;  /* 0x00007380ff0577ac */ /* 0x000ee20008000800 */
[----:B----4-:R-:W-:Y:S01]  /*23b40*/  LEA R2, P6, R17, R248, 0x2 ;  /* 0x000000f811027211 */ /* 0x010fe200078c10ff */
[----:B--2---:R-:W-:Y:S01]  /*23b50*/  IMAD R5, R66, 0x2, R17 ;  /* 0x0000000242057824 */ /* 0x004fe200078e0211 */
[----:B------:R-:W-:-:S02]  /*23b60*/  LOP3.LUT R0, R64, 0x13a, RZ, 0xfc, !PT ;  /* 0x0000013a40007812 */ /* 0x000fc400078efcff */
[-C--:B------:R-:W-:Y:S01]  /*23b70*/  LEA.HI.X.SX32 R3, R17, R249.reuse, 0x2, P6 ;  /* 0x000000f911037211 */ /* 0x080fe200030f16ff */
[----:B------:R-:W-:Y:S01]  /*23b80*/  IMAD R19, R66, 0x2, R5 ;  /* 0x0000000242137824 */ /* 0x000fe200078e0205 */
[CC--:B------:R-:W-:Y:S01]  /*23b90*/  LEA R4, P6, R5.reuse, R248.reuse, 0x2 ;  /* 0x000000f805047211 */ /* 0x0c0fe200078c10ff */
[----:B------:R2:W-:Y:S01]  /*23ba0*/  @P2 STG.E desc[UR40][R6.64], R221 ;  /* 0x000000dd06002986 */ /* 0x0005e2000c101928 */
[----:B-1----:R-:W-:Y:S01]  /*23bb0*/  ISETP.LT.AND P2, PT, R0, UR4, !P0 ;  /* 0x0000000400007c0c */ /* 0x002fe2000c741270 */
[----:B------:R-:W1:Y:S01]  /*23bc0*/  LDCU UR4, c[0x0][0x39c] ;  /* 0x00007380ff0477ac */ /* 0x000e620008000800 */
[----:B------:R-:W-:Y:S02]  /*23bd0*/  LOP3.LUT R0, R64, 0x13c, RZ, 0xfc, !PT ;  /* 0x0000013c40007812 */ /* 0x000fe400078efcff */
[----:B------:R-:W-:Y:S01]  /*23be0*/  LEA.HI.X.SX32 R5, R5, R249, 0x2, P6 ;  /* 0x000000f905057211 */ /* 0x000fe200030f16ff */
[----:B------:R4:W-:Y:S01]  /*23bf0*/  @P5 STG.E desc[UR40][R2.64], R222 ;  /* 0x000000de02005986 */ /* 0x0009e2000c101928 */
[----:B------:R-:W-:-:S02]  /*23c00*/  LEA R16, P6, R19, R248, 0x2 ;  /* 0x000000f813107211 */ /* 0x000fc400078c10ff */
[----:B------:R-:W-:Y:S01]  /*23c10*/  ISETP.LT.AND P5, PT, R0, UR6, !P0 ;  /* 0x0000000600007c0c */ /* 0x000fe2000c7a1270 */
[----:B------:R1:W-:Y:S01]  /*23c20*/  @P4 STG.E desc[UR40][R4.64], R223 ;  /* 0x000000df04004986 */ /* 0x0003e2000c101928 */
[----:B------:R-:W-:Y:S01]  /*23c30*/  LOP3.LUT R0, R64, 0x13e, RZ, 0xfc, !PT ;  /* 0x0000013e40007812 */ /* 0x000fe200078efcff */
[----:B------:R-:W1:Y:S01]  /*23c40*/  LDCU UR6, c[0x0][0x39c] ;  /* 0x00007380ff0677ac */ /* 0x000e620008000800 */
[----:B------:R-:W-:Y:S01]  /*23c50*/  LEA.HI.X.SX32 R17, R19, R249, 0x2, P6 ;  /* 0x000000f913117211 */ /* 0x000fe200030f16ff */
[----:B------:R-:W-:Y:S01]  /*23c60*/  IMAD R19, R66, 0x2, R19 ;  /* 0x0000000242137824 */ /* 0x000fe200078e0213 */
[----:B---3--:R-:W-:Y:S01]  /*23c70*/  ISETP.LT.AND P4, PT, R0, UR5, !P0 ;  /* 0x0000000500007c0c */ /* 0x008fe2000c781270 */
[----:B------:R-:W3:Y:S02]  /*23c80*/  LDCU UR5, c[0x0][0x39c] ;  /* 0x00007380ff0577ac */ /* 0x000ee40008000800 */
[----:B--2---:R-:W-:Y:S01]  /*23c90*/  IMAD R7, R66, 0x2, R19 ;  /* 0x0000000242077824 */ /* 0x004fe200078e0213 */
[----:B----4-:R-:W-:-:S02]  /*23ca0*/  LEA R2, P6, R19, R248, 0x2 ;  /* 0x000000f813027211 */ /* 0x010fc400078c10ff */
[----:B------:R-:W-:Y:S02]  /*23cb0*/  LOP3.LUT R0, R64, 0x140, RZ, 0xfc, !PT ;  /* 0x0000014040007812 */ /* 0x000fe400078efcff */
[-C--:B------:R-:W-:Y:S01]  /*23cc0*/  LEA.HI.X.SX32 R3, R19, R249.reuse, 0x2, P6 ;  /* 0x000000f913037211 */ /* 0x080fe200030f16ff */
[----:B------:R-:W-:Y:S01]  /*23cd0*/  IMAD R19, R66, 0x2, R7 ;  /* 0x0000000242137824 */ /* 0x000fe200078e0207 */
[CC--:B-1----:R-:W-:Y:S01]  /*23ce0*/  LEA R4, P6, R7.reuse, R248.reuse, 0x2 ;  /* 0x000000f807047211 */ /* 0x0c2fe200078c10ff */
        /* <DEDUP_REMOVED lines=474> */
[-C--:B------:R-:W-:Y:S02]  /*25a90*/  LEA.HI.X.SX32 R3, R19, R249.reuse, 0x2, P6 ;  /* 0x000000f913037211 */ /* 0x080fe400030f16ff */
[C---:B---3--:R-:W-:Y:S01]  /*25aa0*/  LEA R4, P6, R9.reuse, R248, 0x2 ;  /* 0x000000f809047211 */ /* 0x048fe200078c10ff */
[----:B------:R-:W-:Y:S01]  /*25ab0*/  IMAD R11, R66, 0x2, R9 ;  /* 0x00000002420b7824 */ /* 0x000fe200078e0209 */
        /* <DEDUP_REMOVED lines=62> */
[----:B------:R-:W3:Y:S01]  /*25ea0*/  LDCU UR5, c[0x0][0x39c] ;  /* 0x00007380ff0577ac */ /* 0x000ee20008000800 */
[----:B------:R-:W3:Y:S01]  /*25eb0*/  LDS.128 R20, [R67+0x800] ;  /* 0x0008000043147984 */ /* 0x000ee20000000c00 */
        /* <DEDUP_REMOVED lines=47> */
[----:B------:R-:W-:-:S02]  /*261b0*/  IMAD R11, R66, 0x2, R13 ;  /* 0x00000002420b7824 */ /* 0x000fc400078e020d */
[----:B--2---:R-:W-:Y:S01]  /*261c0*/  ISETP.LT.AND P3, PT, R0, UR4, !P0 ;  /* 0x0000000400007c0c */ /* 0x004fe2000c761270 */
[----:B------:R-:W2:Y:S01]  /*261d0*/  LDCU UR4, c[0x0][0x39c] ;  /* 0x00007380ff0477ac */ /* 0x000ea20008000800 */
[----:B------:R1:W-:Y:S01]  /*261e0*/  @P2 STG.E desc[UR40][R8.64], R45 ;  /* 0x0000002d08002986 */ /* 0x0003e2000c101928 */
[-C--:B----4-:R-:W-:Y:S02]  /*261f0*/  LEA R2, P2, R13, R248.reuse, 0x2 ;  /* 0x000000f80d027211 */ /* 0x090fe400078410ff */
[-C--:B---3--:R-:W-:Y:S02]  /*26200*/  LEA R4, P6, R11, R248.reuse, 0x2 ;  /* 0x000000f80b047211 */ /* 0x088fe400078c10ff */
[----:B------:R-:W-:Y:S02]  /*26210*/  LOP3.LUT R0, R64, 0x1ea, RZ, 0xfc, !PT ;  /* 0x000001ea40007812 */ /* 0x000fe400078efcff */
[-C--:B------:R-:W-:Y:S02]  /*26220*/  LEA.HI.X.SX32 R3, R13, R249.reuse, 0x2, P2 ;  /* 0x000000f90d037211 */ /* 0x080fe400010f16ff */
[-C--:B------:R-:W-:Y:S01]  /*26230*/  LEA.HI.X.SX32 R5, R11, R249.reuse, 0x2, P6 ;  /* 0x000000f90b057211 */ /* 0x080fe200030f16ff */
[----:B------:R-:W-:Y:S01]  /*26240*/  IMAD R11, R66, 0x2, R11 ;  /* 0x00000002420b7824 */ /* 0x000fe200078e020b */
[----:B------:R-:W-:Y:S01]  /*26250*/  ISETP.LT.AND P2, PT, R0, UR5, !P0 ;  /* 0x0000000500007c0c */ /* 0x000fe2000c741270 */
[----:B------:R-:W3:Y:S01]  /*26260*/  LDCU UR5, c[0x0][0x39c] ;  /* 0x00007380ff0577ac */ /* 0x000ee20008000800 */
[----:B------:R-:W-:Y:S01]  /*26270*/  LOP3.LUT R0, R64, 0x1ec, RZ, 0xfc, !PT ;  /* 0x000001ec40007812 */ /* 0x000fe200078efcff */
[----:B------:R4:W-:Y:S03]  /*26280*/  @P5 STG.E desc[UR40][R2.64], R46 ;  /* 0x0000002e02005986 */ /* 0x0009e6000c101928 */
[----:B-1----:R-:W-:Y:S01]  /*26290*/  ISETP.LT.AND P5, PT, R0, UR6, !P0 ;  /* 0x0000000600007c0c */ /* 0x002fe2000c7a1270 */
[----:B------:R1:W-:Y:S01]  /*262a0*/  @P4 STG.E desc[UR40][R4.64], R47 ;  /* 0x0000002f04004986 */ /* 0x0003e2000c101928 */
[C---:B------:R-:W-:Y:S01]  /*262b0*/  LEA R6, P4, R11.reuse, R248, 0x2 ;  /* 0x000000f80b067211 */ /* 0x040fe200078810ff */
[----:B------:R-:W3:Y:S01]  /*262c0*/  LDCU UR6, c[0x0][0x39c] ;  /* 0x00007380ff0677ac */ /* 0x000ee20008000800 */
[----:B------:R-:W-:Y:S01]  /*262d0*/  LOP3.LUT R0, R64, 0x1ee, RZ, 0xfc, !PT ;  /* 0x000001ee40007812 */ /* 0x000fe200078efcff */
[----:B------:R-:W-:Y:S01]  /*262e0*/  IMAD R9, R66, 0x2, R11 ;  /* 0x0000000242097824 */ /* 0x000fe200078e020b */
[----:B------:R-:W-:-:S02]  /*262f0*/  LEA.HI.X.SX32 R7, R11, R249, 0x2, P4 ;  /* 0x000000f90b077211 */ /* 0x000fc400020f16ff */
[----:B--2---:R-:W-:Y:S01]  /*26300*/  ISETP.LT.AND P4, PT, R0, UR4, !P0 ;  /* 0x0000000400007c0c */ /* 0x004fe2000c781270 */
[----:B------:R-:W2:Y:S01]  /*26310*/  LDCU UR4, c[0x0][0x39c] ;  /* 0x00007380ff0477ac */ /* 0x000ea20008000800 */
[CC--:B----4-:R-:W-:Y:S02]  /*26320*/  LEA R2, P6, R9.reuse, R248.reuse, 0x2 ;  /* 0x000000f809027211 */ /* 0x0d0fe400078c10ff */
[----:B------:R-:W-:Y:S01]  /*26330*/  LOP3.LUT R0, R64, 0x1f0, RZ, 0xfc, !PT ;  /* 0x000001f040007812 */ /* 0x000fe200078efcff */
[----:B-1----:R-:W-:Y:S01]  /*26340*/  IMAD R5, R66, 0x2, R9 ;  /* 0x0000000242057824 */ /* 0x002fe200078e0209 */
[----:B------:R1:W-:Y:S01]  /*26350*/  @P3 STG.E desc[UR40][R6.64], R56 ;  /* 0x0000003806003986 */ /* 0x0003e2000c101928 */
[-C--:B------:R-:W-:Y:S02]  /*26360*/  LEA.HI.X.SX32 R3, R9, R249.reuse, 0x2, P6 ;  /* 0x000000f909037211 */ /* 0x080fe400030f16ff */
[----:B---3--:R-:W-:Y:S01]  /*26370*/  ISETP.LT.AND P3, PT, R0, UR5, !P0 ;  /* 0x0000000500007c0c */ /* 0x008fe2000c761270 */
[----:B------:R-:W-:Y:S01]  /*26380*/  IMAD R9, R66, 0x2, R5 ;  /* 0x0000000242097824 */ /* 0x000fe200078e0205 */
[C---:B------:R-:W-:Y:S01]  /*26390*/  LEA R4, P6, R5.reuse, R248, 0x2 ;  /* 0x000000f805047211 */ /* 0x040fe200078c10ff */
[----:B------:R3:W-:Y:S01]  /*263a0*/  @P2 STG.E desc[UR40][R2.64], R57 ;  /* 0x0000003902002986 */ /* 0x0007e2000c101928 */
[----:B------:R-:W-:Y:S01]  /*263b0*/  LOP3.LUT R0, R64, 0x1f2, RZ, 0xfc, !PT ;  /* 0x000001f240007812 */ /* 0x000fe200078efcff */
[----:B------:R-:W4:Y:S01]  /*263c0*/  LDCU UR5, c[0x0][0x39c] ;  /* 0x00007380ff0577ac */ /* 0x000f220008000800 */
[----:B------:R-:W-:-:S02]  /*263d0*/  LEA.HI.X.SX32 R5, R5, R249, 0x2, P6 ;  /* 0x000000f905057211 */ /* 0x000fc400030f16ff */
[----:B------:R-:W-:Y:S02]  /*263e0*/  ISETP.LT.AND P2, PT, R0, UR6, !P0 ;  /* 0x0000000600007c0c */ /* 0x000fe4000c741270 */
[----:B------:R-:W-:Y:S02]  /*263f0*/  LOP3.LUT R0, R64, 0x1f4, RZ, 0xfc, !PT ;  /* 0x000001f440007812 */ /* 0x000fe400078efcff */
[C---:B-1----:R-:W-:Y:S01]  /*26400*/  LEA R6, P6, R9.reuse, R248, 0x2 ;  /* 0x000000f809067211 */ /* 0x042fe200078c10ff */
[----:B------:R1:W-:Y:S01]  /*26410*/  @P5 STG.E desc[UR40][R4.64], R58 ;  /* 0x0000003a04005986 */ /* 0x0003e2000c101928 */
[----:B--2---:R-:W-:Y:S01]  /*26420*/  ISETP.LT.AND P5, PT, R0, UR4, !P0 ;  /* 0x0000000400007c0c */ /* 0x004fe2000c7a1270 */
[----:B------:R-:W2:Y:S01]  /*26430*/  LDCU UR4, c[0x0][0x39c] ;  /* 0x00007380ff0477ac */ /* 0x000ea20008000800 */
[----:B------:R-:W-:Y:S01]  /*26440*/  LEA.HI.X.SX32 R7, R9, R249, 0x2, P6 ;  /* 0x000000f909077211 */ /* 0x000fe200030f16ff */
[----:B------:R-:W-:Y:S01]  /*26450*/  IMAD R9, R66, 0x2, R9 ;  /* 0x0000000242097824 */ /* 0x000fe200078e0209 */
[----:B------:R-:W-:-:S03]  /*26460*/  LOP3.LUT R0, R64, 0x1f6, RZ, 0xfc, !PT ;  /* 0x000001f640007812 */ /* 0x000fc600078efcff */
[C---:B------:R-:W-:Y:S01]  /*26470*/  IMAD R11, R66.reuse, 0x2, R9 ;  /* 0x00000002420b7824 */ /* 0x040fe200078e0209 */
[CC--:B---3--:R-:W-:Y:S01]  /*26480*/  LEA R2, P6, R9.reuse, R248.reuse, 0x2 ;  /* 0x000000f809027211 */ /* 0x0c8fe200078c10ff */
[----:B------:R3:W-:Y:S03]  /*26490*/  @P4 STG.E desc[UR40][R6.64], R59 ;  /* 0x0000003b06004986 */ /* 0x0007e6000c101928 */
[-C--:B------:R-:W-:Y:S01]  /*264a0*/  LEA.HI.X.SX32 R3, R9, R249.reuse, 0x2, P6 ;  /* 0x000000f909037211 */ /* 0x080fe200030f16ff */
[----:B------:R-:W-:Y:S01]  /*264b0*/  IMAD R9, R66, 0x2, R11 ;  /* 0x0000000242097824 */ /* 0x000fe200078e020b */
[----:B----4-:R-:W-:Y:S01]  /*264c0*/  ISETP.LT.AND P4, PT, R0, UR5, !P0 ;  /* 0x0000000500007c0c */ /* 0x010fe2000c781270 */
[----:B------:R-:W4:Y:S01]  /*264d0*/  LDCU UR5, c[0x0][0x39c] ;  /* 0x00007380ff0577ac */ /* 0x000f220008000800 */
[CC--:B-1----:R-:W-:Y:S01]  /*264e0*/  LEA R4, P6, R11.reuse, R248.reuse, 0x2 ;  /* 0x000000f80b047211 */ /* 0x0c2fe200078c10ff */
[----:B------:R-:W-:Y:S01]  /*264f0*/  IMAD R13, R66, 0x2, R9 ;  /* 0x00000002420d7824 */ /* 0x000fe200078e0209 */
[----:B------:R-:W-:Y:S01]  /*26500*/  LOP3.LUT R0, R64, 0x1f8, RZ, 0xfc, !PT ;  /* 0x000001f840007812 */ /* 0x000fe200078efcff */
[----:B------:R1:W-:Y:S01]  /*26510*/  @P3 STG.E desc[UR40][R2.64], R52 ;  /* 0x0000003402003986 */ /* 0x0003e2000c101928 */
[----:B------:R-:W-:Y:S01]  /*26520*/  LEA.HI.X.SX32 R5, R11, R249, 0x2, P6 ;  /* 0x000000f90b057211 */ /* 0x000fe200030f16ff */
[----:B------:R-:W-:Y:S01]  /*26530*/  IMAD R11, R66, 0x2, R13 ;  /* 0x00000002420b7824 */ /* 0x000fe200078e020d */
[----:B--2---:R-:W-:Y:S01]  /*26540*/  ISETP.LT.AND P3, PT, R0, UR4, !P0 ;  /* 0x0000000400007c0c */ /* 0x004fe2000c761270 */
[----:B------:R-:W2:Y:S02]  /*26550*/  LDCU UR4, c[0x0][0x39c] ;  /* 0x00007380ff0477ac */ /* 0x000ea40008000800 */
[----:B------:R2:W-:Y:S01]  /*26560*/  @P2 STG.E desc[UR40][R4.64], R53 ;  /* 0x0000003504002986 */ /* 0x0005e2000c101928 */
[----:B------:R-:W-:Y:S01]  /*26570*/  IMAD R15, R66, 0x2, R11 ;  /* 0x00000002420f7824 */ /* 0x000fe200078e020b */
[----:B---3--:R-:W-:-:S02]  /*26580*/  LEA R6, P2, R9, R248, 0x2 ;  /* 0x000000f809067211 */ /* 0x008fc400078410ff */
[-C--:B------:R-:W-:Y:S01]  /*26590*/  LEA R8, P6, R13, R248.reuse, 0x2 ;  /* 0x000000f80d087211 */ /* 0x080fe200078c10ff */
[C---:B------:R-:W-:Y:S01]  /*265a0*/  IMAD R17, R66.reuse, 0x2, R15 ;  /* 0x0000000242117824 */ /* 0x040fe200078e020f */
[-C--:B------:R-:W-:Y:S02]  /*265b0*/  LEA.HI.X.SX32 R7, R9, R249.reuse, 0x2, P2 ;  /* 0x000000f909077211 */ /* 0x080fe400010f16ff */
[----:B------:R-:W-:Y:S01]  /*265c0*/  LEA.HI.X.SX32 R9, R13, R249, 0x2, P6 ;  /* 0x000000f90d097211 */ /* 0x000fe200030f16ff */
[----:B------:R-:W-:Y:S01]  /*265d0*/  IMAD R66, R66, 0x2, R17 ;  /* 0x0000000242427824 */ /* 0x000fe200078e0211 */
[-C--:B-1----:R-:W-:Y:S02]  /*265e0*/  LEA R2, P6, R11, R248.reuse, 0x2 ;  /* 0x000000f80b027211 */ /* 0x082fe400078c10ff */
[----:B------:R-:W-:Y:S02]  /*265f0*/  LEA R10, P2, R15, R248, 0x2 ;  /* 0x000000f80f0a7211 */ /* 0x000fe400078410ff */
[----:B------:R-:W-:-:S02]  /*26600*/  LOP3.LUT R0, R64, 0x1fa, RZ, 0xfc, !PT ;  /* 0x000001fa40007812 */ /* 0x000fc400078efcff */
[----:B------:R-:W-:Y:S02]  /*26610*/  LOP3.LUT R64, R64, 0x1fc, RZ, 0xfc, !PT ;  /* 0x000001fc40407812 */ /* 0x000fe400078efcff */
[-C--:B------:R-:W-:Y:S02]  /*26620*/  LEA.HI.X.SX32 R3, R11, R249.reuse, 0x2, P6 ;  /* 0x000000f90b037211 */ /* 0x080fe400030f16ff */
[----:B------:R-:W-:Y:S02]  /*26630*/  LEA.HI.X.SX32 R11, R15, R249, 0x2, P2 ;  /* 0x000000f90f0b7211 */ /* 0x000fe400010f16ff */
[----:B--2---:R-:W-:Y:S02]  /*26640*/  LEA R4, P6, R66, R248, 0x2 ;  /* 0x000000f842047211 */ /* 0x004fe400078c10ff */
[----:B----4-:R-:W-:Y:S02]  /*26650*/  ISETP.LT.AND P2, PT, R0, UR5, !P0 ;  /* 0x0000000500007c0c */ /* 0x010fe4000c741270 */
[----:B------:R-:W-:-:S02]  /*26660*/  ISETP.LT.AND P0, PT, R64, UR4, !P0 ;  /* 0x0000000440007c0c */ /* 0x000fc4000c701270 */
[-C--:B------:R-:W-:Y:S02]  /*26670*/  LEA.HI.X.SX32 R5, R66, R249.reuse, 0x2, P6 ;  /* 0x000000f942057211 */ /* 0x080fe400030f16ff */
[C---:B------:R-:W-:Y:S01]  /*26680*/  LEA R248, P6, R17.reuse, R248, 0x2 ;  /* 0x000000f811f87211 */ /* 0x040fe200078c10ff */
[----:B------:R1:W-:Y:S03]  /*26690*/  @P5 STG.E desc[UR40][R6.64], R54 ;  /* 0x0000003606005986 */ /* 0x0003e6000c101928 */
[----:B------:R-:W-:Y:S01]  /*266a0*/  LEA.HI.X.SX32 R249, R17, R249, 0x2, P6 ;  /* 0x000000f911f97211 */ /* 0x000fe200030f16ff */
[----:B------:R1:W-:Y:S04]  /*266b0*/  @P4 STG.E desc[UR40][R8.64], R55 ;  /* 0x0000003708004986 */ /* 0x0003e8000c101928 */
[----:B------:R1:W-:Y:S04]  /*266c0*/  @P3 STG.E desc[UR40][R2.64], R20 ;  /* 0x0000001402003986 */ /* 0x0003e8000c101928 */
[----:B------:R1:W-:Y:S04]  /*266d0*/  @P2 STG.E desc[UR40][R10.64], R21 ;  /* 0x000000150a002986 */ /* 0x0003e8000c101928 */
[----:B------:R1:W-:Y:S04]  /*266e0*/  @P0 STG.E desc[UR40][R248.64], R22 ;  /* 0x00000016f8000986 */ /* 0x0003e8000c101928 */
[----:B------:R1:W-:Y:S01]  /*266f0*/  @P1 STG.E desc[UR40][R4.64], R23 ;  /* 0x0000001704001986 */ /* 0x0003e2000c101928 */
[----:B------:R-:W-:Y:S06]  /*26700*/  BAR.SYNC.DEFER_BLOCKING 0x0 ;  /* 0x0000000000007b1d */ /* 0x000fec0000010000 */
[----:B------:R-:W-:Y:S05]  /*26710*/  BRA.U UP0, `(.L_x_13) ;  /* 0x0000000100a07547 */ /* 0x000fea000b800000 */
[----:B------:R-:W2:Y:S01]  /*26720*/  S2UR UR5, SR_CgaCtaId ;  /* 0x00000000000579c3 */ /* 0x000ea20000008800 */
[----:B------:R-:W-:Y:S01]  /*26730*/  NOP ;  /* 0x0000000000007918 */ /* 0x000fe20000000000 */
[----:B------:R-:W-:Y:S01]  /*26740*/  UMOV UR4, 0x50 ;  /* 0x0000005000047882 */ /* 0x000fe20000000000 */
[----:B------:R-:W-:Y:S02]  /*26750*/  IMAD.U32 R0, RZ, RZ, UR27 ;  /* 0x0000001bff007e24 */ /* 0x000fe4000f8e00ff */
[----:B-1----:R-:W-:Y:S02]  /*26760*/  IMAD.MOV.U32 R3, RZ, RZ, 0xff ;  /* 0x000000ffff037424 */ /* 0x002fe400078e00ff */
[----:B------:R-:W-:Y:S01]  /*26770*/  IMAD.MOV.U32 R7, RZ, RZ, 0x1 ;  /* 0x00000001ff077424 */ /* 0x000fe200078e00ff */
[----:B------:R-:W-:-:S04]  /*26780*/  LOP3.LUT R0, R0, 0xffff, RZ, 0xc0, !PT ;  /* 0x0000ffff00007812 */ /* 0x000fc800078ec0ff */
[----:B------:R-:W-:-:S05]  /*26790*/  SHF.R.U32.HI R0, RZ, 0x5, R0 ;  /* 0x00000005ff007819 */ /* 0x000fca0000011600 */
[----:B------:R-:W-:Y:S01]  /*267a0*/  VIADD R2, R0, 0x10 ;  /* 0x0000001000027836 */ /* 0x000fe20000000000 */
[----:B------:R-:W-:Y:S01]  /*267b0*/  SHF.L.U32 R0, R3, R0, RZ ;  /* 0x0000000003007219 */ /* 0x000fe200000006ff */
[----:B--2---:R-:W-:-:S03]  /*267c0*/  ULEA UR6, UR5, UR4, 0x18 ;  /* 0x0000000405067291 */ /* 0x004fc6000f8ec0ff */
[----:B------:R-:W-:-:S04]  /*267d0*/  SHF.L.U32 R3, R7, R2, RZ ;  /* 0x0000000207037219 */ /* 0x000fc800000006ff */
[----:B------:R-:W-:Y:S02]  /*267e0*/  LOP3.LUT R0, R3, R0, RZ, 0xfc, !PT ;  /* 0x0000000003007212 */ /* 0x000fe400078efcff */
[----:B------:R-:W1:Y:S02]  /*267f0*/  LDS R5, [UR6] ;  /* 0x00000006ff057984 */ /* 0x000e640008000800 */
[C---:B------:R-:W-:Y:S02]  /*26800*/  LOP3.LUT R2, R0.reuse, 0xffff, RZ, 0xc0, !PT ;  /* 0x0000ffff00027812 */ /* 0x040fe400078ec0ff */
[----:B-1----:R-:W-:-:S04]  /*26810*/  LOP3.LUT R3, R0, 0xffff, R5, 0x80, !PT ;  /* 0x0000ffff00037812 */ /* 0x002fc800078e8005 */
[----:B------:R-:W-:-:S13]  /*26820*/  ISETP.NE.AND P0, PT, R3, R2, PT ;  /* 0x000000020300720c */ /* 0x000fda0003f05270 */
[----:B------:R-:W-:Y:S05]  /*26830*/  @P0 BRA `(.L_x_14) ;  /* 0x0000000000500947 */ /* 0x000fea0003800000 */
[----:B------:R-:W-:Y:S02]  /*26840*/  SHF.R.U32.HI R5, RZ, 0x10, R5 ;  /* 0x00000010ff057819 */ /* 0x000fe40000011605 */
[----:B------:R-:W-:-:S04]  /*26850*/  SHF.R.U32.HI R2, RZ, 0x10, R0 ;  /* 0x00000010ff027819 */ /* 0x000fc80000011600 */
[----:B------:R-:W-:-:S04]  /*26860*/  LOP3.LUT R5, R5, R2, RZ, 0xc0, !PT ;  /* 0x0000000205057212 */ /* 0x000fc800078ec0ff */
[----:B------:R-:W-:-:S13]  /*26870*/  ISETP.NE.AND P0, PT, R5, R2, PT ;  /* 0x000000020500720c */ /* 0x000fda0003f05270 */
[----:B------:R-:W-:Y:S05]  /*26880*/  @P0 BRA `(.L_x_15) ;  /* 0x0000000000300947 */ /* 0x000fea0003800000 */
[----:B------:R-:W-:Y:S01]  /*26890*/  R2UR UR4, R0 ;  /* 0x00000000000472ca */ /* 0x000fe200000e0000 */
[----:B------:R-:W-:Y:S01]  /*268a0*/  VOTEU.ANY UR5, UPT, PT ;  /* 0x0000000000057886 */ /* 0x000fe200038e0100 */
[----:B------:R-:W1:Y:S01]  /*268b0*/  S2R R0, SR_LANEID ;  /* 0x0000000000007919 */ /* 0x000e620000000000 */
[----:B------:R-:W-:-:S10]  /*268c0*/  UFLO.U32 UR5, UR5 ;  /* 0x00000005000572bd */ /* 0x000fd400080e0000 */
[----:B------:R-:W-:-:S06]  /*268d0*/  ULOP3.LUT UR4, URZ, UR4, URZ, 0x33, !UPT ;  /* 0x00000004ff047292 */ /* 0x000fcc000f8e33ff */
[----:B------:R-:W-:-:S04]  /*268e0*/  IMAD.U32 R2, RZ, RZ, UR4 ;  /* 0x00000004ff027e24 */ /* 0x000fc8000f8e00ff */
[----:B------:R-:W2:Y:S02]  /*268f0*/  REDUX UR7, R2 ;  /* 0x00000000020773c4 */ /* 0x000ea40000000000 */
[----:B------:R3:W-:Y:S01]  /*26900*/  UTCATOMSWS.AND URZ, UR4 ;  /* 0x0000000400ff79e3 */ /* 0x0007e20008000000 */
[----:B-1----:R-:W-:Y:S01]  /*26910*/  ISETP.EQ.U32.AND P0, PT, R0, UR5, PT ;  /* 0x0000000500007c0c */ /* 0x002fe2000bf02070 */
[----:B--2---:R-:W-:-:S12]  /*26920*/  IMAD.U32 R0, RZ, RZ, UR7 ;  /* 0x00000007ff007e24 */ /* 0x004fd8000f8e00ff */
[----:B------:R3:W-:Y:S01]  /*26930*/  @P0 ATOMS.AND RZ, [UR6], R0 ;  /* 0x00000000ffff098c */ /* 0x0007e2000a800006 */
[----:B------:R-:W-:Y:S05]  /*26940*/  BRA `(.L_x_13) ;  /* 0x0000000000147947 */ /* 0x000fea0003800000 */
.L_x_15:
[----:B------:R-:W-:-:S07]  /*26950*/  MOV R2, 0x26970 ;  /* 0x0002697000027802 */ /* 0x000fce0000000f00 */
[----:B------:R-:W-:Y:S05]  /*26960*/  CALL.REL.NOINC `($__internal_0_$__cuda_sm10x_tcgen05_guardrail_trap_col_being_dealloced_not_returned_by_alloc) ;  /* 0x00000000002c7944 */ /* 0x000fea0003c00000 */
[----:B------:R-:W-:Y:S05]  /*26970*/  BRA `(.L_x_13) ;  /* 0x0000000000087947 */ /* 0x000fea0003800000 */
.L_x_14:
[----:B------:R-:W-:-:S07]  /*26980*/  MOV R2, 0x269a0 ;  /* 0x000269a000027802 */ /* 0x000fce0000000f00 */
[----:B------:R-:W-:Y:S05]  /*26990*/  CALL.REL.NOINC `($__internal_2_$__cuda_sm10x_tcgen05_guardrail_trap_unallocated_columns_being_dealloced) ;  /* 0x0000000000387944 */ /* 0x000fea0003c00000 */
.L_x_13:
[----:B------:R-:W-:Y:S01]  /*269a0*/  NOP ;  /* 0x0000000000007918 */ /* 0x000fe20000000000 */
[----:B---3--:R-:W-:Y:S05]  /*269b0*/  EXIT ;  /* 0x000000000000794d */ /* 0x008fea0003800000 */
.L_x_9:
[----:B------:R-:W2:Y:S02]  /*269c0*/  SYNCS.PHASECHK.TRANS64.TRYWAIT P4, [UR35], R124 ;  /* 0x0000007cff0075a7 */ /* 0x000ea40008081123 */
[----:B--2---:R-:W-:Y:S05]  /*269d0*/  @!P4 BRA `(.L_x_9) ;  /* 0xfffffffc00f8c947 */ /* 0x004fea000383ffff */
[----:B------:R-:W-:Y:S05]  /*269e0*/  BRA `(.L_x_16) ;  /* 0xffffff44002c7947 */ /* 0x000fea000383ffff */
.L_x_12:
[----:B------:R-:W3:Y:S02]  /*269f0*/  SYNCS.PHASECHK.TRANS64.TRYWAIT P1, [UR29], R0 ;  /* 0x00000000ff0075a7 */ /* 0x000ee4000802111d */
[----:B---3--:R-:W-:Y:S05]  /*26a00*/  @!P1 BRA `(.L_x_12) ;  /* 0xfffffffc00f89947 */ /* 0x008fea000383ffff */
[----:B------:R-:W-:Y:S05]  /*26a10*/  BRA `(.L_x_11) ;  /* 0xffffff6800a47947 */ /* 0x000fea000383ffff */
        .weak           $__internal_0_$__cuda_sm10x_tcgen05_guardrail_trap_col_being_dealloced_not_returned_by_alloc
        .type           $__internal_0_$__cuda_sm10x_tcgen05_guardrail_trap_col_being_dealloced_not_returned_by_alloc,@function
        .size           $__internal_0_$__cuda_sm10x_tcgen05_guardrail_trap_col_being_dealloced_not_returned_by_alloc,($__internal_1_$__cuda_sm10x_tcgen05_guardrail_trap_phase_invalid_during_alloc - $__internal_0_$__cuda_sm10x_tcgen05_guardrail_trap_col_being_dealloced_not_returned_by_alloc)
$__internal_0_$__cuda_sm10x_tcgen05_guardrail_trap_col_being_dealloced_not_returned_by_alloc:
[----:B------:R-:W-:Y:S05]  /*26a20*/  BPT.TRAP 0x1 ;  /* 0x000000040000795c */ /* 0x000fea0000300000 */
[----:B------:R-:W-:-:S04]  /*26a30*/  IMAD.MOV.U32 R3, RZ, RZ, 0x0 ;  /* 0x00000000ff037424 */ /* 0x000fc800078e00ff */
[----:B------:R-:W-:Y:S05]  /*26a40*/  RET.REL.NODEC R2 `(matmul_kernel) ;  /* 0xfffffd94026c7950 */ /* 0x000fea0003c3ffff */
        .weak           $__internal_1_$__cuda_sm10x_tcgen05_guardrail_trap_phase_invalid_during_alloc
        .type           $__internal_1_$__cuda_sm10x_tcgen05_guardrail_trap_phase_invalid_during_alloc,@function
        .size           $__internal_1_$__cuda_sm10x_tcgen05_guardrail_trap_phase_invalid_during_alloc,($__internal_2_$__cuda_sm10x_tcgen05_guardrail_trap_unallocated_columns_being_dealloced - $__internal_1_$__cuda_sm10x_tcgen05_guardrail_trap_phase_invalid_during_alloc)
$__internal_1_$__cuda_sm10x_tcgen05_guardrail_trap_phase_invalid_during_alloc:
[----:B------:R-:W-:Y:S05]  /*26a50*/  BPT.TRAP 0x1 ;  /* 0x000000040000795c */ /* 0x000fea0000300000 */
[----:B------:R-:W-:-:S04]  /*26a60*/  IMAD.MOV.U32 R3, RZ, RZ, 0x0 ;  /* 0x00000000ff037424 */ /* 0x000fc800078e00ff */
[----:B------:R-:W-:Y:S05]  /*26a70*/  RET.REL.NODEC R2 `(matmul_kernel) ;  /* 0xfffffd9402607950 */ /* 0x000fea0003c3ffff */
        .weak           $__internal_2_$__cuda_sm10x_tcgen05_guardrail_trap_unallocated_columns_being_dealloced
        .type           $__internal_2_$__cuda_sm10x_tcgen05_guardrail_trap_unallocated_columns_being_dealloced,@function
        .size           $__internal_2_$__cuda_sm10x_tcgen05_guardrail_trap_unallocated_columns_being_dealloced,(.L_x_20 - $__internal_2_$__cuda_sm10x_tcgen05_guardrail_trap_unallocated_columns_being_dealloced)
$__internal_2_$__cuda_sm10x_tcgen05_guardrail_trap_unallocated_columns_being_dealloced:
[----:B------:R-:W-:Y:S05]  /*26a80*/  BPT.TRAP 0x1 ;  /* 0x000000040000795c */ /* 0x000fea0000300000 */
[----:B------:R-:W-:-:S04]  /*26a90*/  IMAD.MOV.U32 R3, RZ, RZ, 0x0 ;  /* 0x00000000ff037424 */ /* 0x000fc800078e00ff */
[----:B------:R-:W-:Y:S05]  /*26aa0*/  RET.REL.NODEC R2 `(matmul_kernel) ;  /* 0xfffffd9402547950 */ /* 0x000fea0003c3ffff */
.L_x_17:
[----:B------:R-:W-:-:S00]  /*26ab0*/  BRA `(.L_x_17) ;  /* 0xfffffffc00fc7947 */ /* 0x000fc0000383ffff */
[----:B------:R-:W-:-:S00]  /*26ac0*/  NOP ;  /* 0x0000000000007918 */ /* 0x000fc00000000000 */
        /* <DEDUP_REMOVED lines=11> */
.L_x_20:


//--------------------- .nv.shared.matmul_kernel  --------------------------
	.section	.nv.shared.matmul_kernel,"aw",@nobits
	.sectionflags	@""
	.align	16
	.zero		1024


//--------------------- .nv.shared.reserved.0     --------------------------
	.section	.nv.shared.reserved.0,"aw",@nobits
	.align	8
	.weak		__nv_reservedSMEM_offset_0_alias
	.size		__nv_reservedSMEM_offset_0_alias, 0, 64
	.other		__nv_reservedSMEM_offset_0_alias,@"STO_CUDA_RESERVED_SHARED STV_DEFAULT"
__nv_reservedSMEM_offset_0_alias:
	.zero		0
.nv.shared.reserved.0:
	.zero		64
	.weak		__nv_reservedSMEM_allocation_phase
	.type		__nv_reservedSMEM_allocation_phase,@object
	.size		__nv_reservedSMEM_allocation_phase,(.L_0 - __nv_reservedSMEM_allocation_phase)
__nv_reservedSMEM_allocation_phase:
	.zero		1
.L_0:
	.zero		7
	.weak		__nv_reservedSMEM_devtool_atexit_pc
	.type		__nv_reservedSMEM_devtool_atexit_pc,@object
	.size		__nv_reservedSMEM_devtool_atexit_pc,(__nv_reservedSMEM_allocation_mask - __nv_reservedSMEM_devtool_atexit_pc)
__nv_reservedSMEM_devtool_atexit_pc:
	.zero		8
	.weak		__nv_reservedSMEM_allocation_mask
	.type		__nv_reservedSMEM_allocation_mask,@object
	.size		__nv_reservedSMEM_allocation_mask,(.L_2 - __nv_reservedSMEM_allocation_mask)
__nv_reservedSMEM_allocation_mask:
	.zero		4
.L_2:


//--------------------- .nv.constant0.matmul_kernel --------------------------
	.section	.nv.constant0.matmul_kernel,"a",@progbits
	.sectionflags	@""
	.align	4
.nv.constant0.matmul_kernel:
	.zero		976


//--------------------- SYMBOLS --------------------------

	.type		.nv.reservedSmem.offset0,@object
	.size		.nv.reservedSmem.offset0,0x4
	.type		.nv.reservedSmem.cap,@object
	.size		.nv.reservedSmem.cap,0x4
